//
// Generated by NVIDIA NVVM Compiler
//
// Compiler Build ID: CL-36424714
// Cuda compilation tools, release 13.0, V13.0.88
// Based on NVVM 20.0.0
//

.version 9.0
.target sm_100
.address_size 64

	// .globl	_Z12knn2d_kernelPK6float2iS1_iPSt4pairIifEi
.extern .shared .align 16 .b8 smem_raw[];

.visible .entry _Z12knn2d_kernelPK6float2iS1_iPSt4pairIifEi(
	.param .u64 .ptr .align 1 _Z12knn2d_kernelPK6float2iS1_iPSt4pairIifEi_param_0,
	.param .u32 _Z12knn2d_kernelPK6float2iS1_iPSt4pairIifEi_param_1,
	.param .u64 .ptr .align 1 _Z12knn2d_kernelPK6float2iS1_iPSt4pairIifEi_param_2,
	.param .u32 _Z12knn2d_kernelPK6float2iS1_iPSt4pairIifEi_param_3,
	.param .u64 .ptr .align 1 _Z12knn2d_kernelPK6float2iS1_iPSt4pairIifEi_param_4,
	.param .u32 _Z12knn2d_kernelPK6float2iS1_iPSt4pairIifEi_param_5
)
{
	.local .align 16 .b8 	__local_depot0[256];
	.reg .b64 	%SP;
	.reg .b64 	%SPL;
	.reg .pred 	%p<4399>;
	.reg .b32 	%r<2816>;
	.reg .b32 	%f<3161>;
	.reg .b64 	%rd<815>;

	mov.u64 	%SPL, __local_depot0;
	ld.param.u64 	%rd40, [_Z12knn2d_kernelPK6float2iS1_iPSt4pairIifEi_param_0];
	ld.param.u32 	%r1678, [_Z12knn2d_kernelPK6float2iS1_iPSt4pairIifEi_param_1];
	ld.param.u32 	%r1679, [_Z12knn2d_kernelPK6float2iS1_iPSt4pairIifEi_param_3];
	ld.param.u64 	%rd42, [_Z12knn2d_kernelPK6float2iS1_iPSt4pairIifEi_param_4];
	ld.param.u32 	%r1680, [_Z12knn2d_kernelPK6float2iS1_iPSt4pairIifEi_param_5];
	cvta.to.global.u64 	%rd1, %rd42;
	add.u64 	%rd2, %SPL, 0;
	add.u64 	%rd3, %SPL, 128;
	mov.u32 	%r1, %tid.x;
	and.b32  	%r2, %r1, 31;
	shr.u32 	%r1682, %r1, 5;
	mov.u32 	%r1683, %ctaid.x;
	shl.b32 	%r1684, %r1683, 2;
	add.s32 	%r3, %r1684, %r1682;
	setp.ge.s32 	%p361, %r3, %r1678;
	shr.s32 	%r4, %r1680, 5;
	setp.ne.s32 	%p362, %r2, 0;
	mov.b32 	%r2698, 0;
	or.pred  	%p363, %p362, %p361;
	mov.u32 	%r2699, %r2698;
	@%p363 bra 	$L__BB0_2;
	cvta.to.global.u64 	%rd45, %rd40;
	mul.wide.s32 	%rd46, %r3, 8;
	add.s64 	%rd47, %rd45, %rd46;
	ld.global.nc.v2.u32 	{%r2698, %r2699}, [%rd47];
$L__BB0_2:
	shfl.sync.idx.b32	%r9|%p365, %r2698, 0, 31, -1;
	shfl.sync.idx.b32	%r10|%p366, %r2699, 0, 31, -1;
	mov.f32 	%f2019, 0f7F7FFFFF;
	st.local.v4.f32 	[%rd2], {%f2019, %f2019, %f2019, %f2019};
	mov.b32 	%r1685, -1;
	st.local.v4.u32 	[%rd3], {%r1685, %r1685, %r1685, %r1685};
	st.local.v4.f32 	[%rd2+16], {%f2019, %f2019, %f2019, %f2019};
	st.local.v4.u32 	[%rd3+16], {%r1685, %r1685, %r1685, %r1685};
	st.local.v4.f32 	[%rd2+32], {%f2019, %f2019, %f2019, %f2019};
	st.local.v4.u32 	[%rd3+32], {%r1685, %r1685, %r1685, %r1685};
	st.local.v4.f32 	[%rd2+48], {%f2019, %f2019, %f2019, %f2019};
	st.local.v4.u32 	[%rd3+48], {%r1685, %r1685, %r1685, %r1685};
	st.local.v4.f32 	[%rd2+64], {%f2019, %f2019, %f2019, %f2019};
	st.local.v4.u32 	[%rd3+64], {%r1685, %r1685, %r1685, %r1685};
	st.local.v4.f32 	[%rd2+80], {%f2019, %f2019, %f2019, %f2019};
	st.local.v4.u32 	[%rd3+80], {%r1685, %r1685, %r1685, %r1685};
	st.local.v4.f32 	[%rd2+96], {%f2019, %f2019, %f2019, %f2019};
	st.local.v4.u32 	[%rd3+96], {%r1685, %r1685, %r1685, %r1685};
	st.local.v4.f32 	[%rd2+112], {%f2019, %f2019, %f2019, %f2019};
	st.local.v4.u32 	[%rd3+112], {%r1685, %r1685, %r1685, %r1685};
	mov.b32 	%r1686, 2139095039;
	shfl.sync.down.b32	%r1687|%p367, %r1686, 16, 31, -1;
	mov.b32 	%f1, %r1687;
	shfl.sync.down.b32	%r11|%p368, %r2, 16, 31, -1;
	setp.gt.f32 	%p369, %f1, 0f7F7FFFFF;
	mov.pred 	%p4219, -1;
	@%p369 bra 	$L__BB0_4;
	setp.eq.f32 	%p370, %f1, 0f7F7FFFFF;
	setp.gt.s32 	%p371, %r11, %r2;
	and.pred  	%p4219, %p370, %p371;
$L__BB0_4:
	selp.f32 	%f2, %f1, 0f7F7FFFFF, %p4219;
	selp.b32 	%r12, %r11, %r2, %p4219;
	mov.b32 	%r1689, %f2;
	shfl.sync.down.b32	%r1690|%p373, %r1689, 8, 31, -1;
	mov.b32 	%f3, %r1690;
	shfl.sync.down.b32	%r13|%p374, %r12, 8, 31, -1;
	setp.lt.f32 	%p375, %f2, %f3;
	mov.pred 	%p4220, -1;
	@%p375 bra 	$L__BB0_6;
	setp.eq.f32 	%p376, %f2, %f3;
	setp.gt.s32 	%p377, %r13, %r12;
	and.pred  	%p4220, %p376, %p377;
$L__BB0_6:
	selp.f32 	%f4, %f3, %f2, %p4220;
	selp.b32 	%r14, %r13, %r12, %p4220;
	mov.b32 	%r1691, %f4;
	shfl.sync.down.b32	%r1692|%p379, %r1691, 4, 31, -1;
	mov.b32 	%f5, %r1692;
	shfl.sync.down.b32	%r15|%p380, %r14, 4, 31, -1;
	setp.lt.f32 	%p381, %f4, %f5;
	mov.pred 	%p4221, -1;
	@%p381 bra 	$L__BB0_8;
	setp.eq.f32 	%p382, %f4, %f5;
	setp.gt.s32 	%p383, %r15, %r14;
	and.pred  	%p4221, %p382, %p383;
$L__BB0_8:
	selp.f32 	%f6, %f5, %f4, %p4221;
	selp.b32 	%r16, %r15, %r14, %p4221;
	mov.b32 	%r1693, %f6;
	shfl.sync.down.b32	%r1694|%p385, %r1693, 2, 31, -1;
	mov.b32 	%f7, %r1694;
	shfl.sync.down.b32	%r17|%p386, %r16, 2, 31, -1;
	setp.lt.f32 	%p387, %f6, %f7;
	mov.pred 	%p4222, -1;
	@%p387 bra 	$L__BB0_10;
	setp.eq.f32 	%p388, %f6, %f7;
	setp.gt.s32 	%p389, %r17, %r16;
	and.pred  	%p4222, %p388, %p389;
$L__BB0_10:
	selp.f32 	%f8, %f7, %f6, %p4222;
	selp.b32 	%r18, %r17, %r16, %p4222;
	mov.b32 	%r19, %f8;
	shfl.sync.down.b32	%r20|%p391, %r19, 1, 31, -1;
	mov.b32 	%f9, %r20;
	shfl.sync.down.b32	%r21|%p392, %r18, 1, 31, -1;
	setp.lt.f32 	%p393, %f8, %f9;
	mov.pred 	%p4223, -1;
	@%p393 bra 	$L__BB0_12;
	setp.eq.f32 	%p394, %f8, %f9;
	setp.gt.s32 	%p395, %r21, %r18;
	and.pred  	%p4223, %p394, %p395;
$L__BB0_12:
	selp.b32 	%r1695, %r21, %r18, %p4223;
	selp.b32 	%r1696, %r20, %r19, %p4223;
	shfl.sync.idx.b32	%r22|%p396, %r1696, 0, 31, -1;
	shfl.sync.idx.b32	%r2711|%p397, %r1695, 0, 31, -1;
	mov.b32 	%r1697, 0;
	shfl.sync.idx.b32	%r1698|%p398, %r1697, %r2711, 31, -1;
	setp.lt.s32 	%p399, %r1679, 1;
	@%p399 bra 	$L__BB0_1463;
	mov.b32 	%f3061, %r22;
	mov.u32 	%r24, %ntid.x;
	add.s32 	%r25, %r4, -2;
	min.u32 	%r1700, %r25, 30;
	add.s32 	%r26, %r1700, 2;
	mov.b32 	%f11, %r10;
	mov.b32 	%f12, %r9;
	mov.f32 	%f3056, 0f7F7FFFFF;
	mov.b32 	%r2700, 0;
	mul.wide.u32 	%rd50, %r24, 8;
	mov.u32 	%r2701, %r2700;
$L__BB0_14:
	sub.s32 	%r30, %r1679, %r2700;
	min.s32 	%r31, %r30, 4096;
	setp.le.s32 	%p400, %r30, %r1;
	@%p400 bra 	$L__BB0_17;
	ld.param.u64 	%rd782, [_Z12knn2d_kernelPK6float2iS1_iPSt4pairIifEi_param_2];
	shl.b32 	%r1701, %r1, 3;
	mov.u32 	%r1702, smem_raw;
	add.s32 	%r2703, %r1702, %r1701;
	add.s32 	%r1703, %r1, %r2700;
	mul.wide.u32 	%rd48, %r1703, 8;
	cvta.to.global.u64 	%rd49, %rd782;
	add.s64 	%rd783, %rd49, %rd48;
	mov.u32 	%r2704, %r1;
$L__BB0_16:
	ld.global.nc.v2.f32 	{%f2021, %f2022}, [%rd783];
	st.shared.v2.f32 	[%r2703], {%f2021, %f2022};
	add.s32 	%r2704, %r2704, %r24;
	add.s64 	%rd783, %rd783, %rd50;
	shl.b32 	%r1704, %r24, 3;
	add.s32 	%r2703, %r2703, %r1704;
	setp.lt.s32 	%p401, %r2704, %r31;
	@%p401 bra 	$L__BB0_16;
$L__BB0_17:
	setp.ge.s32 	%p402, %r3, %r1678;
	bar.sync 	0;
	setp.lt.s32 	%p403, %r30, 1;
	or.pred  	%p404, %p402, %p403;
	mov.u32 	%r2712, %r2701;
	mov.f32 	%f3062, %f3056;
	@%p404 bra 	$L__BB0_1462;
	mov.b32 	%r2705, 0;
	mov.f32 	%f3062, %f3056;
	mov.u32 	%r2712, %r2701;
$L__BB0_19:
	add.s32 	%r40, %r2705, %r2;
	setp.ge.s32 	%p405, %r40, %r31;
	mov.b32 	%r2709, -1;
	mov.b32 	%r2708, 2139095039;
	@%p405 bra 	$L__BB0_21;
	shl.b32 	%r1708, %r40, 3;
	mov.u32 	%r1709, smem_raw;
	add.s32 	%r1710, %r1709, %r1708;
	ld.shared.v2.f32 	{%f2023, %f2024}, [%r1710];
	sub.f32 	%f2025, %f12, %f2023;
	sub.f32 	%f2026, %f11, %f2024;
	mul.f32 	%f2027, %f2026, %f2026;
	fma.rn.f32 	%f2028, %f2025, %f2025, %f2027;
	add.s32 	%r2709, %r40, %r2700;
	mov.b32 	%r2708, %f2028;
$L__BB0_21:
	shfl.sync.idx.b32	%r45|%p406, %r2708, 0, 31, -1;
	mov.b32 	%f2029, %r45;
	shfl.sync.idx.b32	%r46|%p407, %r2709, 0, 31, -1;
	setp.le.f32 	%p408, %f3061, %f2029;
	@%p408 bra 	$L__BB0_66;
	setp.ne.s32 	%p409, %r2, %r2711;
	@%p409 bra 	$L__BB0_55;
	setp.lt.s32 	%p410, %r4, 2;
	mul.wide.s32 	%rd51, %r2712, 4;
	add.s64 	%rd52, %rd2, %rd51;
	st.local.u32 	[%rd52], %r45;
	add.s64 	%rd53, %rd3, %rd51;
	st.local.u32 	[%rd53], %r46;
	ld.local.f32 	%f3062, [%rd2];
	mov.b32 	%r2712, 0;
	@%p410 bra 	$L__BB0_55;
	setp.eq.s32 	%p411, %r25, 0;
	ld.local.f32 	%f2030, [%rd2+4];
	setp.gt.f32 	%p412, %f2030, %f3062;
	selp.f32 	%f3062, %f2030, %f3062, %p412;
	selp.u32 	%r2712, 1, 0, %p412;
	@%p411 bra 	$L__BB0_55;
	setp.eq.s32 	%p413, %r26, 3;
	ld.local.f32 	%f2031, [%rd2+8];
	setp.gt.f32 	%p414, %f2031, %f3062;
	selp.f32 	%f3062, %f2031, %f3062, %p414;
	selp.b32 	%r2712, 2, %r2712, %p414;
	@%p413 bra 	$L__BB0_55;
	setp.eq.s32 	%p415, %r26, 4;
	ld.local.f32 	%f2032, [%rd2+12];
	setp.gt.f32 	%p416, %f2032, %f3062;
	selp.f32 	%f3062, %f2032, %f3062, %p416;
	selp.b32 	%r2712, 3, %r2712, %p416;
	@%p415 bra 	$L__BB0_55;
	setp.eq.s32 	%p417, %r26, 5;
	ld.local.f32 	%f2033, [%rd2+16];
	setp.gt.f32 	%p418, %f2033, %f3062;
	selp.f32 	%f3062, %f2033, %f3062, %p418;
	selp.b32 	%r2712, 4, %r2712, %p418;
	@%p417 bra 	$L__BB0_55;
	setp.eq.s32 	%p419, %r26, 6;
	ld.local.f32 	%f2034, [%rd2+20];
	setp.gt.f32 	%p420, %f2034, %f3062;
	selp.f32 	%f3062, %f2034, %f3062, %p420;
	selp.b32 	%r2712, 5, %r2712, %p420;
	@%p419 bra 	$L__BB0_55;
	setp.eq.s32 	%p421, %r26, 7;
	ld.local.f32 	%f2035, [%rd2+24];
	setp.gt.f32 	%p422, %f2035, %f3062;
	selp.f32 	%f3062, %f2035, %f3062, %p422;
	selp.b32 	%r2712, 6, %r2712, %p422;
	@%p421 bra 	$L__BB0_55;
	setp.eq.s32 	%p423, %r26, 8;
	ld.local.f32 	%f2036, [%rd2+28];
	setp.gt.f32 	%p424, %f2036, %f3062;
	selp.f32 	%f3062, %f2036, %f3062, %p424;
	selp.b32 	%r2712, 7, %r2712, %p424;
	@%p423 bra 	$L__BB0_55;
	setp.eq.s32 	%p425, %r26, 9;
	ld.local.f32 	%f2037, [%rd2+32];
	setp.gt.f32 	%p426, %f2037, %f3062;
	selp.f32 	%f3062, %f2037, %f3062, %p426;
	selp.b32 	%r2712, 8, %r2712, %p426;
	@%p425 bra 	$L__BB0_55;
	setp.eq.s32 	%p427, %r26, 10;
	ld.local.f32 	%f2038, [%rd2+36];
	setp.gt.f32 	%p428, %f2038, %f3062;
	selp.f32 	%f3062, %f2038, %f3062, %p428;
	selp.b32 	%r2712, 9, %r2712, %p428;
	@%p427 bra 	$L__BB0_55;
	setp.eq.s32 	%p429, %r26, 11;
	ld.local.f32 	%f2039, [%rd2+40];
	setp.gt.f32 	%p430, %f2039, %f3062;
	selp.f32 	%f3062, %f2039, %f3062, %p430;
	selp.b32 	%r2712, 10, %r2712, %p430;
	@%p429 bra 	$L__BB0_55;
	setp.eq.s32 	%p431, %r26, 12;
	ld.local.f32 	%f2040, [%rd2+44];
	setp.gt.f32 	%p432, %f2040, %f3062;
	selp.f32 	%f3062, %f2040, %f3062, %p432;
	selp.b32 	%r2712, 11, %r2712, %p432;
	@%p431 bra 	$L__BB0_55;
	setp.eq.s32 	%p433, %r26, 13;
	ld.local.f32 	%f2041, [%rd2+48];
	setp.gt.f32 	%p434, %f2041, %f3062;
	selp.f32 	%f3062, %f2041, %f3062, %p434;
	selp.b32 	%r2712, 12, %r2712, %p434;
	@%p433 bra 	$L__BB0_55;
	setp.eq.s32 	%p435, %r26, 14;
	ld.local.f32 	%f2042, [%rd2+52];
	setp.gt.f32 	%p436, %f2042, %f3062;
	selp.f32 	%f3062, %f2042, %f3062, %p436;
	selp.b32 	%r2712, 13, %r2712, %p436;
	@%p435 bra 	$L__BB0_55;
	setp.eq.s32 	%p437, %r26, 15;
	ld.local.f32 	%f2043, [%rd2+56];
	setp.gt.f32 	%p438, %f2043, %f3062;
	selp.f32 	%f3062, %f2043, %f3062, %p438;
	selp.b32 	%r2712, 14, %r2712, %p438;
	@%p437 bra 	$L__BB0_55;
	setp.eq.s32 	%p439, %r26, 16;
	ld.local.f32 	%f2044, [%rd2+60];
	setp.gt.f32 	%p440, %f2044, %f3062;
	selp.f32 	%f3062, %f2044, %f3062, %p440;
	selp.b32 	%r2712, 15, %r2712, %p440;
	@%p439 bra 	$L__BB0_55;
	setp.eq.s32 	%p441, %r26, 17;
	ld.local.f32 	%f2045, [%rd2+64];
	setp.gt.f32 	%p442, %f2045, %f3062;
	selp.f32 	%f3062, %f2045, %f3062, %p442;
	selp.b32 	%r2712, 16, %r2712, %p442;
	@%p441 bra 	$L__BB0_55;
	setp.eq.s32 	%p443, %r26, 18;
	ld.local.f32 	%f2046, [%rd2+68];
	setp.gt.f32 	%p444, %f2046, %f3062;
	selp.f32 	%f3062, %f2046, %f3062, %p444;
	selp.b32 	%r2712, 17, %r2712, %p444;
	@%p443 bra 	$L__BB0_55;
	setp.eq.s32 	%p445, %r26, 19;
	ld.local.f32 	%f2047, [%rd2+72];
	setp.gt.f32 	%p446, %f2047, %f3062;
	selp.f32 	%f3062, %f2047, %f3062, %p446;
	selp.b32 	%r2712, 18, %r2712, %p446;
	@%p445 bra 	$L__BB0_55;
	setp.eq.s32 	%p447, %r26, 20;
	ld.local.f32 	%f2048, [%rd2+76];
	setp.gt.f32 	%p448, %f2048, %f3062;
	selp.f32 	%f3062, %f2048, %f3062, %p448;
	selp.b32 	%r2712, 19, %r2712, %p448;
	@%p447 bra 	$L__BB0_55;
	setp.eq.s32 	%p449, %r26, 21;
	ld.local.f32 	%f2049, [%rd2+80];
	setp.gt.f32 	%p450, %f2049, %f3062;
	selp.f32 	%f3062, %f2049, %f3062, %p450;
	selp.b32 	%r2712, 20, %r2712, %p450;
	@%p449 bra 	$L__BB0_55;
	setp.eq.s32 	%p451, %r26, 22;
	ld.local.f32 	%f2050, [%rd2+84];
	setp.gt.f32 	%p452, %f2050, %f3062;
	selp.f32 	%f3062, %f2050, %f3062, %p452;
	selp.b32 	%r2712, 21, %r2712, %p452;
	@%p451 bra 	$L__BB0_55;
	setp.eq.s32 	%p453, %r26, 23;
	ld.local.f32 	%f2051, [%rd2+88];
	setp.gt.f32 	%p454, %f2051, %f3062;
	selp.f32 	%f3062, %f2051, %f3062, %p454;
	selp.b32 	%r2712, 22, %r2712, %p454;
	@%p453 bra 	$L__BB0_55;
	setp.eq.s32 	%p455, %r26, 24;
	ld.local.f32 	%f2052, [%rd2+92];
	setp.gt.f32 	%p456, %f2052, %f3062;
	selp.f32 	%f3062, %f2052, %f3062, %p456;
	selp.b32 	%r2712, 23, %r2712, %p456;
	@%p455 bra 	$L__BB0_55;
	setp.eq.s32 	%p457, %r26, 25;
	ld.local.f32 	%f2053, [%rd2+96];
	setp.gt.f32 	%p458, %f2053, %f3062;
	selp.f32 	%f3062, %f2053, %f3062, %p458;
	selp.b32 	%r2712, 24, %r2712, %p458;
	@%p457 bra 	$L__BB0_55;
	setp.eq.s32 	%p459, %r26, 26;
	ld.local.f32 	%f2054, [%rd2+100];
	setp.gt.f32 	%p460, %f2054, %f3062;
	selp.f32 	%f3062, %f2054, %f3062, %p460;
	selp.b32 	%r2712, 25, %r2712, %p460;
	@%p459 bra 	$L__BB0_55;
	setp.eq.s32 	%p461, %r26, 27;
	ld.local.f32 	%f2055, [%rd2+104];
	setp.gt.f32 	%p462, %f2055, %f3062;
	selp.f32 	%f3062, %f2055, %f3062, %p462;
	selp.b32 	%r2712, 26, %r2712, %p462;
	@%p461 bra 	$L__BB0_55;
	setp.eq.s32 	%p463, %r26, 28;
	ld.local.f32 	%f2056, [%rd2+108];
	setp.gt.f32 	%p464, %f2056, %f3062;
	selp.f32 	%f3062, %f2056, %f3062, %p464;
	selp.b32 	%r2712, 27, %r2712, %p464;
	@%p463 bra 	$L__BB0_55;
	setp.eq.s32 	%p465, %r26, 29;
	ld.local.f32 	%f2057, [%rd2+112];
	setp.gt.f32 	%p466, %f2057, %f3062;
	selp.f32 	%f3062, %f2057, %f3062, %p466;
	selp.b32 	%r2712, 28, %r2712, %p466;
	@%p465 bra 	$L__BB0_55;
	setp.eq.s32 	%p467, %r26, 30;
	ld.local.f32 	%f2058, [%rd2+116];
	setp.gt.f32 	%p468, %f2058, %f3062;
	selp.f32 	%f3062, %f2058, %f3062, %p468;
	selp.b32 	%r2712, 29, %r2712, %p468;
	@%p467 bra 	$L__BB0_55;
	setp.eq.s32 	%p469, %r26, 31;
	ld.local.f32 	%f2059, [%rd2+120];
	setp.gt.f32 	%p470, %f2059, %f3062;
	selp.f32 	%f3062, %f2059, %f3062, %p470;
	selp.b32 	%r2712, 30, %r2712, %p470;
	@%p469 bra 	$L__BB0_55;
	ld.local.f32 	%f2060, [%rd2+124];
	setp.gt.f32 	%p471, %f2060, %f3062;
	selp.f32 	%f48, %f2060, %f3062, %p471;
	selp.b32 	%r77, 31, %r2712, %p471;
	mov.u32 	%r2712, %r77;
	mov.f32 	%f3062, %f48;
$L__BB0_55:
	bar.warp.sync 	-1;
	mov.b32 	%r1712, %f3062;
	shfl.sync.down.b32	%r1713|%p473, %r1712, 16, 31, -1;
	mov.b32 	%f50, %r1713;
	shfl.sync.down.b32	%r79|%p474, %r2, 16, 31, -1;
	setp.lt.f32 	%p475, %f3062, %f50;
	mov.pred 	%p4224, -1;
	@%p475 bra 	$L__BB0_57;
	setp.eq.f32 	%p476, %f3062, %f50;
	setp.gt.s32 	%p477, %r79, %r2;
	and.pred  	%p4224, %p476, %p477;
$L__BB0_57:
	selp.f32 	%f51, %f50, %f3062, %p4224;
	selp.b32 	%r80, %r79, %r2, %p4224;
	mov.b32 	%r1715, %f51;
	shfl.sync.down.b32	%r1716|%p479, %r1715, 8, 31, -1;
	mov.b32 	%f52, %r1716;
	shfl.sync.down.b32	%r81|%p480, %r80, 8, 31, -1;
	setp.lt.f32 	%p481, %f51, %f52;
	mov.pred 	%p4225, -1;
	@%p481 bra 	$L__BB0_59;
	setp.eq.f32 	%p482, %f51, %f52;
	setp.gt.s32 	%p483, %r81, %r80;
	and.pred  	%p4225, %p482, %p483;
$L__BB0_59:
	selp.f32 	%f53, %f52, %f51, %p4225;
	selp.b32 	%r82, %r81, %r80, %p4225;
	mov.b32 	%r1717, %f53;
	shfl.sync.down.b32	%r1718|%p485, %r1717, 4, 31, -1;
	mov.b32 	%f54, %r1718;
	shfl.sync.down.b32	%r83|%p486, %r82, 4, 31, -1;
	setp.lt.f32 	%p487, %f53, %f54;
	mov.pred 	%p4226, -1;
	@%p487 bra 	$L__BB0_61;
	setp.eq.f32 	%p488, %f53, %f54;
	setp.gt.s32 	%p489, %r83, %r82;
	and.pred  	%p4226, %p488, %p489;
$L__BB0_61:
	selp.f32 	%f55, %f54, %f53, %p4226;
	selp.b32 	%r84, %r83, %r82, %p4226;
	mov.b32 	%r1719, %f55;
	shfl.sync.down.b32	%r1720|%p491, %r1719, 2, 31, -1;
	mov.b32 	%f56, %r1720;
	shfl.sync.down.b32	%r85|%p492, %r84, 2, 31, -1;
	setp.lt.f32 	%p493, %f55, %f56;
	mov.pred 	%p4227, -1;
	@%p493 bra 	$L__BB0_63;
	setp.eq.f32 	%p494, %f55, %f56;
	setp.gt.s32 	%p495, %r85, %r84;
	and.pred  	%p4227, %p494, %p495;
$L__BB0_63:
	selp.f32 	%f57, %f56, %f55, %p4227;
	selp.b32 	%r86, %r85, %r84, %p4227;
	mov.b32 	%r87, %f57;
	shfl.sync.down.b32	%r88|%p497, %r87, 1, 31, -1;
	mov.b32 	%f58, %r88;
	shfl.sync.down.b32	%r89|%p498, %r86, 1, 31, -1;
	setp.lt.f32 	%p499, %f57, %f58;
	mov.pred 	%p4228, -1;
	@%p499 bra 	$L__BB0_65;
	setp.eq.f32 	%p500, %f57, %f58;
	setp.gt.s32 	%p501, %r89, %r86;
	and.pred  	%p4228, %p500, %p501;
$L__BB0_65:
	selp.b32 	%r1721, %r89, %r86, %p4228;
	selp.b32 	%r1722, %r88, %r87, %p4228;
	shfl.sync.idx.b32	%r1723|%p502, %r1722, 0, 31, -1;
	mov.b32 	%f3061, %r1723;
	shfl.sync.idx.b32	%r2711|%p503, %r1721, 0, 31, -1;
	shfl.sync.idx.b32	%r1724|%p504, %r2712, %r2711, 31, -1;
	bar.warp.sync 	-1;
$L__BB0_66:
	shfl.sync.idx.b32	%r93|%p505, %r2708, 1, 31, -1;
	mov.b32 	%f2061, %r93;
	shfl.sync.idx.b32	%r94|%p506, %r2709, 1, 31, -1;
	setp.le.f32 	%p507, %f3061, %f2061;
	@%p507 bra 	$L__BB0_111;
	setp.ne.s32 	%p508, %r2, %r2711;
	@%p508 bra 	$L__BB0_100;
	setp.lt.s32 	%p509, %r4, 2;
	mul.wide.s32 	%rd54, %r2712, 4;
	add.s64 	%rd55, %rd2, %rd54;
	st.local.u32 	[%rd55], %r93;
	add.s64 	%rd56, %rd3, %rd54;
	st.local.u32 	[%rd56], %r94;
	ld.local.f32 	%f3062, [%rd2];
	mov.b32 	%r2712, 0;
	@%p509 bra 	$L__BB0_100;
	setp.eq.s32 	%p510, %r25, 0;
	ld.local.f32 	%f2062, [%rd2+4];
	setp.gt.f32 	%p511, %f2062, %f3062;
	selp.f32 	%f3062, %f2062, %f3062, %p511;
	selp.u32 	%r2712, 1, 0, %p511;
	@%p510 bra 	$L__BB0_100;
	setp.eq.s32 	%p512, %r26, 3;
	ld.local.f32 	%f2063, [%rd2+8];
	setp.gt.f32 	%p513, %f2063, %f3062;
	selp.f32 	%f3062, %f2063, %f3062, %p513;
	selp.b32 	%r2712, 2, %r2712, %p513;
	@%p512 bra 	$L__BB0_100;
	setp.eq.s32 	%p514, %r26, 4;
	ld.local.f32 	%f2064, [%rd2+12];
	setp.gt.f32 	%p515, %f2064, %f3062;
	selp.f32 	%f3062, %f2064, %f3062, %p515;
	selp.b32 	%r2712, 3, %r2712, %p515;
	@%p514 bra 	$L__BB0_100;
	setp.eq.s32 	%p516, %r26, 5;
	ld.local.f32 	%f2065, [%rd2+16];
	setp.gt.f32 	%p517, %f2065, %f3062;
	selp.f32 	%f3062, %f2065, %f3062, %p517;
	selp.b32 	%r2712, 4, %r2712, %p517;
	@%p516 bra 	$L__BB0_100;
	setp.eq.s32 	%p518, %r26, 6;
	ld.local.f32 	%f2066, [%rd2+20];
	setp.gt.f32 	%p519, %f2066, %f3062;
	selp.f32 	%f3062, %f2066, %f3062, %p519;
	selp.b32 	%r2712, 5, %r2712, %p519;
	@%p518 bra 	$L__BB0_100;
	setp.eq.s32 	%p520, %r26, 7;
	ld.local.f32 	%f2067, [%rd2+24];
	setp.gt.f32 	%p521, %f2067, %f3062;
	selp.f32 	%f3062, %f2067, %f3062, %p521;
	selp.b32 	%r2712, 6, %r2712, %p521;
	@%p520 bra 	$L__BB0_100;
	setp.eq.s32 	%p522, %r26, 8;
	ld.local.f32 	%f2068, [%rd2+28];
	setp.gt.f32 	%p523, %f2068, %f3062;
	selp.f32 	%f3062, %f2068, %f3062, %p523;
	selp.b32 	%r2712, 7, %r2712, %p523;
	@%p522 bra 	$L__BB0_100;
	setp.eq.s32 	%p524, %r26, 9;
	ld.local.f32 	%f2069, [%rd2+32];
	setp.gt.f32 	%p525, %f2069, %f3062;
	selp.f32 	%f3062, %f2069, %f3062, %p525;
	selp.b32 	%r2712, 8, %r2712, %p525;
	@%p524 bra 	$L__BB0_100;
	setp.eq.s32 	%p526, %r26, 10;
	ld.local.f32 	%f2070, [%rd2+36];
	setp.gt.f32 	%p527, %f2070, %f3062;
	selp.f32 	%f3062, %f2070, %f3062, %p527;
	selp.b32 	%r2712, 9, %r2712, %p527;
	@%p526 bra 	$L__BB0_100;
	setp.eq.s32 	%p528, %r26, 11;
	ld.local.f32 	%f2071, [%rd2+40];
	setp.gt.f32 	%p529, %f2071, %f3062;
	selp.f32 	%f3062, %f2071, %f3062, %p529;
	selp.b32 	%r2712, 10, %r2712, %p529;
	@%p528 bra 	$L__BB0_100;
	setp.eq.s32 	%p530, %r26, 12;
	ld.local.f32 	%f2072, [%rd2+44];
	setp.gt.f32 	%p531, %f2072, %f3062;
	selp.f32 	%f3062, %f2072, %f3062, %p531;
	selp.b32 	%r2712, 11, %r2712, %p531;
	@%p530 bra 	$L__BB0_100;
	setp.eq.s32 	%p532, %r26, 13;
	ld.local.f32 	%f2073, [%rd2+48];
	setp.gt.f32 	%p533, %f2073, %f3062;
	selp.f32 	%f3062, %f2073, %f3062, %p533;
	selp.b32 	%r2712, 12, %r2712, %p533;
	@%p532 bra 	$L__BB0_100;
	setp.eq.s32 	%p534, %r26, 14;
	ld.local.f32 	%f2074, [%rd2+52];
	setp.gt.f32 	%p535, %f2074, %f3062;
	selp.f32 	%f3062, %f2074, %f3062, %p535;
	selp.b32 	%r2712, 13, %r2712, %p535;
	@%p534 bra 	$L__BB0_100;
	setp.eq.s32 	%p536, %r26, 15;
	ld.local.f32 	%f2075, [%rd2+56];
	setp.gt.f32 	%p537, %f2075, %f3062;
	selp.f32 	%f3062, %f2075, %f3062, %p537;
	selp.b32 	%r2712, 14, %r2712, %p537;
	@%p536 bra 	$L__BB0_100;
	setp.eq.s32 	%p538, %r26, 16;
	ld.local.f32 	%f2076, [%rd2+60];
	setp.gt.f32 	%p539, %f2076, %f3062;
	selp.f32 	%f3062, %f2076, %f3062, %p539;
	selp.b32 	%r2712, 15, %r2712, %p539;
	@%p538 bra 	$L__BB0_100;
	setp.eq.s32 	%p540, %r26, 17;
	ld.local.f32 	%f2077, [%rd2+64];
	setp.gt.f32 	%p541, %f2077, %f3062;
	selp.f32 	%f3062, %f2077, %f3062, %p541;
	selp.b32 	%r2712, 16, %r2712, %p541;
	@%p540 bra 	$L__BB0_100;
	setp.eq.s32 	%p542, %r26, 18;
	ld.local.f32 	%f2078, [%rd2+68];
	setp.gt.f32 	%p543, %f2078, %f3062;
	selp.f32 	%f3062, %f2078, %f3062, %p543;
	selp.b32 	%r2712, 17, %r2712, %p543;
	@%p542 bra 	$L__BB0_100;
	setp.eq.s32 	%p544, %r26, 19;
	ld.local.f32 	%f2079, [%rd2+72];
	setp.gt.f32 	%p545, %f2079, %f3062;
	selp.f32 	%f3062, %f2079, %f3062, %p545;
	selp.b32 	%r2712, 18, %r2712, %p545;
	@%p544 bra 	$L__BB0_100;
	setp.eq.s32 	%p546, %r26, 20;
	ld.local.f32 	%f2080, [%rd2+76];
	setp.gt.f32 	%p547, %f2080, %f3062;
	selp.f32 	%f3062, %f2080, %f3062, %p547;
	selp.b32 	%r2712, 19, %r2712, %p547;
	@%p546 bra 	$L__BB0_100;
	setp.eq.s32 	%p548, %r26, 21;
	ld.local.f32 	%f2081, [%rd2+80];
	setp.gt.f32 	%p549, %f2081, %f3062;
	selp.f32 	%f3062, %f2081, %f3062, %p549;
	selp.b32 	%r2712, 20, %r2712, %p549;
	@%p548 bra 	$L__BB0_100;
	setp.eq.s32 	%p550, %r26, 22;
	ld.local.f32 	%f2082, [%rd2+84];
	setp.gt.f32 	%p551, %f2082, %f3062;
	selp.f32 	%f3062, %f2082, %f3062, %p551;
	selp.b32 	%r2712, 21, %r2712, %p551;
	@%p550 bra 	$L__BB0_100;
	setp.eq.s32 	%p552, %r26, 23;
	ld.local.f32 	%f2083, [%rd2+88];
	setp.gt.f32 	%p553, %f2083, %f3062;
	selp.f32 	%f3062, %f2083, %f3062, %p553;
	selp.b32 	%r2712, 22, %r2712, %p553;
	@%p552 bra 	$L__BB0_100;
	setp.eq.s32 	%p554, %r26, 24;
	ld.local.f32 	%f2084, [%rd2+92];
	setp.gt.f32 	%p555, %f2084, %f3062;
	selp.f32 	%f3062, %f2084, %f3062, %p555;
	selp.b32 	%r2712, 23, %r2712, %p555;
	@%p554 bra 	$L__BB0_100;
	setp.eq.s32 	%p556, %r26, 25;
	ld.local.f32 	%f2085, [%rd2+96];
	setp.gt.f32 	%p557, %f2085, %f3062;
	selp.f32 	%f3062, %f2085, %f3062, %p557;
	selp.b32 	%r2712, 24, %r2712, %p557;
	@%p556 bra 	$L__BB0_100;
	setp.eq.s32 	%p558, %r26, 26;
	ld.local.f32 	%f2086, [%rd2+100];
	setp.gt.f32 	%p559, %f2086, %f3062;
	selp.f32 	%f3062, %f2086, %f3062, %p559;
	selp.b32 	%r2712, 25, %r2712, %p559;
	@%p558 bra 	$L__BB0_100;
	setp.eq.s32 	%p560, %r26, 27;
	ld.local.f32 	%f2087, [%rd2+104];
	setp.gt.f32 	%p561, %f2087, %f3062;
	selp.f32 	%f3062, %f2087, %f3062, %p561;
	selp.b32 	%r2712, 26, %r2712, %p561;
	@%p560 bra 	$L__BB0_100;
	setp.eq.s32 	%p562, %r26, 28;
	ld.local.f32 	%f2088, [%rd2+108];
	setp.gt.f32 	%p563, %f2088, %f3062;
	selp.f32 	%f3062, %f2088, %f3062, %p563;
	selp.b32 	%r2712, 27, %r2712, %p563;
	@%p562 bra 	$L__BB0_100;
	setp.eq.s32 	%p564, %r26, 29;
	ld.local.f32 	%f2089, [%rd2+112];
	setp.gt.f32 	%p565, %f2089, %f3062;
	selp.f32 	%f3062, %f2089, %f3062, %p565;
	selp.b32 	%r2712, 28, %r2712, %p565;
	@%p564 bra 	$L__BB0_100;
	setp.eq.s32 	%p566, %r26, 30;
	ld.local.f32 	%f2090, [%rd2+116];
	setp.gt.f32 	%p567, %f2090, %f3062;
	selp.f32 	%f3062, %f2090, %f3062, %p567;
	selp.b32 	%r2712, 29, %r2712, %p567;
	@%p566 bra 	$L__BB0_100;
	setp.eq.s32 	%p568, %r26, 31;
	ld.local.f32 	%f2091, [%rd2+120];
	setp.gt.f32 	%p569, %f2091, %f3062;
	selp.f32 	%f3062, %f2091, %f3062, %p569;
	selp.b32 	%r2712, 30, %r2712, %p569;
	@%p568 bra 	$L__BB0_100;
	ld.local.f32 	%f2092, [%rd2+124];
	setp.gt.f32 	%p570, %f2092, %f3062;
	selp.f32 	%f93, %f2092, %f3062, %p570;
	selp.b32 	%r125, 31, %r2712, %p570;
	mov.u32 	%r2712, %r125;
	mov.f32 	%f3062, %f93;
$L__BB0_100:
	bar.warp.sync 	-1;
	mov.b32 	%r1726, %f3062;
	shfl.sync.down.b32	%r1727|%p572, %r1726, 16, 31, -1;
	mov.b32 	%f95, %r1727;
	shfl.sync.down.b32	%r127|%p573, %r2, 16, 31, -1;
	setp.lt.f32 	%p574, %f3062, %f95;
	mov.pred 	%p4229, -1;
	@%p574 bra 	$L__BB0_102;
	setp.eq.f32 	%p575, %f3062, %f95;
	setp.gt.s32 	%p576, %r127, %r2;
	and.pred  	%p4229, %p575, %p576;
$L__BB0_102:
	selp.f32 	%f96, %f95, %f3062, %p4229;
	selp.b32 	%r128, %r127, %r2, %p4229;
	mov.b32 	%r1729, %f96;
	shfl.sync.down.b32	%r1730|%p578, %r1729, 8, 31, -1;
	mov.b32 	%f97, %r1730;
	shfl.sync.down.b32	%r129|%p579, %r128, 8, 31, -1;
	setp.lt.f32 	%p580, %f96, %f97;
	mov.pred 	%p4230, -1;
	@%p580 bra 	$L__BB0_104;
	setp.eq.f32 	%p581, %f96, %f97;
	setp.gt.s32 	%p582, %r129, %r128;
	and.pred  	%p4230, %p581, %p582;
$L__BB0_104:
	selp.f32 	%f98, %f97, %f96, %p4230;
	selp.b32 	%r130, %r129, %r128, %p4230;
	mov.b32 	%r1731, %f98;
	shfl.sync.down.b32	%r1732|%p584, %r1731, 4, 31, -1;
	mov.b32 	%f99, %r1732;
	shfl.sync.down.b32	%r131|%p585, %r130, 4, 31, -1;
	setp.lt.f32 	%p586, %f98, %f99;
	mov.pred 	%p4231, -1;
	@%p586 bra 	$L__BB0_106;
	setp.eq.f32 	%p587, %f98, %f99;
	setp.gt.s32 	%p588, %r131, %r130;
	and.pred  	%p4231, %p587, %p588;
$L__BB0_106:
	selp.f32 	%f100, %f99, %f98, %p4231;
	selp.b32 	%r132, %r131, %r130, %p4231;
	mov.b32 	%r1733, %f100;
	shfl.sync.down.b32	%r1734|%p590, %r1733, 2, 31, -1;
	mov.b32 	%f101, %r1734;
	shfl.sync.down.b32	%r133|%p591, %r132, 2, 31, -1;
	setp.lt.f32 	%p592, %f100, %f101;
	mov.pred 	%p4232, -1;
	@%p592 bra 	$L__BB0_108;
	setp.eq.f32 	%p593, %f100, %f101;
	setp.gt.s32 	%p594, %r133, %r132;
	and.pred  	%p4232, %p593, %p594;
$L__BB0_108:
	selp.f32 	%f102, %f101, %f100, %p4232;
	selp.b32 	%r134, %r133, %r132, %p4232;
	mov.b32 	%r135, %f102;
	shfl.sync.down.b32	%r136|%p596, %r135, 1, 31, -1;
	mov.b32 	%f103, %r136;
	shfl.sync.down.b32	%r137|%p597, %r134, 1, 31, -1;
	setp.lt.f32 	%p598, %f102, %f103;
	mov.pred 	%p4233, -1;
	@%p598 bra 	$L__BB0_110;
	setp.eq.f32 	%p599, %f102, %f103;
	setp.gt.s32 	%p600, %r137, %r134;
	and.pred  	%p4233, %p599, %p600;
$L__BB0_110:
	selp.b32 	%r1735, %r137, %r134, %p4233;
	selp.b32 	%r1736, %r136, %r135, %p4233;
	shfl.sync.idx.b32	%r1737|%p601, %r1736, 0, 31, -1;
	mov.b32 	%f3061, %r1737;
	shfl.sync.idx.b32	%r2711|%p602, %r1735, 0, 31, -1;
	shfl.sync.idx.b32	%r1738|%p603, %r2712, %r2711, 31, -1;
	bar.warp.sync 	-1;
$L__BB0_111:
	shfl.sync.idx.b32	%r141|%p604, %r2708, 2, 31, -1;
	mov.b32 	%f2093, %r141;
	shfl.sync.idx.b32	%r142|%p605, %r2709, 2, 31, -1;
	setp.le.f32 	%p606, %f3061, %f2093;
	@%p606 bra 	$L__BB0_156;
	setp.ne.s32 	%p607, %r2, %r2711;
	@%p607 bra 	$L__BB0_145;
	setp.lt.s32 	%p608, %r4, 2;
	mul.wide.s32 	%rd57, %r2712, 4;
	add.s64 	%rd58, %rd2, %rd57;
	st.local.u32 	[%rd58], %r141;
	add.s64 	%rd59, %rd3, %rd57;
	st.local.u32 	[%rd59], %r142;
	ld.local.f32 	%f3062, [%rd2];
	mov.b32 	%r2712, 0;
	@%p608 bra 	$L__BB0_145;
	setp.eq.s32 	%p609, %r25, 0;
	ld.local.f32 	%f2094, [%rd2+4];
	setp.gt.f32 	%p610, %f2094, %f3062;
	selp.f32 	%f3062, %f2094, %f3062, %p610;
	selp.u32 	%r2712, 1, 0, %p610;
	@%p609 bra 	$L__BB0_145;
	setp.eq.s32 	%p611, %r26, 3;
	ld.local.f32 	%f2095, [%rd2+8];
	setp.gt.f32 	%p612, %f2095, %f3062;
	selp.f32 	%f3062, %f2095, %f3062, %p612;
	selp.b32 	%r2712, 2, %r2712, %p612;
	@%p611 bra 	$L__BB0_145;
	setp.eq.s32 	%p613, %r26, 4;
	ld.local.f32 	%f2096, [%rd2+12];
	setp.gt.f32 	%p614, %f2096, %f3062;
	selp.f32 	%f3062, %f2096, %f3062, %p614;
	selp.b32 	%r2712, 3, %r2712, %p614;
	@%p613 bra 	$L__BB0_145;
	setp.eq.s32 	%p615, %r26, 5;
	ld.local.f32 	%f2097, [%rd2+16];
	setp.gt.f32 	%p616, %f2097, %f3062;
	selp.f32 	%f3062, %f2097, %f3062, %p616;
	selp.b32 	%r2712, 4, %r2712, %p616;
	@%p615 bra 	$L__BB0_145;
	setp.eq.s32 	%p617, %r26, 6;
	ld.local.f32 	%f2098, [%rd2+20];
	setp.gt.f32 	%p618, %f2098, %f3062;
	selp.f32 	%f3062, %f2098, %f3062, %p618;
	selp.b32 	%r2712, 5, %r2712, %p618;
	@%p617 bra 	$L__BB0_145;
	setp.eq.s32 	%p619, %r26, 7;
	ld.local.f32 	%f2099, [%rd2+24];
	setp.gt.f32 	%p620, %f2099, %f3062;
	selp.f32 	%f3062, %f2099, %f3062, %p620;
	selp.b32 	%r2712, 6, %r2712, %p620;
	@%p619 bra 	$L__BB0_145;
	setp.eq.s32 	%p621, %r26, 8;
	ld.local.f32 	%f2100, [%rd2+28];
	setp.gt.f32 	%p622, %f2100, %f3062;
	selp.f32 	%f3062, %f2100, %f3062, %p622;
	selp.b32 	%r2712, 7, %r2712, %p622;
	@%p621 bra 	$L__BB0_145;
	setp.eq.s32 	%p623, %r26, 9;
	ld.local.f32 	%f2101, [%rd2+32];
	setp.gt.f32 	%p624, %f2101, %f3062;
	selp.f32 	%f3062, %f2101, %f3062, %p624;
	selp.b32 	%r2712, 8, %r2712, %p624;
	@%p623 bra 	$L__BB0_145;
	setp.eq.s32 	%p625, %r26, 10;
	ld.local.f32 	%f2102, [%rd2+36];
	setp.gt.f32 	%p626, %f2102, %f3062;
	selp.f32 	%f3062, %f2102, %f3062, %p626;
	selp.b32 	%r2712, 9, %r2712, %p626;
	@%p625 bra 	$L__BB0_145;
	setp.eq.s32 	%p627, %r26, 11;
	ld.local.f32 	%f2103, [%rd2+40];
	setp.gt.f32 	%p628, %f2103, %f3062;
	selp.f32 	%f3062, %f2103, %f3062, %p628;
	selp.b32 	%r2712, 10, %r2712, %p628;
	@%p627 bra 	$L__BB0_145;
	setp.eq.s32 	%p629, %r26, 12;
	ld.local.f32 	%f2104, [%rd2+44];
	setp.gt.f32 	%p630, %f2104, %f3062;
	selp.f32 	%f3062, %f2104, %f3062, %p630;
	selp.b32 	%r2712, 11, %r2712, %p630;
	@%p629 bra 	$L__BB0_145;
	setp.eq.s32 	%p631, %r26, 13;
	ld.local.f32 	%f2105, [%rd2+48];
	setp.gt.f32 	%p632, %f2105, %f3062;
	selp.f32 	%f3062, %f2105, %f3062, %p632;
	selp.b32 	%r2712, 12, %r2712, %p632;
	@%p631 bra 	$L__BB0_145;
	setp.eq.s32 	%p633, %r26, 14;
	ld.local.f32 	%f2106, [%rd2+52];
	setp.gt.f32 	%p634, %f2106, %f3062;
	selp.f32 	%f3062, %f2106, %f3062, %p634;
	selp.b32 	%r2712, 13, %r2712, %p634;
	@%p633 bra 	$L__BB0_145;
	setp.eq.s32 	%p635, %r26, 15;
	ld.local.f32 	%f2107, [%rd2+56];
	setp.gt.f32 	%p636, %f2107, %f3062;
	selp.f32 	%f3062, %f2107, %f3062, %p636;
	selp.b32 	%r2712, 14, %r2712, %p636;
	@%p635 bra 	$L__BB0_145;
	setp.eq.s32 	%p637, %r26, 16;
	ld.local.f32 	%f2108, [%rd2+60];
	setp.gt.f32 	%p638, %f2108, %f3062;
	selp.f32 	%f3062, %f2108, %f3062, %p638;
	selp.b32 	%r2712, 15, %r2712, %p638;
	@%p637 bra 	$L__BB0_145;
	setp.eq.s32 	%p639, %r26, 17;
	ld.local.f32 	%f2109, [%rd2+64];
	setp.gt.f32 	%p640, %f2109, %f3062;
	selp.f32 	%f3062, %f2109, %f3062, %p640;
	selp.b32 	%r2712, 16, %r2712, %p640;
	@%p639 bra 	$L__BB0_145;
	setp.eq.s32 	%p641, %r26, 18;
	ld.local.f32 	%f2110, [%rd2+68];
	setp.gt.f32 	%p642, %f2110, %f3062;
	selp.f32 	%f3062, %f2110, %f3062, %p642;
	selp.b32 	%r2712, 17, %r2712, %p642;
	@%p641 bra 	$L__BB0_145;
	setp.eq.s32 	%p643, %r26, 19;
	ld.local.f32 	%f2111, [%rd2+72];
	setp.gt.f32 	%p644, %f2111, %f3062;
	selp.f32 	%f3062, %f2111, %f3062, %p644;
	selp.b32 	%r2712, 18, %r2712, %p644;
	@%p643 bra 	$L__BB0_145;
	setp.eq.s32 	%p645, %r26, 20;
	ld.local.f32 	%f2112, [%rd2+76];
	setp.gt.f32 	%p646, %f2112, %f3062;
	selp.f32 	%f3062, %f2112, %f3062, %p646;
	selp.b32 	%r2712, 19, %r2712, %p646;
	@%p645 bra 	$L__BB0_145;
	setp.eq.s32 	%p647, %r26, 21;
	ld.local.f32 	%f2113, [%rd2+80];
	setp.gt.f32 	%p648, %f2113, %f3062;
	selp.f32 	%f3062, %f2113, %f3062, %p648;
	selp.b32 	%r2712, 20, %r2712, %p648;
	@%p647 bra 	$L__BB0_145;
	setp.eq.s32 	%p649, %r26, 22;
	ld.local.f32 	%f2114, [%rd2+84];
	setp.gt.f32 	%p650, %f2114, %f3062;
	selp.f32 	%f3062, %f2114, %f3062, %p650;
	selp.b32 	%r2712, 21, %r2712, %p650;
	@%p649 bra 	$L__BB0_145;
	setp.eq.s32 	%p651, %r26, 23;
	ld.local.f32 	%f2115, [%rd2+88];
	setp.gt.f32 	%p652, %f2115, %f3062;
	selp.f32 	%f3062, %f2115, %f3062, %p652;
	selp.b32 	%r2712, 22, %r2712, %p652;
	@%p651 bra 	$L__BB0_145;
	setp.eq.s32 	%p653, %r26, 24;
	ld.local.f32 	%f2116, [%rd2+92];
	setp.gt.f32 	%p654, %f2116, %f3062;
	selp.f32 	%f3062, %f2116, %f3062, %p654;
	selp.b32 	%r2712, 23, %r2712, %p654;
	@%p653 bra 	$L__BB0_145;
	setp.eq.s32 	%p655, %r26, 25;
	ld.local.f32 	%f2117, [%rd2+96];
	setp.gt.f32 	%p656, %f2117, %f3062;
	selp.f32 	%f3062, %f2117, %f3062, %p656;
	selp.b32 	%r2712, 24, %r2712, %p656;
	@%p655 bra 	$L__BB0_145;
	setp.eq.s32 	%p657, %r26, 26;
	ld.local.f32 	%f2118, [%rd2+100];
	setp.gt.f32 	%p658, %f2118, %f3062;
	selp.f32 	%f3062, %f2118, %f3062, %p658;
	selp.b32 	%r2712, 25, %r2712, %p658;
	@%p657 bra 	$L__BB0_145;
	setp.eq.s32 	%p659, %r26, 27;
	ld.local.f32 	%f2119, [%rd2+104];
	setp.gt.f32 	%p660, %f2119, %f3062;
	selp.f32 	%f3062, %f2119, %f3062, %p660;
	selp.b32 	%r2712, 26, %r2712, %p660;
	@%p659 bra 	$L__BB0_145;
	setp.eq.s32 	%p661, %r26, 28;
	ld.local.f32 	%f2120, [%rd2+108];
	setp.gt.f32 	%p662, %f2120, %f3062;
	selp.f32 	%f3062, %f2120, %f3062, %p662;
	selp.b32 	%r2712, 27, %r2712, %p662;
	@%p661 bra 	$L__BB0_145;
	setp.eq.s32 	%p663, %r26, 29;
	ld.local.f32 	%f2121, [%rd2+112];
	setp.gt.f32 	%p664, %f2121, %f3062;
	selp.f32 	%f3062, %f2121, %f3062, %p664;
	selp.b32 	%r2712, 28, %r2712, %p664;
	@%p663 bra 	$L__BB0_145;
	setp.eq.s32 	%p665, %r26, 30;
	ld.local.f32 	%f2122, [%rd2+116];
	setp.gt.f32 	%p666, %f2122, %f3062;
	selp.f32 	%f3062, %f2122, %f3062, %p666;
	selp.b32 	%r2712, 29, %r2712, %p666;
	@%p665 bra 	$L__BB0_145;
	setp.eq.s32 	%p667, %r26, 31;
	ld.local.f32 	%f2123, [%rd2+120];
	setp.gt.f32 	%p668, %f2123, %f3062;
	selp.f32 	%f3062, %f2123, %f3062, %p668;
	selp.b32 	%r2712, 30, %r2712, %p668;
	@%p667 bra 	$L__BB0_145;
	ld.local.f32 	%f2124, [%rd2+124];
	setp.gt.f32 	%p669, %f2124, %f3062;
	selp.f32 	%f138, %f2124, %f3062, %p669;
	selp.b32 	%r173, 31, %r2712, %p669;
	mov.u32 	%r2712, %r173;
	mov.f32 	%f3062, %f138;
$L__BB0_145:
	bar.warp.sync 	-1;
	mov.b32 	%r1740, %f3062;
	shfl.sync.down.b32	%r1741|%p671, %r1740, 16, 31, -1;
	mov.b32 	%f140, %r1741;
	shfl.sync.down.b32	%r175|%p672, %r2, 16, 31, -1;
	setp.lt.f32 	%p673, %f3062, %f140;
	mov.pred 	%p4234, -1;
	@%p673 bra 	$L__BB0_147;
	setp.eq.f32 	%p674, %f3062, %f140;
	setp.gt.s32 	%p675, %r175, %r2;
	and.pred  	%p4234, %p674, %p675;
$L__BB0_147:
	selp.f32 	%f141, %f140, %f3062, %p4234;
	selp.b32 	%r176, %r175, %r2, %p4234;
	mov.b32 	%r1743, %f141;
	shfl.sync.down.b32	%r1744|%p677, %r1743, 8, 31, -1;
	mov.b32 	%f142, %r1744;
	shfl.sync.down.b32	%r177|%p678, %r176, 8, 31, -1;
	setp.lt.f32 	%p679, %f141, %f142;
	mov.pred 	%p4235, -1;
	@%p679 bra 	$L__BB0_149;
	setp.eq.f32 	%p680, %f141, %f142;
	setp.gt.s32 	%p681, %r177, %r176;
	and.pred  	%p4235, %p680, %p681;
$L__BB0_149:
	selp.f32 	%f143, %f142, %f141, %p4235;
	selp.b32 	%r178, %r177, %r176, %p4235;
	mov.b32 	%r1745, %f143;
	shfl.sync.down.b32	%r1746|%p683, %r1745, 4, 31, -1;
	mov.b32 	%f144, %r1746;
	shfl.sync.down.b32	%r179|%p684, %r178, 4, 31, -1;
	setp.lt.f32 	%p685, %f143, %f144;
	mov.pred 	%p4236, -1;
	@%p685 bra 	$L__BB0_151;
	setp.eq.f32 	%p686, %f143, %f144;
	setp.gt.s32 	%p687, %r179, %r178;
	and.pred  	%p4236, %p686, %p687;
$L__BB0_151:
	selp.f32 	%f145, %f144, %f143, %p4236;
	selp.b32 	%r180, %r179, %r178, %p4236;
	mov.b32 	%r1747, %f145;
	shfl.sync.down.b32	%r1748|%p689, %r1747, 2, 31, -1;
	mov.b32 	%f146, %r1748;
	shfl.sync.down.b32	%r181|%p690, %r180, 2, 31, -1;
	setp.lt.f32 	%p691, %f145, %f146;
	mov.pred 	%p4237, -1;
	@%p691 bra 	$L__BB0_153;
	setp.eq.f32 	%p692, %f145, %f146;
	setp.gt.s32 	%p693, %r181, %r180;
	and.pred  	%p4237, %p692, %p693;
$L__BB0_153:
	selp.f32 	%f147, %f146, %f145, %p4237;
	selp.b32 	%r182, %r181, %r180, %p4237;
	mov.b32 	%r183, %f147;
	shfl.sync.down.b32	%r184|%p695, %r183, 1, 31, -1;
	mov.b32 	%f148, %r184;
	shfl.sync.down.b32	%r185|%p696, %r182, 1, 31, -1;
	setp.lt.f32 	%p697, %f147, %f148;
	mov.pred 	%p4238, -1;
	@%p697 bra 	$L__BB0_155;
	setp.eq.f32 	%p698, %f147, %f148;
	setp.gt.s32 	%p699, %r185, %r182;
	and.pred  	%p4238, %p698, %p699;
$L__BB0_155:
	selp.b32 	%r1749, %r185, %r182, %p4238;
	selp.b32 	%r1750, %r184, %r183, %p4238;
	shfl.sync.idx.b32	%r1751|%p700, %r1750, 0, 31, -1;
	mov.b32 	%f3061, %r1751;
	shfl.sync.idx.b32	%r2711|%p701, %r1749, 0, 31, -1;
	shfl.sync.idx.b32	%r1752|%p702, %r2712, %r2711, 31, -1;
	bar.warp.sync 	-1;
$L__BB0_156:
	shfl.sync.idx.b32	%r189|%p703, %r2708, 3, 31, -1;
	mov.b32 	%f2125, %r189;
	shfl.sync.idx.b32	%r190|%p704, %r2709, 3, 31, -1;
	setp.le.f32 	%p705, %f3061, %f2125;
	@%p705 bra 	$L__BB0_201;
	setp.ne.s32 	%p706, %r2, %r2711;
	@%p706 bra 	$L__BB0_190;
	setp.lt.s32 	%p707, %r4, 2;
	mul.wide.s32 	%rd60, %r2712, 4;
	add.s64 	%rd61, %rd2, %rd60;
	st.local.u32 	[%rd61], %r189;
	add.s64 	%rd62, %rd3, %rd60;
	st.local.u32 	[%rd62], %r190;
	ld.local.f32 	%f3062, [%rd2];
	mov.b32 	%r2712, 0;
	@%p707 bra 	$L__BB0_190;
	setp.eq.s32 	%p708, %r25, 0;
	ld.local.f32 	%f2126, [%rd2+4];
	setp.gt.f32 	%p709, %f2126, %f3062;
	selp.f32 	%f3062, %f2126, %f3062, %p709;
	selp.u32 	%r2712, 1, 0, %p709;
	@%p708 bra 	$L__BB0_190;
	setp.eq.s32 	%p710, %r26, 3;
	ld.local.f32 	%f2127, [%rd2+8];
	setp.gt.f32 	%p711, %f2127, %f3062;
	selp.f32 	%f3062, %f2127, %f3062, %p711;
	selp.b32 	%r2712, 2, %r2712, %p711;
	@%p710 bra 	$L__BB0_190;
	setp.eq.s32 	%p712, %r26, 4;
	ld.local.f32 	%f2128, [%rd2+12];
	setp.gt.f32 	%p713, %f2128, %f3062;
	selp.f32 	%f3062, %f2128, %f3062, %p713;
	selp.b32 	%r2712, 3, %r2712, %p713;
	@%p712 bra 	$L__BB0_190;
	setp.eq.s32 	%p714, %r26, 5;
	ld.local.f32 	%f2129, [%rd2+16];
	setp.gt.f32 	%p715, %f2129, %f3062;
	selp.f32 	%f3062, %f2129, %f3062, %p715;
	selp.b32 	%r2712, 4, %r2712, %p715;
	@%p714 bra 	$L__BB0_190;
	setp.eq.s32 	%p716, %r26, 6;
	ld.local.f32 	%f2130, [%rd2+20];
	setp.gt.f32 	%p717, %f2130, %f3062;
	selp.f32 	%f3062, %f2130, %f3062, %p717;
	selp.b32 	%r2712, 5, %r2712, %p717;
	@%p716 bra 	$L__BB0_190;
	setp.eq.s32 	%p718, %r26, 7;
	ld.local.f32 	%f2131, [%rd2+24];
	setp.gt.f32 	%p719, %f2131, %f3062;
	selp.f32 	%f3062, %f2131, %f3062, %p719;
	selp.b32 	%r2712, 6, %r2712, %p719;
	@%p718 bra 	$L__BB0_190;
	setp.eq.s32 	%p720, %r26, 8;
	ld.local.f32 	%f2132, [%rd2+28];
	setp.gt.f32 	%p721, %f2132, %f3062;
	selp.f32 	%f3062, %f2132, %f3062, %p721;
	selp.b32 	%r2712, 7, %r2712, %p721;
	@%p720 bra 	$L__BB0_190;
	setp.eq.s32 	%p722, %r26, 9;
	ld.local.f32 	%f2133, [%rd2+32];
	setp.gt.f32 	%p723, %f2133, %f3062;
	selp.f32 	%f3062, %f2133, %f3062, %p723;
	selp.b32 	%r2712, 8, %r2712, %p723;
	@%p722 bra 	$L__BB0_190;
	setp.eq.s32 	%p724, %r26, 10;
	ld.local.f32 	%f2134, [%rd2+36];
	setp.gt.f32 	%p725, %f2134, %f3062;
	selp.f32 	%f3062, %f2134, %f3062, %p725;
	selp.b32 	%r2712, 9, %r2712, %p725;
	@%p724 bra 	$L__BB0_190;
	setp.eq.s32 	%p726, %r26, 11;
	ld.local.f32 	%f2135, [%rd2+40];
	setp.gt.f32 	%p727, %f2135, %f3062;
	selp.f32 	%f3062, %f2135, %f3062, %p727;
	selp.b32 	%r2712, 10, %r2712, %p727;
	@%p726 bra 	$L__BB0_190;
	setp.eq.s32 	%p728, %r26, 12;
	ld.local.f32 	%f2136, [%rd2+44];
	setp.gt.f32 	%p729, %f2136, %f3062;
	selp.f32 	%f3062, %f2136, %f3062, %p729;
	selp.b32 	%r2712, 11, %r2712, %p729;
	@%p728 bra 	$L__BB0_190;
	setp.eq.s32 	%p730, %r26, 13;
	ld.local.f32 	%f2137, [%rd2+48];
	setp.gt.f32 	%p731, %f2137, %f3062;
	selp.f32 	%f3062, %f2137, %f3062, %p731;
	selp.b32 	%r2712, 12, %r2712, %p731;
	@%p730 bra 	$L__BB0_190;
	setp.eq.s32 	%p732, %r26, 14;
	ld.local.f32 	%f2138, [%rd2+52];
	setp.gt.f32 	%p733, %f2138, %f3062;
	selp.f32 	%f3062, %f2138, %f3062, %p733;
	selp.b32 	%r2712, 13, %r2712, %p733;
	@%p732 bra 	$L__BB0_190;
	setp.eq.s32 	%p734, %r26, 15;
	ld.local.f32 	%f2139, [%rd2+56];
	setp.gt.f32 	%p735, %f2139, %f3062;
	selp.f32 	%f3062, %f2139, %f3062, %p735;
	selp.b32 	%r2712, 14, %r2712, %p735;
	@%p734 bra 	$L__BB0_190;
	setp.eq.s32 	%p736, %r26, 16;
	ld.local.f32 	%f2140, [%rd2+60];
	setp.gt.f32 	%p737, %f2140, %f3062;
	selp.f32 	%f3062, %f2140, %f3062, %p737;
	selp.b32 	%r2712, 15, %r2712, %p737;
	@%p736 bra 	$L__BB0_190;
	setp.eq.s32 	%p738, %r26, 17;
	ld.local.f32 	%f2141, [%rd2+64];
	setp.gt.f32 	%p739, %f2141, %f3062;
	selp.f32 	%f3062, %f2141, %f3062, %p739;
	selp.b32 	%r2712, 16, %r2712, %p739;
	@%p738 bra 	$L__BB0_190;
	setp.eq.s32 	%p740, %r26, 18;
	ld.local.f32 	%f2142, [%rd2+68];
	setp.gt.f32 	%p741, %f2142, %f3062;
	selp.f32 	%f3062, %f2142, %f3062, %p741;
	selp.b32 	%r2712, 17, %r2712, %p741;
	@%p740 bra 	$L__BB0_190;
	setp.eq.s32 	%p742, %r26, 19;
	ld.local.f32 	%f2143, [%rd2+72];
	setp.gt.f32 	%p743, %f2143, %f3062;
	selp.f32 	%f3062, %f2143, %f3062, %p743;
	selp.b32 	%r2712, 18, %r2712, %p743;
	@%p742 bra 	$L__BB0_190;
	setp.eq.s32 	%p744, %r26, 20;
	ld.local.f32 	%f2144, [%rd2+76];
	setp.gt.f32 	%p745, %f2144, %f3062;
	selp.f32 	%f3062, %f2144, %f3062, %p745;
	selp.b32 	%r2712, 19, %r2712, %p745;
	@%p744 bra 	$L__BB0_190;
	setp.eq.s32 	%p746, %r26, 21;
	ld.local.f32 	%f2145, [%rd2+80];
	setp.gt.f32 	%p747, %f2145, %f3062;
	selp.f32 	%f3062, %f2145, %f3062, %p747;
	selp.b32 	%r2712, 20, %r2712, %p747;
	@%p746 bra 	$L__BB0_190;
	setp.eq.s32 	%p748, %r26, 22;
	ld.local.f32 	%f2146, [%rd2+84];
	setp.gt.f32 	%p749, %f2146, %f3062;
	selp.f32 	%f3062, %f2146, %f3062, %p749;
	selp.b32 	%r2712, 21, %r2712, %p749;
	@%p748 bra 	$L__BB0_190;
	setp.eq.s32 	%p750, %r26, 23;
	ld.local.f32 	%f2147, [%rd2+88];
	setp.gt.f32 	%p751, %f2147, %f3062;
	selp.f32 	%f3062, %f2147, %f3062, %p751;
	selp.b32 	%r2712, 22, %r2712, %p751;
	@%p750 bra 	$L__BB0_190;
	setp.eq.s32 	%p752, %r26, 24;
	ld.local.f32 	%f2148, [%rd2+92];
	setp.gt.f32 	%p753, %f2148, %f3062;
	selp.f32 	%f3062, %f2148, %f3062, %p753;
	selp.b32 	%r2712, 23, %r2712, %p753;
	@%p752 bra 	$L__BB0_190;
	setp.eq.s32 	%p754, %r26, 25;
	ld.local.f32 	%f2149, [%rd2+96];
	setp.gt.f32 	%p755, %f2149, %f3062;
	selp.f32 	%f3062, %f2149, %f3062, %p755;
	selp.b32 	%r2712, 24, %r2712, %p755;
	@%p754 bra 	$L__BB0_190;
	setp.eq.s32 	%p756, %r26, 26;
	ld.local.f32 	%f2150, [%rd2+100];
	setp.gt.f32 	%p757, %f2150, %f3062;
	selp.f32 	%f3062, %f2150, %f3062, %p757;
	selp.b32 	%r2712, 25, %r2712, %p757;
	@%p756 bra 	$L__BB0_190;
	setp.eq.s32 	%p758, %r26, 27;
	ld.local.f32 	%f2151, [%rd2+104];
	setp.gt.f32 	%p759, %f2151, %f3062;
	selp.f32 	%f3062, %f2151, %f3062, %p759;
	selp.b32 	%r2712, 26, %r2712, %p759;
	@%p758 bra 	$L__BB0_190;
	setp.eq.s32 	%p760, %r26, 28;
	ld.local.f32 	%f2152, [%rd2+108];
	setp.gt.f32 	%p761, %f2152, %f3062;
	selp.f32 	%f3062, %f2152, %f3062, %p761;
	selp.b32 	%r2712, 27, %r2712, %p761;
	@%p760 bra 	$L__BB0_190;
	setp.eq.s32 	%p762, %r26, 29;
	ld.local.f32 	%f2153, [%rd2+112];
	setp.gt.f32 	%p763, %f2153, %f3062;
	selp.f32 	%f3062, %f2153, %f3062, %p763;
	selp.b32 	%r2712, 28, %r2712, %p763;
	@%p762 bra 	$L__BB0_190;
	setp.eq.s32 	%p764, %r26, 30;
	ld.local.f32 	%f2154, [%rd2+116];
	setp.gt.f32 	%p765, %f2154, %f3062;
	selp.f32 	%f3062, %f2154, %f3062, %p765;
	selp.b32 	%r2712, 29, %r2712, %p765;
	@%p764 bra 	$L__BB0_190;
	setp.eq.s32 	%p766, %r26, 31;
	ld.local.f32 	%f2155, [%rd2+120];
	setp.gt.f32 	%p767, %f2155, %f3062;
	selp.f32 	%f3062, %f2155, %f3062, %p767;
	selp.b32 	%r2712, 30, %r2712, %p767;
	@%p766 bra 	$L__BB0_190;
	ld.local.f32 	%f2156, [%rd2+124];
	setp.gt.f32 	%p768, %f2156, %f3062;
	selp.f32 	%f183, %f2156, %f3062, %p768;
	selp.b32 	%r221, 31, %r2712, %p768;
	mov.u32 	%r2712, %r221;
	mov.f32 	%f3062, %f183;
$L__BB0_190:
	bar.warp.sync 	-1;
	mov.b32 	%r1754, %f3062;
	shfl.sync.down.b32	%r1755|%p770, %r1754, 16, 31, -1;
	mov.b32 	%f185, %r1755;
	shfl.sync.down.b32	%r223|%p771, %r2, 16, 31, -1;
	setp.lt.f32 	%p772, %f3062, %f185;
	mov.pred 	%p4239, -1;
	@%p772 bra 	$L__BB0_192;
	setp.eq.f32 	%p773, %f3062, %f185;
	setp.gt.s32 	%p774, %r223, %r2;
	and.pred  	%p4239, %p773, %p774;
$L__BB0_192:
	selp.f32 	%f186, %f185, %f3062, %p4239;
	selp.b32 	%r224, %r223, %r2, %p4239;
	mov.b32 	%r1757, %f186;
	shfl.sync.down.b32	%r1758|%p776, %r1757, 8, 31, -1;
	mov.b32 	%f187, %r1758;
	shfl.sync.down.b32	%r225|%p777, %r224, 8, 31, -1;
	setp.lt.f32 	%p778, %f186, %f187;
	mov.pred 	%p4240, -1;
	@%p778 bra 	$L__BB0_194;
	setp.eq.f32 	%p779, %f186, %f187;
	setp.gt.s32 	%p780, %r225, %r224;
	and.pred  	%p4240, %p779, %p780;
$L__BB0_194:
	selp.f32 	%f188, %f187, %f186, %p4240;
	selp.b32 	%r226, %r225, %r224, %p4240;
	mov.b32 	%r1759, %f188;
	shfl.sync.down.b32	%r1760|%p782, %r1759, 4, 31, -1;
	mov.b32 	%f189, %r1760;
	shfl.sync.down.b32	%r227|%p783, %r226, 4, 31, -1;
	setp.lt.f32 	%p784, %f188, %f189;
	mov.pred 	%p4241, -1;
	@%p784 bra 	$L__BB0_196;
	setp.eq.f32 	%p785, %f188, %f189;
	setp.gt.s32 	%p786, %r227, %r226;
	and.pred  	%p4241, %p785, %p786;
$L__BB0_196:
	selp.f32 	%f190, %f189, %f188, %p4241;
	selp.b32 	%r228, %r227, %r226, %p4241;
	mov.b32 	%r1761, %f190;
	shfl.sync.down.b32	%r1762|%p788, %r1761, 2, 31, -1;
	mov.b32 	%f191, %r1762;
	shfl.sync.down.b32	%r229|%p789, %r228, 2, 31, -1;
	setp.lt.f32 	%p790, %f190, %f191;
	mov.pred 	%p4242, -1;
	@%p790 bra 	$L__BB0_198;
	setp.eq.f32 	%p791, %f190, %f191;
	setp.gt.s32 	%p792, %r229, %r228;
	and.pred  	%p4242, %p791, %p792;
$L__BB0_198:
	selp.f32 	%f192, %f191, %f190, %p4242;
	selp.b32 	%r230, %r229, %r228, %p4242;
	mov.b32 	%r231, %f192;
	shfl.sync.down.b32	%r232|%p794, %r231, 1, 31, -1;
	mov.b32 	%f193, %r232;
	shfl.sync.down.b32	%r233|%p795, %r230, 1, 31, -1;
	setp.lt.f32 	%p796, %f192, %f193;
	mov.pred 	%p4243, -1;
	@%p796 bra 	$L__BB0_200;
	setp.eq.f32 	%p797, %f192, %f193;
	setp.gt.s32 	%p798, %r233, %r230;
	and.pred  	%p4243, %p797, %p798;
$L__BB0_200:
	selp.b32 	%r1763, %r233, %r230, %p4243;
	selp.b32 	%r1764, %r232, %r231, %p4243;
	shfl.sync.idx.b32	%r1765|%p799, %r1764, 0, 31, -1;
	mov.b32 	%f3061, %r1765;
	shfl.sync.idx.b32	%r2711|%p800, %r1763, 0, 31, -1;
	shfl.sync.idx.b32	%r1766|%p801, %r2712, %r2711, 31, -1;
	bar.warp.sync 	-1;
$L__BB0_201:
	shfl.sync.idx.b32	%r237|%p802, %r2708, 4, 31, -1;
	mov.b32 	%f2157, %r237;
	shfl.sync.idx.b32	%r238|%p803, %r2709, 4, 31, -1;
	setp.le.f32 	%p804, %f3061, %f2157;
	@%p804 bra 	$L__BB0_246;
	setp.ne.s32 	%p805, %r2, %r2711;
	@%p805 bra 	$L__BB0_235;
	setp.lt.s32 	%p806, %r4, 2;
	mul.wide.s32 	%rd63, %r2712, 4;
	add.s64 	%rd64, %rd2, %rd63;
	st.local.u32 	[%rd64], %r237;
	add.s64 	%rd65, %rd3, %rd63;
	st.local.u32 	[%rd65], %r238;
	ld.local.f32 	%f3062, [%rd2];
	mov.b32 	%r2712, 0;
	@%p806 bra 	$L__BB0_235;
	setp.eq.s32 	%p807, %r25, 0;
	ld.local.f32 	%f2158, [%rd2+4];
	setp.gt.f32 	%p808, %f2158, %f3062;
	selp.f32 	%f3062, %f2158, %f3062, %p808;
	selp.u32 	%r2712, 1, 0, %p808;
	@%p807 bra 	$L__BB0_235;
	setp.eq.s32 	%p809, %r26, 3;
	ld.local.f32 	%f2159, [%rd2+8];
	setp.gt.f32 	%p810, %f2159, %f3062;
	selp.f32 	%f3062, %f2159, %f3062, %p810;
	selp.b32 	%r2712, 2, %r2712, %p810;
	@%p809 bra 	$L__BB0_235;
	setp.eq.s32 	%p811, %r26, 4;
	ld.local.f32 	%f2160, [%rd2+12];
	setp.gt.f32 	%p812, %f2160, %f3062;
	selp.f32 	%f3062, %f2160, %f3062, %p812;
	selp.b32 	%r2712, 3, %r2712, %p812;
	@%p811 bra 	$L__BB0_235;
	setp.eq.s32 	%p813, %r26, 5;
	ld.local.f32 	%f2161, [%rd2+16];
	setp.gt.f32 	%p814, %f2161, %f3062;
	selp.f32 	%f3062, %f2161, %f3062, %p814;
	selp.b32 	%r2712, 4, %r2712, %p814;
	@%p813 bra 	$L__BB0_235;
	setp.eq.s32 	%p815, %r26, 6;
	ld.local.f32 	%f2162, [%rd2+20];
	setp.gt.f32 	%p816, %f2162, %f3062;
	selp.f32 	%f3062, %f2162, %f3062, %p816;
	selp.b32 	%r2712, 5, %r2712, %p816;
	@%p815 bra 	$L__BB0_235;
	setp.eq.s32 	%p817, %r26, 7;
	ld.local.f32 	%f2163, [%rd2+24];
	setp.gt.f32 	%p818, %f2163, %f3062;
	selp.f32 	%f3062, %f2163, %f3062, %p818;
	selp.b32 	%r2712, 6, %r2712, %p818;
	@%p817 bra 	$L__BB0_235;
	setp.eq.s32 	%p819, %r26, 8;
	ld.local.f32 	%f2164, [%rd2+28];
	setp.gt.f32 	%p820, %f2164, %f3062;
	selp.f32 	%f3062, %f2164, %f3062, %p820;
	selp.b32 	%r2712, 7, %r2712, %p820;
	@%p819 bra 	$L__BB0_235;
	setp.eq.s32 	%p821, %r26, 9;
	ld.local.f32 	%f2165, [%rd2+32];
	setp.gt.f32 	%p822, %f2165, %f3062;
	selp.f32 	%f3062, %f2165, %f3062, %p822;
	selp.b32 	%r2712, 8, %r2712, %p822;
	@%p821 bra 	$L__BB0_235;
	setp.eq.s32 	%p823, %r26, 10;
	ld.local.f32 	%f2166, [%rd2+36];
	setp.gt.f32 	%p824, %f2166, %f3062;
	selp.f32 	%f3062, %f2166, %f3062, %p824;
	selp.b32 	%r2712, 9, %r2712, %p824;
	@%p823 bra 	$L__BB0_235;
	setp.eq.s32 	%p825, %r26, 11;
	ld.local.f32 	%f2167, [%rd2+40];
	setp.gt.f32 	%p826, %f2167, %f3062;
	selp.f32 	%f3062, %f2167, %f3062, %p826;
	selp.b32 	%r2712, 10, %r2712, %p826;
	@%p825 bra 	$L__BB0_235;
	setp.eq.s32 	%p827, %r26, 12;
	ld.local.f32 	%f2168, [%rd2+44];
	setp.gt.f32 	%p828, %f2168, %f3062;
	selp.f32 	%f3062, %f2168, %f3062, %p828;
	selp.b32 	%r2712, 11, %r2712, %p828;
	@%p827 bra 	$L__BB0_235;
	setp.eq.s32 	%p829, %r26, 13;
	ld.local.f32 	%f2169, [%rd2+48];
	setp.gt.f32 	%p830, %f2169, %f3062;
	selp.f32 	%f3062, %f2169, %f3062, %p830;
	selp.b32 	%r2712, 12, %r2712, %p830;
	@%p829 bra 	$L__BB0_235;
	setp.eq.s32 	%p831, %r26, 14;
	ld.local.f32 	%f2170, [%rd2+52];
	setp.gt.f32 	%p832, %f2170, %f3062;
	selp.f32 	%f3062, %f2170, %f3062, %p832;
	selp.b32 	%r2712, 13, %r2712, %p832;
	@%p831 bra 	$L__BB0_235;
	setp.eq.s32 	%p833, %r26, 15;
	ld.local.f32 	%f2171, [%rd2+56];
	setp.gt.f32 	%p834, %f2171, %f3062;
	selp.f32 	%f3062, %f2171, %f3062, %p834;
	selp.b32 	%r2712, 14, %r2712, %p834;
	@%p833 bra 	$L__BB0_235;
	setp.eq.s32 	%p835, %r26, 16;
	ld.local.f32 	%f2172, [%rd2+60];
	setp.gt.f32 	%p836, %f2172, %f3062;
	selp.f32 	%f3062, %f2172, %f3062, %p836;
	selp.b32 	%r2712, 15, %r2712, %p836;
	@%p835 bra 	$L__BB0_235;
	setp.eq.s32 	%p837, %r26, 17;
	ld.local.f32 	%f2173, [%rd2+64];
	setp.gt.f32 	%p838, %f2173, %f3062;
	selp.f32 	%f3062, %f2173, %f3062, %p838;
	selp.b32 	%r2712, 16, %r2712, %p838;
	@%p837 bra 	$L__BB0_235;
	setp.eq.s32 	%p839, %r26, 18;
	ld.local.f32 	%f2174, [%rd2+68];
	setp.gt.f32 	%p840, %f2174, %f3062;
	selp.f32 	%f3062, %f2174, %f3062, %p840;
	selp.b32 	%r2712, 17, %r2712, %p840;
	@%p839 bra 	$L__BB0_235;
	setp.eq.s32 	%p841, %r26, 19;
	ld.local.f32 	%f2175, [%rd2+72];
	setp.gt.f32 	%p842, %f2175, %f3062;
	selp.f32 	%f3062, %f2175, %f3062, %p842;
	selp.b32 	%r2712, 18, %r2712, %p842;
	@%p841 bra 	$L__BB0_235;
	setp.eq.s32 	%p843, %r26, 20;
	ld.local.f32 	%f2176, [%rd2+76];
	setp.gt.f32 	%p844, %f2176, %f3062;
	selp.f32 	%f3062, %f2176, %f3062, %p844;
	selp.b32 	%r2712, 19, %r2712, %p844;
	@%p843 bra 	$L__BB0_235;
	setp.eq.s32 	%p845, %r26, 21;
	ld.local.f32 	%f2177, [%rd2+80];
	setp.gt.f32 	%p846, %f2177, %f3062;
	selp.f32 	%f3062, %f2177, %f3062, %p846;
	selp.b32 	%r2712, 20, %r2712, %p846;
	@%p845 bra 	$L__BB0_235;
	setp.eq.s32 	%p847, %r26, 22;
	ld.local.f32 	%f2178, [%rd2+84];
	setp.gt.f32 	%p848, %f2178, %f3062;
	selp.f32 	%f3062, %f2178, %f3062, %p848;
	selp.b32 	%r2712, 21, %r2712, %p848;
	@%p847 bra 	$L__BB0_235;
	setp.eq.s32 	%p849, %r26, 23;
	ld.local.f32 	%f2179, [%rd2+88];
	setp.gt.f32 	%p850, %f2179, %f3062;
	selp.f32 	%f3062, %f2179, %f3062, %p850;
	selp.b32 	%r2712, 22, %r2712, %p850;
	@%p849 bra 	$L__BB0_235;
	setp.eq.s32 	%p851, %r26, 24;
	ld.local.f32 	%f2180, [%rd2+92];
	setp.gt.f32 	%p852, %f2180, %f3062;
	selp.f32 	%f3062, %f2180, %f3062, %p852;
	selp.b32 	%r2712, 23, %r2712, %p852;
	@%p851 bra 	$L__BB0_235;
	setp.eq.s32 	%p853, %r26, 25;
	ld.local.f32 	%f2181, [%rd2+96];
	setp.gt.f32 	%p854, %f2181, %f3062;
	selp.f32 	%f3062, %f2181, %f3062, %p854;
	selp.b32 	%r2712, 24, %r2712, %p854;
	@%p853 bra 	$L__BB0_235;
	setp.eq.s32 	%p855, %r26, 26;
	ld.local.f32 	%f2182, [%rd2+100];
	setp.gt.f32 	%p856, %f2182, %f3062;
	selp.f32 	%f3062, %f2182, %f3062, %p856;
	selp.b32 	%r2712, 25, %r2712, %p856;
	@%p855 bra 	$L__BB0_235;
	setp.eq.s32 	%p857, %r26, 27;
	ld.local.f32 	%f2183, [%rd2+104];
	setp.gt.f32 	%p858, %f2183, %f3062;
	selp.f32 	%f3062, %f2183, %f3062, %p858;
	selp.b32 	%r2712, 26, %r2712, %p858;
	@%p857 bra 	$L__BB0_235;
	setp.eq.s32 	%p859, %r26, 28;
	ld.local.f32 	%f2184, [%rd2+108];
	setp.gt.f32 	%p860, %f2184, %f3062;
	selp.f32 	%f3062, %f2184, %f3062, %p860;
	selp.b32 	%r2712, 27, %r2712, %p860;
	@%p859 bra 	$L__BB0_235;
	setp.eq.s32 	%p861, %r26, 29;
	ld.local.f32 	%f2185, [%rd2+112];
	setp.gt.f32 	%p862, %f2185, %f3062;
	selp.f32 	%f3062, %f2185, %f3062, %p862;
	selp.b32 	%r2712, 28, %r2712, %p862;
	@%p861 bra 	$L__BB0_235;
	setp.eq.s32 	%p863, %r26, 30;
	ld.local.f32 	%f2186, [%rd2+116];
	setp.gt.f32 	%p864, %f2186, %f3062;
	selp.f32 	%f3062, %f2186, %f3062, %p864;
	selp.b32 	%r2712, 29, %r2712, %p864;
	@%p863 bra 	$L__BB0_235;
	setp.eq.s32 	%p865, %r26, 31;
	ld.local.f32 	%f2187, [%rd2+120];
	setp.gt.f32 	%p866, %f2187, %f3062;
	selp.f32 	%f3062, %f2187, %f3062, %p866;
	selp.b32 	%r2712, 30, %r2712, %p866;
	@%p865 bra 	$L__BB0_235;
	ld.local.f32 	%f2188, [%rd2+124];
	setp.gt.f32 	%p867, %f2188, %f3062;
	selp.f32 	%f228, %f2188, %f3062, %p867;
	selp.b32 	%r269, 31, %r2712, %p867;
	mov.u32 	%r2712, %r269;
	mov.f32 	%f3062, %f228;
$L__BB0_235:
	bar.warp.sync 	-1;
	mov.b32 	%r1768, %f3062;
	shfl.sync.down.b32	%r1769|%p869, %r1768, 16, 31, -1;
	mov.b32 	%f230, %r1769;
	shfl.sync.down.b32	%r271|%p870, %r2, 16, 31, -1;
	setp.lt.f32 	%p871, %f3062, %f230;
	mov.pred 	%p4244, -1;
	@%p871 bra 	$L__BB0_237;
	setp.eq.f32 	%p872, %f3062, %f230;
	setp.gt.s32 	%p873, %r271, %r2;
	and.pred  	%p4244, %p872, %p873;
$L__BB0_237:
	selp.f32 	%f231, %f230, %f3062, %p4244;
	selp.b32 	%r272, %r271, %r2, %p4244;
	mov.b32 	%r1771, %f231;
	shfl.sync.down.b32	%r1772|%p875, %r1771, 8, 31, -1;
	mov.b32 	%f232, %r1772;
	shfl.sync.down.b32	%r273|%p876, %r272, 8, 31, -1;
	setp.lt.f32 	%p877, %f231, %f232;
	mov.pred 	%p4245, -1;
	@%p877 bra 	$L__BB0_239;
	setp.eq.f32 	%p878, %f231, %f232;
	setp.gt.s32 	%p879, %r273, %r272;
	and.pred  	%p4245, %p878, %p879;
$L__BB0_239:
	selp.f32 	%f233, %f232, %f231, %p4245;
	selp.b32 	%r274, %r273, %r272, %p4245;
	mov.b32 	%r1773, %f233;
	shfl.sync.down.b32	%r1774|%p881, %r1773, 4, 31, -1;
	mov.b32 	%f234, %r1774;
	shfl.sync.down.b32	%r275|%p882, %r274, 4, 31, -1;
	setp.lt.f32 	%p883, %f233, %f234;
	mov.pred 	%p4246, -1;
	@%p883 bra 	$L__BB0_241;
	setp.eq.f32 	%p884, %f233, %f234;
	setp.gt.s32 	%p885, %r275, %r274;
	and.pred  	%p4246, %p884, %p885;
$L__BB0_241:
	selp.f32 	%f235, %f234, %f233, %p4246;
	selp.b32 	%r276, %r275, %r274, %p4246;
	mov.b32 	%r1775, %f235;
	shfl.sync.down.b32	%r1776|%p887, %r1775, 2, 31, -1;
	mov.b32 	%f236, %r1776;
	shfl.sync.down.b32	%r277|%p888, %r276, 2, 31, -1;
	setp.lt.f32 	%p889, %f235, %f236;
	mov.pred 	%p4247, -1;
	@%p889 bra 	$L__BB0_243;
	setp.eq.f32 	%p890, %f235, %f236;
	setp.gt.s32 	%p891, %r277, %r276;
	and.pred  	%p4247, %p890, %p891;
$L__BB0_243:
	selp.f32 	%f237, %f236, %f235, %p4247;
	selp.b32 	%r278, %r277, %r276, %p4247;
	mov.b32 	%r279, %f237;
	shfl.sync.down.b32	%r280|%p893, %r279, 1, 31, -1;
	mov.b32 	%f238, %r280;
	shfl.sync.down.b32	%r281|%p894, %r278, 1, 31, -1;
	setp.lt.f32 	%p895, %f237, %f238;
	mov.pred 	%p4248, -1;
	@%p895 bra 	$L__BB0_245;
	setp.eq.f32 	%p896, %f237, %f238;
	setp.gt.s32 	%p897, %r281, %r278;
	and.pred  	%p4248, %p896, %p897;
$L__BB0_245:
	selp.b32 	%r1777, %r281, %r278, %p4248;
	selp.b32 	%r1778, %r280, %r279, %p4248;
	shfl.sync.idx.b32	%r1779|%p898, %r1778, 0, 31, -1;
	mov.b32 	%f3061, %r1779;
	shfl.sync.idx.b32	%r2711|%p899, %r1777, 0, 31, -1;
	shfl.sync.idx.b32	%r1780|%p900, %r2712, %r2711, 31, -1;
	bar.warp.sync 	-1;
$L__BB0_246:
	shfl.sync.idx.b32	%r285|%p901, %r2708, 5, 31, -1;
	mov.b32 	%f2189, %r285;
	shfl.sync.idx.b32	%r286|%p902, %r2709, 5, 31, -1;
	setp.le.f32 	%p903, %f3061, %f2189;
	@%p903 bra 	$L__BB0_291;
	setp.ne.s32 	%p904, %r2, %r2711;
	@%p904 bra 	$L__BB0_280;
	setp.lt.s32 	%p905, %r4, 2;
	mul.wide.s32 	%rd66, %r2712, 4;
	add.s64 	%rd67, %rd2, %rd66;
	st.local.u32 	[%rd67], %r285;
	add.s64 	%rd68, %rd3, %rd66;
	st.local.u32 	[%rd68], %r286;
	ld.local.f32 	%f3062, [%rd2];
	mov.b32 	%r2712, 0;
	@%p905 bra 	$L__BB0_280;
	setp.eq.s32 	%p906, %r25, 0;
	ld.local.f32 	%f2190, [%rd2+4];
	setp.gt.f32 	%p907, %f2190, %f3062;
	selp.f32 	%f3062, %f2190, %f3062, %p907;
	selp.u32 	%r2712, 1, 0, %p907;
	@%p906 bra 	$L__BB0_280;
	setp.eq.s32 	%p908, %r26, 3;
	ld.local.f32 	%f2191, [%rd2+8];
	setp.gt.f32 	%p909, %f2191, %f3062;
	selp.f32 	%f3062, %f2191, %f3062, %p909;
	selp.b32 	%r2712, 2, %r2712, %p909;
	@%p908 bra 	$L__BB0_280;
	setp.eq.s32 	%p910, %r26, 4;
	ld.local.f32 	%f2192, [%rd2+12];
	setp.gt.f32 	%p911, %f2192, %f3062;
	selp.f32 	%f3062, %f2192, %f3062, %p911;
	selp.b32 	%r2712, 3, %r2712, %p911;
	@%p910 bra 	$L__BB0_280;
	setp.eq.s32 	%p912, %r26, 5;
	ld.local.f32 	%f2193, [%rd2+16];
	setp.gt.f32 	%p913, %f2193, %f3062;
	selp.f32 	%f3062, %f2193, %f3062, %p913;
	selp.b32 	%r2712, 4, %r2712, %p913;
	@%p912 bra 	$L__BB0_280;
	setp.eq.s32 	%p914, %r26, 6;
	ld.local.f32 	%f2194, [%rd2+20];
	setp.gt.f32 	%p915, %f2194, %f3062;
	selp.f32 	%f3062, %f2194, %f3062, %p915;
	selp.b32 	%r2712, 5, %r2712, %p915;
	@%p914 bra 	$L__BB0_280;
	setp.eq.s32 	%p916, %r26, 7;
	ld.local.f32 	%f2195, [%rd2+24];
	setp.gt.f32 	%p917, %f2195, %f3062;
	selp.f32 	%f3062, %f2195, %f3062, %p917;
	selp.b32 	%r2712, 6, %r2712, %p917;
	@%p916 bra 	$L__BB0_280;
	setp.eq.s32 	%p918, %r26, 8;
	ld.local.f32 	%f2196, [%rd2+28];
	setp.gt.f32 	%p919, %f2196, %f3062;
	selp.f32 	%f3062, %f2196, %f3062, %p919;
	selp.b32 	%r2712, 7, %r2712, %p919;
	@%p918 bra 	$L__BB0_280;
	setp.eq.s32 	%p920, %r26, 9;
	ld.local.f32 	%f2197, [%rd2+32];
	setp.gt.f32 	%p921, %f2197, %f3062;
	selp.f32 	%f3062, %f2197, %f3062, %p921;
	selp.b32 	%r2712, 8, %r2712, %p921;
	@%p920 bra 	$L__BB0_280;
	setp.eq.s32 	%p922, %r26, 10;
	ld.local.f32 	%f2198, [%rd2+36];
	setp.gt.f32 	%p923, %f2198, %f3062;
	selp.f32 	%f3062, %f2198, %f3062, %p923;
	selp.b32 	%r2712, 9, %r2712, %p923;
	@%p922 bra 	$L__BB0_280;
	setp.eq.s32 	%p924, %r26, 11;
	ld.local.f32 	%f2199, [%rd2+40];
	setp.gt.f32 	%p925, %f2199, %f3062;
	selp.f32 	%f3062, %f2199, %f3062, %p925;
	selp.b32 	%r2712, 10, %r2712, %p925;
	@%p924 bra 	$L__BB0_280;
	setp.eq.s32 	%p926, %r26, 12;
	ld.local.f32 	%f2200, [%rd2+44];
	setp.gt.f32 	%p927, %f2200, %f3062;
	selp.f32 	%f3062, %f2200, %f3062, %p927;
	selp.b32 	%r2712, 11, %r2712, %p927;
	@%p926 bra 	$L__BB0_280;
	setp.eq.s32 	%p928, %r26, 13;
	ld.local.f32 	%f2201, [%rd2+48];
	setp.gt.f32 	%p929, %f2201, %f3062;
	selp.f32 	%f3062, %f2201, %f3062, %p929;
	selp.b32 	%r2712, 12, %r2712, %p929;
	@%p928 bra 	$L__BB0_280;
	setp.eq.s32 	%p930, %r26, 14;
	ld.local.f32 	%f2202, [%rd2+52];
	setp.gt.f32 	%p931, %f2202, %f3062;
	selp.f32 	%f3062, %f2202, %f3062, %p931;
	selp.b32 	%r2712, 13, %r2712, %p931;
	@%p930 bra 	$L__BB0_280;
	setp.eq.s32 	%p932, %r26, 15;
	ld.local.f32 	%f2203, [%rd2+56];
	setp.gt.f32 	%p933, %f2203, %f3062;
	selp.f32 	%f3062, %f2203, %f3062, %p933;
	selp.b32 	%r2712, 14, %r2712, %p933;
	@%p932 bra 	$L__BB0_280;
	setp.eq.s32 	%p934, %r26, 16;
	ld.local.f32 	%f2204, [%rd2+60];
	setp.gt.f32 	%p935, %f2204, %f3062;
	selp.f32 	%f3062, %f2204, %f3062, %p935;
	selp.b32 	%r2712, 15, %r2712, %p935;
	@%p934 bra 	$L__BB0_280;
	setp.eq.s32 	%p936, %r26, 17;
	ld.local.f32 	%f2205, [%rd2+64];
	setp.gt.f32 	%p937, %f2205, %f3062;
	selp.f32 	%f3062, %f2205, %f3062, %p937;
	selp.b32 	%r2712, 16, %r2712, %p937;
	@%p936 bra 	$L__BB0_280;
	setp.eq.s32 	%p938, %r26, 18;
	ld.local.f32 	%f2206, [%rd2+68];
	setp.gt.f32 	%p939, %f2206, %f3062;
	selp.f32 	%f3062, %f2206, %f3062, %p939;
	selp.b32 	%r2712, 17, %r2712, %p939;
	@%p938 bra 	$L__BB0_280;
	setp.eq.s32 	%p940, %r26, 19;
	ld.local.f32 	%f2207, [%rd2+72];
	setp.gt.f32 	%p941, %f2207, %f3062;
	selp.f32 	%f3062, %f2207, %f3062, %p941;
	selp.b32 	%r2712, 18, %r2712, %p941;
	@%p940 bra 	$L__BB0_280;
	setp.eq.s32 	%p942, %r26, 20;
	ld.local.f32 	%f2208, [%rd2+76];
	setp.gt.f32 	%p943, %f2208, %f3062;
	selp.f32 	%f3062, %f2208, %f3062, %p943;
	selp.b32 	%r2712, 19, %r2712, %p943;
	@%p942 bra 	$L__BB0_280;
	setp.eq.s32 	%p944, %r26, 21;
	ld.local.f32 	%f2209, [%rd2+80];
	setp.gt.f32 	%p945, %f2209, %f3062;
	selp.f32 	%f3062, %f2209, %f3062, %p945;
	selp.b32 	%r2712, 20, %r2712, %p945;
	@%p944 bra 	$L__BB0_280;
	setp.eq.s32 	%p946, %r26, 22;
	ld.local.f32 	%f2210, [%rd2+84];
	setp.gt.f32 	%p947, %f2210, %f3062;
	selp.f32 	%f3062, %f2210, %f3062, %p947;
	selp.b32 	%r2712, 21, %r2712, %p947;
	@%p946 bra 	$L__BB0_280;
	setp.eq.s32 	%p948, %r26, 23;
	ld.local.f32 	%f2211, [%rd2+88];
	setp.gt.f32 	%p949, %f2211, %f3062;
	selp.f32 	%f3062, %f2211, %f3062, %p949;
	selp.b32 	%r2712, 22, %r2712, %p949;
	@%p948 bra 	$L__BB0_280;
	setp.eq.s32 	%p950, %r26, 24;
	ld.local.f32 	%f2212, [%rd2+92];
	setp.gt.f32 	%p951, %f2212, %f3062;
	selp.f32 	%f3062, %f2212, %f3062, %p951;
	selp.b32 	%r2712, 23, %r2712, %p951;
	@%p950 bra 	$L__BB0_280;
	setp.eq.s32 	%p952, %r26, 25;
	ld.local.f32 	%f2213, [%rd2+96];
	setp.gt.f32 	%p953, %f2213, %f3062;
	selp.f32 	%f3062, %f2213, %f3062, %p953;
	selp.b32 	%r2712, 24, %r2712, %p953;
	@%p952 bra 	$L__BB0_280;
	setp.eq.s32 	%p954, %r26, 26;
	ld.local.f32 	%f2214, [%rd2+100];
	setp.gt.f32 	%p955, %f2214, %f3062;
	selp.f32 	%f3062, %f2214, %f3062, %p955;
	selp.b32 	%r2712, 25, %r2712, %p955;
	@%p954 bra 	$L__BB0_280;
	setp.eq.s32 	%p956, %r26, 27;
	ld.local.f32 	%f2215, [%rd2+104];
	setp.gt.f32 	%p957, %f2215, %f3062;
	selp.f32 	%f3062, %f2215, %f3062, %p957;
	selp.b32 	%r2712, 26, %r2712, %p957;
	@%p956 bra 	$L__BB0_280;
	setp.eq.s32 	%p958, %r26, 28;
	ld.local.f32 	%f2216, [%rd2+108];
	setp.gt.f32 	%p959, %f2216, %f3062;
	selp.f32 	%f3062, %f2216, %f3062, %p959;
	selp.b32 	%r2712, 27, %r2712, %p959;
	@%p958 bra 	$L__BB0_280;
	setp.eq.s32 	%p960, %r26, 29;
	ld.local.f32 	%f2217, [%rd2+112];
	setp.gt.f32 	%p961, %f2217, %f3062;
	selp.f32 	%f3062, %f2217, %f3062, %p961;
	selp.b32 	%r2712, 28, %r2712, %p961;
	@%p960 bra 	$L__BB0_280;
	setp.eq.s32 	%p962, %r26, 30;
	ld.local.f32 	%f2218, [%rd2+116];
	setp.gt.f32 	%p963, %f2218, %f3062;
	selp.f32 	%f3062, %f2218, %f3062, %p963;
	selp.b32 	%r2712, 29, %r2712, %p963;
	@%p962 bra 	$L__BB0_280;
	setp.eq.s32 	%p964, %r26, 31;
	ld.local.f32 	%f2219, [%rd2+120];
	setp.gt.f32 	%p965, %f2219, %f3062;
	selp.f32 	%f3062, %f2219, %f3062, %p965;
	selp.b32 	%r2712, 30, %r2712, %p965;
	@%p964 bra 	$L__BB0_280;
	ld.local.f32 	%f2220, [%rd2+124];
	setp.gt.f32 	%p966, %f2220, %f3062;
	selp.f32 	%f273, %f2220, %f3062, %p966;
	selp.b32 	%r317, 31, %r2712, %p966;
	mov.u32 	%r2712, %r317;
	mov.f32 	%f3062, %f273;
$L__BB0_280:
	bar.warp.sync 	-1;
	mov.b32 	%r1782, %f3062;
	shfl.sync.down.b32	%r1783|%p968, %r1782, 16, 31, -1;
	mov.b32 	%f275, %r1783;
	shfl.sync.down.b32	%r319|%p969, %r2, 16, 31, -1;
	setp.lt.f32 	%p970, %f3062, %f275;
	mov.pred 	%p4249, -1;
	@%p970 bra 	$L__BB0_282;
	setp.eq.f32 	%p971, %f3062, %f275;
	setp.gt.s32 	%p972, %r319, %r2;
	and.pred  	%p4249, %p971, %p972;
$L__BB0_282:
	selp.f32 	%f276, %f275, %f3062, %p4249;
	selp.b32 	%r320, %r319, %r2, %p4249;
	mov.b32 	%r1785, %f276;
	shfl.sync.down.b32	%r1786|%p974, %r1785, 8, 31, -1;
	mov.b32 	%f277, %r1786;
	shfl.sync.down.b32	%r321|%p975, %r320, 8, 31, -1;
	setp.lt.f32 	%p976, %f276, %f277;
	mov.pred 	%p4250, -1;
	@%p976 bra 	$L__BB0_284;
	setp.eq.f32 	%p977, %f276, %f277;
	setp.gt.s32 	%p978, %r321, %r320;
	and.pred  	%p4250, %p977, %p978;
$L__BB0_284:
	selp.f32 	%f278, %f277, %f276, %p4250;
	selp.b32 	%r322, %r321, %r320, %p4250;
	mov.b32 	%r1787, %f278;
	shfl.sync.down.b32	%r1788|%p980, %r1787, 4, 31, -1;
	mov.b32 	%f279, %r1788;
	shfl.sync.down.b32	%r323|%p981, %r322, 4, 31, -1;
	setp.lt.f32 	%p982, %f278, %f279;
	mov.pred 	%p4251, -1;
	@%p982 bra 	$L__BB0_286;
	setp.eq.f32 	%p983, %f278, %f279;
	setp.gt.s32 	%p984, %r323, %r322;
	and.pred  	%p4251, %p983, %p984;
$L__BB0_286:
	selp.f32 	%f280, %f279, %f278, %p4251;
	selp.b32 	%r324, %r323, %r322, %p4251;
	mov.b32 	%r1789, %f280;
	shfl.sync.down.b32	%r1790|%p986, %r1789, 2, 31, -1;
	mov.b32 	%f281, %r1790;
	shfl.sync.down.b32	%r325|%p987, %r324, 2, 31, -1;
	setp.lt.f32 	%p988, %f280, %f281;
	mov.pred 	%p4252, -1;
	@%p988 bra 	$L__BB0_288;
	setp.eq.f32 	%p989, %f280, %f281;
	setp.gt.s32 	%p990, %r325, %r324;
	and.pred  	%p4252, %p989, %p990;
$L__BB0_288:
	selp.f32 	%f282, %f281, %f280, %p4252;
	selp.b32 	%r326, %r325, %r324, %p4252;
	mov.b32 	%r327, %f282;
	shfl.sync.down.b32	%r328|%p992, %r327, 1, 31, -1;
	mov.b32 	%f283, %r328;
	shfl.sync.down.b32	%r329|%p993, %r326, 1, 31, -1;
	setp.lt.f32 	%p994, %f282, %f283;
	mov.pred 	%p4253, -1;
	@%p994 bra 	$L__BB0_290;
	setp.eq.f32 	%p995, %f282, %f283;
	setp.gt.s32 	%p996, %r329, %r326;
	and.pred  	%p4253, %p995, %p996;
$L__BB0_290:
	selp.b32 	%r1791, %r329, %r326, %p4253;
	selp.b32 	%r1792, %r328, %r327, %p4253;
	shfl.sync.idx.b32	%r1793|%p997, %r1792, 0, 31, -1;
	mov.b32 	%f3061, %r1793;
	shfl.sync.idx.b32	%r2711|%p998, %r1791, 0, 31, -1;
	shfl.sync.idx.b32	%r1794|%p999, %r2712, %r2711, 31, -1;
	bar.warp.sync 	-1;
$L__BB0_291:
	shfl.sync.idx.b32	%r333|%p1000, %r2708, 6, 31, -1;
	mov.b32 	%f2221, %r333;
	shfl.sync.idx.b32	%r334|%p1001, %r2709, 6, 31, -1;
	setp.le.f32 	%p1002, %f3061, %f2221;
	@%p1002 bra 	$L__BB0_336;
	setp.ne.s32 	%p1003, %r2, %r2711;
	@%p1003 bra 	$L__BB0_325;
	setp.lt.s32 	%p1004, %r4, 2;
	mul.wide.s32 	%rd69, %r2712, 4;
	add.s64 	%rd70, %rd2, %rd69;
	st.local.u32 	[%rd70], %r333;
	add.s64 	%rd71, %rd3, %rd69;
	st.local.u32 	[%rd71], %r334;
	ld.local.f32 	%f3062, [%rd2];
	mov.b32 	%r2712, 0;
	@%p1004 bra 	$L__BB0_325;
	setp.eq.s32 	%p1005, %r25, 0;
	ld.local.f32 	%f2222, [%rd2+4];
	setp.gt.f32 	%p1006, %f2222, %f3062;
	selp.f32 	%f3062, %f2222, %f3062, %p1006;
	selp.u32 	%r2712, 1, 0, %p1006;
	@%p1005 bra 	$L__BB0_325;
	setp.eq.s32 	%p1007, %r26, 3;
	ld.local.f32 	%f2223, [%rd2+8];
	setp.gt.f32 	%p1008, %f2223, %f3062;
	selp.f32 	%f3062, %f2223, %f3062, %p1008;
	selp.b32 	%r2712, 2, %r2712, %p1008;
	@%p1007 bra 	$L__BB0_325;
	setp.eq.s32 	%p1009, %r26, 4;
	ld.local.f32 	%f2224, [%rd2+12];
	setp.gt.f32 	%p1010, %f2224, %f3062;
	selp.f32 	%f3062, %f2224, %f3062, %p1010;
	selp.b32 	%r2712, 3, %r2712, %p1010;
	@%p1009 bra 	$L__BB0_325;
	setp.eq.s32 	%p1011, %r26, 5;
	ld.local.f32 	%f2225, [%rd2+16];
	setp.gt.f32 	%p1012, %f2225, %f3062;
	selp.f32 	%f3062, %f2225, %f3062, %p1012;
	selp.b32 	%r2712, 4, %r2712, %p1012;
	@%p1011 bra 	$L__BB0_325;
	setp.eq.s32 	%p1013, %r26, 6;
	ld.local.f32 	%f2226, [%rd2+20];
	setp.gt.f32 	%p1014, %f2226, %f3062;
	selp.f32 	%f3062, %f2226, %f3062, %p1014;
	selp.b32 	%r2712, 5, %r2712, %p1014;
	@%p1013 bra 	$L__BB0_325;
	setp.eq.s32 	%p1015, %r26, 7;
	ld.local.f32 	%f2227, [%rd2+24];
	setp.gt.f32 	%p1016, %f2227, %f3062;
	selp.f32 	%f3062, %f2227, %f3062, %p1016;
	selp.b32 	%r2712, 6, %r2712, %p1016;
	@%p1015 bra 	$L__BB0_325;
	setp.eq.s32 	%p1017, %r26, 8;
	ld.local.f32 	%f2228, [%rd2+28];
	setp.gt.f32 	%p1018, %f2228, %f3062;
	selp.f32 	%f3062, %f2228, %f3062, %p1018;
	selp.b32 	%r2712, 7, %r2712, %p1018;
	@%p1017 bra 	$L__BB0_325;
	setp.eq.s32 	%p1019, %r26, 9;
	ld.local.f32 	%f2229, [%rd2+32];
	setp.gt.f32 	%p1020, %f2229, %f3062;
	selp.f32 	%f3062, %f2229, %f3062, %p1020;
	selp.b32 	%r2712, 8, %r2712, %p1020;
	@%p1019 bra 	$L__BB0_325;
	setp.eq.s32 	%p1021, %r26, 10;
	ld.local.f32 	%f2230, [%rd2+36];
	setp.gt.f32 	%p1022, %f2230, %f3062;
	selp.f32 	%f3062, %f2230, %f3062, %p1022;
	selp.b32 	%r2712, 9, %r2712, %p1022;
	@%p1021 bra 	$L__BB0_325;
	setp.eq.s32 	%p1023, %r26, 11;
	ld.local.f32 	%f2231, [%rd2+40];
	setp.gt.f32 	%p1024, %f2231, %f3062;
	selp.f32 	%f3062, %f2231, %f3062, %p1024;
	selp.b32 	%r2712, 10, %r2712, %p1024;
	@%p1023 bra 	$L__BB0_325;
	setp.eq.s32 	%p1025, %r26, 12;
	ld.local.f32 	%f2232, [%rd2+44];
	setp.gt.f32 	%p1026, %f2232, %f3062;
	selp.f32 	%f3062, %f2232, %f3062, %p1026;
	selp.b32 	%r2712, 11, %r2712, %p1026;
	@%p1025 bra 	$L__BB0_325;
	setp.eq.s32 	%p1027, %r26, 13;
	ld.local.f32 	%f2233, [%rd2+48];
	setp.gt.f32 	%p1028, %f2233, %f3062;
	selp.f32 	%f3062, %f2233, %f3062, %p1028;
	selp.b32 	%r2712, 12, %r2712, %p1028;
	@%p1027 bra 	$L__BB0_325;
	setp.eq.s32 	%p1029, %r26, 14;
	ld.local.f32 	%f2234, [%rd2+52];
	setp.gt.f32 	%p1030, %f2234, %f3062;
	selp.f32 	%f3062, %f2234, %f3062, %p1030;
	selp.b32 	%r2712, 13, %r2712, %p1030;
	@%p1029 bra 	$L__BB0_325;
	setp.eq.s32 	%p1031, %r26, 15;
	ld.local.f32 	%f2235, [%rd2+56];
	setp.gt.f32 	%p1032, %f2235, %f3062;
	selp.f32 	%f3062, %f2235, %f3062, %p1032;
	selp.b32 	%r2712, 14, %r2712, %p1032;
	@%p1031 bra 	$L__BB0_325;
	setp.eq.s32 	%p1033, %r26, 16;
	ld.local.f32 	%f2236, [%rd2+60];
	setp.gt.f32 	%p1034, %f2236, %f3062;
	selp.f32 	%f3062, %f2236, %f3062, %p1034;
	selp.b32 	%r2712, 15, %r2712, %p1034;
	@%p1033 bra 	$L__BB0_325;
	setp.eq.s32 	%p1035, %r26, 17;
	ld.local.f32 	%f2237, [%rd2+64];
	setp.gt.f32 	%p1036, %f2237, %f3062;
	selp.f32 	%f3062, %f2237, %f3062, %p1036;
	selp.b32 	%r2712, 16, %r2712, %p1036;
	@%p1035 bra 	$L__BB0_325;
	setp.eq.s32 	%p1037, %r26, 18;
	ld.local.f32 	%f2238, [%rd2+68];
	setp.gt.f32 	%p1038, %f2238, %f3062;
	selp.f32 	%f3062, %f2238, %f3062, %p1038;
	selp.b32 	%r2712, 17, %r2712, %p1038;
	@%p1037 bra 	$L__BB0_325;
	setp.eq.s32 	%p1039, %r26, 19;
	ld.local.f32 	%f2239, [%rd2+72];
	setp.gt.f32 	%p1040, %f2239, %f3062;
	selp.f32 	%f3062, %f2239, %f3062, %p1040;
	selp.b32 	%r2712, 18, %r2712, %p1040;
	@%p1039 bra 	$L__BB0_325;
	setp.eq.s32 	%p1041, %r26, 20;
	ld.local.f32 	%f2240, [%rd2+76];
	setp.gt.f32 	%p1042, %f2240, %f3062;
	selp.f32 	%f3062, %f2240, %f3062, %p1042;
	selp.b32 	%r2712, 19, %r2712, %p1042;
	@%p1041 bra 	$L__BB0_325;
	setp.eq.s32 	%p1043, %r26, 21;
	ld.local.f32 	%f2241, [%rd2+80];
	setp.gt.f32 	%p1044, %f2241, %f3062;
	selp.f32 	%f3062, %f2241, %f3062, %p1044;
	selp.b32 	%r2712, 20, %r2712, %p1044;
	@%p1043 bra 	$L__BB0_325;
	setp.eq.s32 	%p1045, %r26, 22;
	ld.local.f32 	%f2242, [%rd2+84];
	setp.gt.f32 	%p1046, %f2242, %f3062;
	selp.f32 	%f3062, %f2242, %f3062, %p1046;
	selp.b32 	%r2712, 21, %r2712, %p1046;
	@%p1045 bra 	$L__BB0_325;
	setp.eq.s32 	%p1047, %r26, 23;
	ld.local.f32 	%f2243, [%rd2+88];
	setp.gt.f32 	%p1048, %f2243, %f3062;
	selp.f32 	%f3062, %f2243, %f3062, %p1048;
	selp.b32 	%r2712, 22, %r2712, %p1048;
	@%p1047 bra 	$L__BB0_325;
	setp.eq.s32 	%p1049, %r26, 24;
	ld.local.f32 	%f2244, [%rd2+92];
	setp.gt.f32 	%p1050, %f2244, %f3062;
	selp.f32 	%f3062, %f2244, %f3062, %p1050;
	selp.b32 	%r2712, 23, %r2712, %p1050;
	@%p1049 bra 	$L__BB0_325;
	setp.eq.s32 	%p1051, %r26, 25;
	ld.local.f32 	%f2245, [%rd2+96];
	setp.gt.f32 	%p1052, %f2245, %f3062;
	selp.f32 	%f3062, %f2245, %f3062, %p1052;
	selp.b32 	%r2712, 24, %r2712, %p1052;
	@%p1051 bra 	$L__BB0_325;
	setp.eq.s32 	%p1053, %r26, 26;
	ld.local.f32 	%f2246, [%rd2+100];
	setp.gt.f32 	%p1054, %f2246, %f3062;
	selp.f32 	%f3062, %f2246, %f3062, %p1054;
	selp.b32 	%r2712, 25, %r2712, %p1054;
	@%p1053 bra 	$L__BB0_325;
	setp.eq.s32 	%p1055, %r26, 27;
	ld.local.f32 	%f2247, [%rd2+104];
	setp.gt.f32 	%p1056, %f2247, %f3062;
	selp.f32 	%f3062, %f2247, %f3062, %p1056;
	selp.b32 	%r2712, 26, %r2712, %p1056;
	@%p1055 bra 	$L__BB0_325;
	setp.eq.s32 	%p1057, %r26, 28;
	ld.local.f32 	%f2248, [%rd2+108];
	setp.gt.f32 	%p1058, %f2248, %f3062;
	selp.f32 	%f3062, %f2248, %f3062, %p1058;
	selp.b32 	%r2712, 27, %r2712, %p1058;
	@%p1057 bra 	$L__BB0_325;
	setp.eq.s32 	%p1059, %r26, 29;
	ld.local.f32 	%f2249, [%rd2+112];
	setp.gt.f32 	%p1060, %f2249, %f3062;
	selp.f32 	%f3062, %f2249, %f3062, %p1060;
	selp.b32 	%r2712, 28, %r2712, %p1060;
	@%p1059 bra 	$L__BB0_325;
	setp.eq.s32 	%p1061, %r26, 30;
	ld.local.f32 	%f2250, [%rd2+116];
	setp.gt.f32 	%p1062, %f2250, %f3062;
	selp.f32 	%f3062, %f2250, %f3062, %p1062;
	selp.b32 	%r2712, 29, %r2712, %p1062;
	@%p1061 bra 	$L__BB0_325;
	setp.eq.s32 	%p1063, %r26, 31;
	ld.local.f32 	%f2251, [%rd2+120];
	setp.gt.f32 	%p1064, %f2251, %f3062;
	selp.f32 	%f3062, %f2251, %f3062, %p1064;
	selp.b32 	%r2712, 30, %r2712, %p1064;
	@%p1063 bra 	$L__BB0_325;
	ld.local.f32 	%f2252, [%rd2+124];
	setp.gt.f32 	%p1065, %f2252, %f3062;
	selp.f32 	%f318, %f2252, %f3062, %p1065;
	selp.b32 	%r365, 31, %r2712, %p1065;
	mov.u32 	%r2712, %r365;
	mov.f32 	%f3062, %f318;
$L__BB0_325:
	bar.warp.sync 	-1;
	mov.b32 	%r1796, %f3062;
	shfl.sync.down.b32	%r1797|%p1067, %r1796, 16, 31, -1;
	mov.b32 	%f320, %r1797;
	shfl.sync.down.b32	%r367|%p1068, %r2, 16, 31, -1;
	setp.lt.f32 	%p1069, %f3062, %f320;
	mov.pred 	%p4254, -1;
	@%p1069 bra 	$L__BB0_327;
	setp.eq.f32 	%p1070, %f3062, %f320;
	setp.gt.s32 	%p1071, %r367, %r2;
	and.pred  	%p4254, %p1070, %p1071;
$L__BB0_327:
	selp.f32 	%f321, %f320, %f3062, %p4254;
	selp.b32 	%r368, %r367, %r2, %p4254;
	mov.b32 	%r1799, %f321;
	shfl.sync.down.b32	%r1800|%p1073, %r1799, 8, 31, -1;
	mov.b32 	%f322, %r1800;
	shfl.sync.down.b32	%r369|%p1074, %r368, 8, 31, -1;
	setp.lt.f32 	%p1075, %f321, %f322;
	mov.pred 	%p4255, -1;
	@%p1075 bra 	$L__BB0_329;
	setp.eq.f32 	%p1076, %f321, %f322;
	setp.gt.s32 	%p1077, %r369, %r368;
	and.pred  	%p4255, %p1076, %p1077;
$L__BB0_329:
	selp.f32 	%f323, %f322, %f321, %p4255;
	selp.b32 	%r370, %r369, %r368, %p4255;
	mov.b32 	%r1801, %f323;
	shfl.sync.down.b32	%r1802|%p1079, %r1801, 4, 31, -1;
	mov.b32 	%f324, %r1802;
	shfl.sync.down.b32	%r371|%p1080, %r370, 4, 31, -1;
	setp.lt.f32 	%p1081, %f323, %f324;
	mov.pred 	%p4256, -1;
	@%p1081 bra 	$L__BB0_331;
	setp.eq.f32 	%p1082, %f323, %f324;
	setp.gt.s32 	%p1083, %r371, %r370;
	and.pred  	%p4256, %p1082, %p1083;
$L__BB0_331:
	selp.f32 	%f325, %f324, %f323, %p4256;
	selp.b32 	%r372, %r371, %r370, %p4256;
	mov.b32 	%r1803, %f325;
	shfl.sync.down.b32	%r1804|%p1085, %r1803, 2, 31, -1;
	mov.b32 	%f326, %r1804;
	shfl.sync.down.b32	%r373|%p1086, %r372, 2, 31, -1;
	setp.lt.f32 	%p1087, %f325, %f326;
	mov.pred 	%p4257, -1;
	@%p1087 bra 	$L__BB0_333;
	setp.eq.f32 	%p1088, %f325, %f326;
	setp.gt.s32 	%p1089, %r373, %r372;
	and.pred  	%p4257, %p1088, %p1089;
$L__BB0_333:
	selp.f32 	%f327, %f326, %f325, %p4257;
	selp.b32 	%r374, %r373, %r372, %p4257;
	mov.b32 	%r375, %f327;
	shfl.sync.down.b32	%r376|%p1091, %r375, 1, 31, -1;
	mov.b32 	%f328, %r376;
	shfl.sync.down.b32	%r377|%p1092, %r374, 1, 31, -1;
	setp.lt.f32 	%p1093, %f327, %f328;
	mov.pred 	%p4258, -1;
	@%p1093 bra 	$L__BB0_335;
	setp.eq.f32 	%p1094, %f327, %f328;
	setp.gt.s32 	%p1095, %r377, %r374;
	and.pred  	%p4258, %p1094, %p1095;
$L__BB0_335:
	selp.b32 	%r1805, %r377, %r374, %p4258;
	selp.b32 	%r1806, %r376, %r375, %p4258;
	shfl.sync.idx.b32	%r1807|%p1096, %r1806, 0, 31, -1;
	mov.b32 	%f3061, %r1807;
	shfl.sync.idx.b32	%r2711|%p1097, %r1805, 0, 31, -1;
	shfl.sync.idx.b32	%r1808|%p1098, %r2712, %r2711, 31, -1;
	bar.warp.sync 	-1;
$L__BB0_336:
	shfl.sync.idx.b32	%r381|%p1099, %r2708, 7, 31, -1;
	mov.b32 	%f2253, %r381;
	shfl.sync.idx.b32	%r382|%p1100, %r2709, 7, 31, -1;
	setp.le.f32 	%p1101, %f3061, %f2253;
	@%p1101 bra 	$L__BB0_381;
	setp.ne.s32 	%p1102, %r2, %r2711;
	@%p1102 bra 	$L__BB0_370;
	setp.lt.s32 	%p1103, %r4, 2;
	mul.wide.s32 	%rd72, %r2712, 4;
	add.s64 	%rd73, %rd2, %rd72;
	st.local.u32 	[%rd73], %r381;
	add.s64 	%rd74, %rd3, %rd72;
	st.local.u32 	[%rd74], %r382;
	ld.local.f32 	%f3062, [%rd2];
	mov.b32 	%r2712, 0;
	@%p1103 bra 	$L__BB0_370;
	setp.eq.s32 	%p1104, %r25, 0;
	ld.local.f32 	%f2254, [%rd2+4];
	setp.gt.f32 	%p1105, %f2254, %f3062;
	selp.f32 	%f3062, %f2254, %f3062, %p1105;
	selp.u32 	%r2712, 1, 0, %p1105;
	@%p1104 bra 	$L__BB0_370;
	setp.eq.s32 	%p1106, %r26, 3;
	ld.local.f32 	%f2255, [%rd2+8];
	setp.gt.f32 	%p1107, %f2255, %f3062;
	selp.f32 	%f3062, %f2255, %f3062, %p1107;
	selp.b32 	%r2712, 2, %r2712, %p1107;
	@%p1106 bra 	$L__BB0_370;
	setp.eq.s32 	%p1108, %r26, 4;
	ld.local.f32 	%f2256, [%rd2+12];
	setp.gt.f32 	%p1109, %f2256, %f3062;
	selp.f32 	%f3062, %f2256, %f3062, %p1109;
	selp.b32 	%r2712, 3, %r2712, %p1109;
	@%p1108 bra 	$L__BB0_370;
	setp.eq.s32 	%p1110, %r26, 5;
	ld.local.f32 	%f2257, [%rd2+16];
	setp.gt.f32 	%p1111, %f2257, %f3062;
	selp.f32 	%f3062, %f2257, %f3062, %p1111;
	selp.b32 	%r2712, 4, %r2712, %p1111;
	@%p1110 bra 	$L__BB0_370;
	setp.eq.s32 	%p1112, %r26, 6;
	ld.local.f32 	%f2258, [%rd2+20];
	setp.gt.f32 	%p1113, %f2258, %f3062;
	selp.f32 	%f3062, %f2258, %f3062, %p1113;
	selp.b32 	%r2712, 5, %r2712, %p1113;
	@%p1112 bra 	$L__BB0_370;
	setp.eq.s32 	%p1114, %r26, 7;
	ld.local.f32 	%f2259, [%rd2+24];
	setp.gt.f32 	%p1115, %f2259, %f3062;
	selp.f32 	%f3062, %f2259, %f3062, %p1115;
	selp.b32 	%r2712, 6, %r2712, %p1115;
	@%p1114 bra 	$L__BB0_370;
	setp.eq.s32 	%p1116, %r26, 8;
	ld.local.f32 	%f2260, [%rd2+28];
	setp.gt.f32 	%p1117, %f2260, %f3062;
	selp.f32 	%f3062, %f2260, %f3062, %p1117;
	selp.b32 	%r2712, 7, %r2712, %p1117;
	@%p1116 bra 	$L__BB0_370;
	setp.eq.s32 	%p1118, %r26, 9;
	ld.local.f32 	%f2261, [%rd2+32];
	setp.gt.f32 	%p1119, %f2261, %f3062;
	selp.f32 	%f3062, %f2261, %f3062, %p1119;
	selp.b32 	%r2712, 8, %r2712, %p1119;
	@%p1118 bra 	$L__BB0_370;
	setp.eq.s32 	%p1120, %r26, 10;
	ld.local.f32 	%f2262, [%rd2+36];
	setp.gt.f32 	%p1121, %f2262, %f3062;
	selp.f32 	%f3062, %f2262, %f3062, %p1121;
	selp.b32 	%r2712, 9, %r2712, %p1121;
	@%p1120 bra 	$L__BB0_370;
	setp.eq.s32 	%p1122, %r26, 11;
	ld.local.f32 	%f2263, [%rd2+40];
	setp.gt.f32 	%p1123, %f2263, %f3062;
	selp.f32 	%f3062, %f2263, %f3062, %p1123;
	selp.b32 	%r2712, 10, %r2712, %p1123;
	@%p1122 bra 	$L__BB0_370;
	setp.eq.s32 	%p1124, %r26, 12;
	ld.local.f32 	%f2264, [%rd2+44];
	setp.gt.f32 	%p1125, %f2264, %f3062;
	selp.f32 	%f3062, %f2264, %f3062, %p1125;
	selp.b32 	%r2712, 11, %r2712, %p1125;
	@%p1124 bra 	$L__BB0_370;
	setp.eq.s32 	%p1126, %r26, 13;
	ld.local.f32 	%f2265, [%rd2+48];
	setp.gt.f32 	%p1127, %f2265, %f3062;
	selp.f32 	%f3062, %f2265, %f3062, %p1127;
	selp.b32 	%r2712, 12, %r2712, %p1127;
	@%p1126 bra 	$L__BB0_370;
	setp.eq.s32 	%p1128, %r26, 14;
	ld.local.f32 	%f2266, [%rd2+52];
	setp.gt.f32 	%p1129, %f2266, %f3062;
	selp.f32 	%f3062, %f2266, %f3062, %p1129;
	selp.b32 	%r2712, 13, %r2712, %p1129;
	@%p1128 bra 	$L__BB0_370;
	setp.eq.s32 	%p1130, %r26, 15;
	ld.local.f32 	%f2267, [%rd2+56];
	setp.gt.f32 	%p1131, %f2267, %f3062;
	selp.f32 	%f3062, %f2267, %f3062, %p1131;
	selp.b32 	%r2712, 14, %r2712, %p1131;
	@%p1130 bra 	$L__BB0_370;
	setp.eq.s32 	%p1132, %r26, 16;
	ld.local.f32 	%f2268, [%rd2+60];
	setp.gt.f32 	%p1133, %f2268, %f3062;
	selp.f32 	%f3062, %f2268, %f3062, %p1133;
	selp.b32 	%r2712, 15, %r2712, %p1133;
	@%p1132 bra 	$L__BB0_370;
	setp.eq.s32 	%p1134, %r26, 17;
	ld.local.f32 	%f2269, [%rd2+64];
	setp.gt.f32 	%p1135, %f2269, %f3062;
	selp.f32 	%f3062, %f2269, %f3062, %p1135;
	selp.b32 	%r2712, 16, %r2712, %p1135;
	@%p1134 bra 	$L__BB0_370;
	setp.eq.s32 	%p1136, %r26, 18;
	ld.local.f32 	%f2270, [%rd2+68];
	setp.gt.f32 	%p1137, %f2270, %f3062;
	selp.f32 	%f3062, %f2270, %f3062, %p1137;
	selp.b32 	%r2712, 17, %r2712, %p1137;
	@%p1136 bra 	$L__BB0_370;
	setp.eq.s32 	%p1138, %r26, 19;
	ld.local.f32 	%f2271, [%rd2+72];
	setp.gt.f32 	%p1139, %f2271, %f3062;
	selp.f32 	%f3062, %f2271, %f3062, %p1139;
	selp.b32 	%r2712, 18, %r2712, %p1139;
	@%p1138 bra 	$L__BB0_370;
	setp.eq.s32 	%p1140, %r26, 20;
	ld.local.f32 	%f2272, [%rd2+76];
	setp.gt.f32 	%p1141, %f2272, %f3062;
	selp.f32 	%f3062, %f2272, %f3062, %p1141;
	selp.b32 	%r2712, 19, %r2712, %p1141;
	@%p1140 bra 	$L__BB0_370;
	setp.eq.s32 	%p1142, %r26, 21;
	ld.local.f32 	%f2273, [%rd2+80];
	setp.gt.f32 	%p1143, %f2273, %f3062;
	selp.f32 	%f3062, %f2273, %f3062, %p1143;
	selp.b32 	%r2712, 20, %r2712, %p1143;
	@%p1142 bra 	$L__BB0_370;
	setp.eq.s32 	%p1144, %r26, 22;
	ld.local.f32 	%f2274, [%rd2+84];
	setp.gt.f32 	%p1145, %f2274, %f3062;
	selp.f32 	%f3062, %f2274, %f3062, %p1145;
	selp.b32 	%r2712, 21, %r2712, %p1145;
	@%p1144 bra 	$L__BB0_370;
	setp.eq.s32 	%p1146, %r26, 23;
	ld.local.f32 	%f2275, [%rd2+88];
	setp.gt.f32 	%p1147, %f2275, %f3062;
	selp.f32 	%f3062, %f2275, %f3062, %p1147;
	selp.b32 	%r2712, 22, %r2712, %p1147;
	@%p1146 bra 	$L__BB0_370;
	setp.eq.s32 	%p1148, %r26, 24;
	ld.local.f32 	%f2276, [%rd2+92];
	setp.gt.f32 	%p1149, %f2276, %f3062;
	selp.f32 	%f3062, %f2276, %f3062, %p1149;
	selp.b32 	%r2712, 23, %r2712, %p1149;
	@%p1148 bra 	$L__BB0_370;
	setp.eq.s32 	%p1150, %r26, 25;
	ld.local.f32 	%f2277, [%rd2+96];
	setp.gt.f32 	%p1151, %f2277, %f3062;
	selp.f32 	%f3062, %f2277, %f3062, %p1151;
	selp.b32 	%r2712, 24, %r2712, %p1151;
	@%p1150 bra 	$L__BB0_370;
	setp.eq.s32 	%p1152, %r26, 26;
	ld.local.f32 	%f2278, [%rd2+100];
	setp.gt.f32 	%p1153, %f2278, %f3062;
	selp.f32 	%f3062, %f2278, %f3062, %p1153;
	selp.b32 	%r2712, 25, %r2712, %p1153;
	@%p1152 bra 	$L__BB0_370;
	setp.eq.s32 	%p1154, %r26, 27;
	ld.local.f32 	%f2279, [%rd2+104];
	setp.gt.f32 	%p1155, %f2279, %f3062;
	selp.f32 	%f3062, %f2279, %f3062, %p1155;
	selp.b32 	%r2712, 26, %r2712, %p1155;
	@%p1154 bra 	$L__BB0_370;
	setp.eq.s32 	%p1156, %r26, 28;
	ld.local.f32 	%f2280, [%rd2+108];
	setp.gt.f32 	%p1157, %f2280, %f3062;
	selp.f32 	%f3062, %f2280, %f3062, %p1157;
	selp.b32 	%r2712, 27, %r2712, %p1157;
	@%p1156 bra 	$L__BB0_370;
	setp.eq.s32 	%p1158, %r26, 29;
	ld.local.f32 	%f2281, [%rd2+112];
	setp.gt.f32 	%p1159, %f2281, %f3062;
	selp.f32 	%f3062, %f2281, %f3062, %p1159;
	selp.b32 	%r2712, 28, %r2712, %p1159;
	@%p1158 bra 	$L__BB0_370;
	setp.eq.s32 	%p1160, %r26, 30;
	ld.local.f32 	%f2282, [%rd2+116];
	setp.gt.f32 	%p1161, %f2282, %f3062;
	selp.f32 	%f3062, %f2282, %f3062, %p1161;
	selp.b32 	%r2712, 29, %r2712, %p1161;
	@%p1160 bra 	$L__BB0_370;
	setp.eq.s32 	%p1162, %r26, 31;
	ld.local.f32 	%f2283, [%rd2+120];
	setp.gt.f32 	%p1163, %f2283, %f3062;
	selp.f32 	%f3062, %f2283, %f3062, %p1163;
	selp.b32 	%r2712, 30, %r2712, %p1163;
	@%p1162 bra 	$L__BB0_370;
	ld.local.f32 	%f2284, [%rd2+124];
	setp.gt.f32 	%p1164, %f2284, %f3062;
	selp.f32 	%f363, %f2284, %f3062, %p1164;
	selp.b32 	%r413, 31, %r2712, %p1164;
	mov.u32 	%r2712, %r413;
	mov.f32 	%f3062, %f363;
$L__BB0_370:
	bar.warp.sync 	-1;
	mov.b32 	%r1810, %f3062;
	shfl.sync.down.b32	%r1811|%p1166, %r1810, 16, 31, -1;
	mov.b32 	%f365, %r1811;
	shfl.sync.down.b32	%r415|%p1167, %r2, 16, 31, -1;
	setp.lt.f32 	%p1168, %f3062, %f365;
	mov.pred 	%p4259, -1;
	@%p1168 bra 	$L__BB0_372;
	setp.eq.f32 	%p1169, %f3062, %f365;
	setp.gt.s32 	%p1170, %r415, %r2;
	and.pred  	%p4259, %p1169, %p1170;
$L__BB0_372:
	selp.f32 	%f366, %f365, %f3062, %p4259;
	selp.b32 	%r416, %r415, %r2, %p4259;
	mov.b32 	%r1813, %f366;
	shfl.sync.down.b32	%r1814|%p1172, %r1813, 8, 31, -1;
	mov.b32 	%f367, %r1814;
	shfl.sync.down.b32	%r417|%p1173, %r416, 8, 31, -1;
	setp.lt.f32 	%p1174, %f366, %f367;
	mov.pred 	%p4260, -1;
	@%p1174 bra 	$L__BB0_374;
	setp.eq.f32 	%p1175, %f366, %f367;
	setp.gt.s32 	%p1176, %r417, %r416;
	and.pred  	%p4260, %p1175, %p1176;
$L__BB0_374:
	selp.f32 	%f368, %f367, %f366, %p4260;
	selp.b32 	%r418, %r417, %r416, %p4260;
	mov.b32 	%r1815, %f368;
	shfl.sync.down.b32	%r1816|%p1178, %r1815, 4, 31, -1;
	mov.b32 	%f369, %r1816;
	shfl.sync.down.b32	%r419|%p1179, %r418, 4, 31, -1;
	setp.lt.f32 	%p1180, %f368, %f369;
	mov.pred 	%p4261, -1;
	@%p1180 bra 	$L__BB0_376;
	setp.eq.f32 	%p1181, %f368, %f369;
	setp.gt.s32 	%p1182, %r419, %r418;
	and.pred  	%p4261, %p1181, %p1182;
$L__BB0_376:
	selp.f32 	%f370, %f369, %f368, %p4261;
	selp.b32 	%r420, %r419, %r418, %p4261;
	mov.b32 	%r1817, %f370;
	shfl.sync.down.b32	%r1818|%p1184, %r1817, 2, 31, -1;
	mov.b32 	%f371, %r1818;
	shfl.sync.down.b32	%r421|%p1185, %r420, 2, 31, -1;
	setp.lt.f32 	%p1186, %f370, %f371;
	mov.pred 	%p4262, -1;
	@%p1186 bra 	$L__BB0_378;
	setp.eq.f32 	%p1187, %f370, %f371;
	setp.gt.s32 	%p1188, %r421, %r420;
	and.pred  	%p4262, %p1187, %p1188;
$L__BB0_378:
	selp.f32 	%f372, %f371, %f370, %p4262;
	selp.b32 	%r422, %r421, %r420, %p4262;
	mov.b32 	%r423, %f372;
	shfl.sync.down.b32	%r424|%p1190, %r423, 1, 31, -1;
	mov.b32 	%f373, %r424;
	shfl.sync.down.b32	%r425|%p1191, %r422, 1, 31, -1;
	setp.lt.f32 	%p1192, %f372, %f373;
	mov.pred 	%p4263, -1;
	@%p1192 bra 	$L__BB0_380;
	setp.eq.f32 	%p1193, %f372, %f373;
	setp.gt.s32 	%p1194, %r425, %r422;
	and.pred  	%p4263, %p1193, %p1194;
$L__BB0_380:
	selp.b32 	%r1819, %r425, %r422, %p4263;
	selp.b32 	%r1820, %r424, %r423, %p4263;
	shfl.sync.idx.b32	%r1821|%p1195, %r1820, 0, 31, -1;
	mov.b32 	%f3061, %r1821;
	shfl.sync.idx.b32	%r2711|%p1196, %r1819, 0, 31, -1;
	shfl.sync.idx.b32	%r1822|%p1197, %r2712, %r2711, 31, -1;
	bar.warp.sync 	-1;
$L__BB0_381:
	shfl.sync.idx.b32	%r429|%p1198, %r2708, 8, 31, -1;
	mov.b32 	%f2285, %r429;
	shfl.sync.idx.b32	%r430|%p1199, %r2709, 8, 31, -1;
	setp.le.f32 	%p1200, %f3061, %f2285;
	@%p1200 bra 	$L__BB0_426;
	setp.ne.s32 	%p1201, %r2, %r2711;
	@%p1201 bra 	$L__BB0_415;
	setp.lt.s32 	%p1202, %r4, 2;
	mul.wide.s32 	%rd75, %r2712, 4;
	add.s64 	%rd76, %rd2, %rd75;
	st.local.u32 	[%rd76], %r429;
	add.s64 	%rd77, %rd3, %rd75;
	st.local.u32 	[%rd77], %r430;
	ld.local.f32 	%f377, [%rd2];
	mov.b32 	%r1823, 0;
	mov.u32 	%r2712, %r1823;
	mov.f32 	%f3062, %f377;
	@%p1202 bra 	$L__BB0_415;
	setp.eq.s32 	%p1203, %r25, 0;
	ld.local.f32 	%f2286, [%rd2+4];
	setp.gt.f32 	%p1204, %f2286, %f377;
	selp.f32 	%f378, %f2286, %f377, %p1204;
	selp.u32 	%r431, 1, 0, %p1204;
	mov.u32 	%r2712, %r431;
	mov.f32 	%f3062, %f378;
	@%p1203 bra 	$L__BB0_415;
	setp.eq.s32 	%p1205, %r26, 3;
	ld.local.f32 	%f2287, [%rd2+8];
	setp.gt.f32 	%p1206, %f2287, %f378;
	selp.f32 	%f379, %f2287, %f378, %p1206;
	selp.b32 	%r432, 2, %r431, %p1206;
	mov.u32 	%r2712, %r432;
	mov.f32 	%f3062, %f379;
	@%p1205 bra 	$L__BB0_415;
	setp.eq.s32 	%p1207, %r26, 4;
	ld.local.f32 	%f2288, [%rd2+12];
	setp.gt.f32 	%p1208, %f2288, %f379;
	selp.f32 	%f380, %f2288, %f379, %p1208;
	selp.b32 	%r433, 3, %r432, %p1208;
	mov.u32 	%r2712, %r433;
	mov.f32 	%f3062, %f380;
	@%p1207 bra 	$L__BB0_415;
	setp.eq.s32 	%p1209, %r26, 5;
	ld.local.f32 	%f2289, [%rd2+16];
	setp.gt.f32 	%p1210, %f2289, %f380;
	selp.f32 	%f381, %f2289, %f380, %p1210;
	selp.b32 	%r434, 4, %r433, %p1210;
	mov.u32 	%r2712, %r434;
	mov.f32 	%f3062, %f381;
	@%p1209 bra 	$L__BB0_415;
	setp.eq.s32 	%p1211, %r26, 6;
	ld.local.f32 	%f2290, [%rd2+20];
	setp.gt.f32 	%p1212, %f2290, %f381;
	selp.f32 	%f382, %f2290, %f381, %p1212;
	selp.b32 	%r435, 5, %r434, %p1212;
	mov.u32 	%r2712, %r435;
	mov.f32 	%f3062, %f382;
	@%p1211 bra 	$L__BB0_415;
	setp.eq.s32 	%p1213, %r26, 7;
	ld.local.f32 	%f2291, [%rd2+24];
	setp.gt.f32 	%p1214, %f2291, %f382;
	selp.f32 	%f383, %f2291, %f382, %p1214;
	selp.b32 	%r436, 6, %r435, %p1214;
	mov.u32 	%r2712, %r436;
	mov.f32 	%f3062, %f383;
	@%p1213 bra 	$L__BB0_415;
	setp.eq.s32 	%p1215, %r26, 8;
	ld.local.f32 	%f2292, [%rd2+28];
	setp.gt.f32 	%p1216, %f2292, %f383;
	selp.f32 	%f384, %f2292, %f383, %p1216;
	selp.b32 	%r437, 7, %r436, %p1216;
	mov.u32 	%r2712, %r437;
	mov.f32 	%f3062, %f384;
	@%p1215 bra 	$L__BB0_415;
	setp.eq.s32 	%p1217, %r26, 9;
	ld.local.f32 	%f2293, [%rd2+32];
	setp.gt.f32 	%p1218, %f2293, %f384;
	selp.f32 	%f385, %f2293, %f384, %p1218;
	selp.b32 	%r438, 8, %r437, %p1218;
	mov.u32 	%r2712, %r438;
	mov.f32 	%f3062, %f385;
	@%p1217 bra 	$L__BB0_415;
	setp.eq.s32 	%p1219, %r26, 10;
	ld.local.f32 	%f2294, [%rd2+36];
	setp.gt.f32 	%p1220, %f2294, %f385;
	selp.f32 	%f386, %f2294, %f385, %p1220;
	selp.b32 	%r439, 9, %r438, %p1220;
	mov.u32 	%r2712, %r439;
	mov.f32 	%f3062, %f386;
	@%p1219 bra 	$L__BB0_415;
	setp.eq.s32 	%p1221, %r26, 11;
	ld.local.f32 	%f2295, [%rd2+40];
	setp.gt.f32 	%p1222, %f2295, %f386;
	selp.f32 	%f387, %f2295, %f386, %p1222;
	selp.b32 	%r440, 10, %r439, %p1222;
	mov.u32 	%r2712, %r440;
	mov.f32 	%f3062, %f387;
	@%p1221 bra 	$L__BB0_415;
	setp.eq.s32 	%p1223, %r26, 12;
	ld.local.f32 	%f2296, [%rd2+44];
	setp.gt.f32 	%p1224, %f2296, %f387;
	selp.f32 	%f388, %f2296, %f387, %p1224;
	selp.b32 	%r441, 11, %r440, %p1224;
	mov.u32 	%r2712, %r441;
	mov.f32 	%f3062, %f388;
	@%p1223 bra 	$L__BB0_415;
	setp.eq.s32 	%p1225, %r26, 13;
	ld.local.f32 	%f2297, [%rd2+48];
	setp.gt.f32 	%p1226, %f2297, %f388;
	selp.f32 	%f389, %f2297, %f388, %p1226;
	selp.b32 	%r442, 12, %r441, %p1226;
	mov.u32 	%r2712, %r442;
	mov.f32 	%f3062, %f389;
	@%p1225 bra 	$L__BB0_415;
	setp.eq.s32 	%p1227, %r26, 14;
	ld.local.f32 	%f2298, [%rd2+52];
	setp.gt.f32 	%p1228, %f2298, %f389;
	selp.f32 	%f390, %f2298, %f389, %p1228;
	selp.b32 	%r443, 13, %r442, %p1228;
	mov.u32 	%r2712, %r443;
	mov.f32 	%f3062, %f390;
	@%p1227 bra 	$L__BB0_415;
	setp.eq.s32 	%p1229, %r26, 15;
	ld.local.f32 	%f2299, [%rd2+56];
	setp.gt.f32 	%p1230, %f2299, %f390;
	selp.f32 	%f391, %f2299, %f390, %p1230;
	selp.b32 	%r444, 14, %r443, %p1230;
	mov.u32 	%r2712, %r444;
	mov.f32 	%f3062, %f391;
	@%p1229 bra 	$L__BB0_415;
	setp.eq.s32 	%p1231, %r26, 16;
	ld.local.f32 	%f2300, [%rd2+60];
	setp.gt.f32 	%p1232, %f2300, %f391;
	selp.f32 	%f392, %f2300, %f391, %p1232;
	selp.b32 	%r445, 15, %r444, %p1232;
	mov.u32 	%r2712, %r445;
	mov.f32 	%f3062, %f392;
	@%p1231 bra 	$L__BB0_415;
	setp.eq.s32 	%p1233, %r26, 17;
	ld.local.f32 	%f2301, [%rd2+64];
	setp.gt.f32 	%p1234, %f2301, %f392;
	selp.f32 	%f393, %f2301, %f392, %p1234;
	selp.b32 	%r446, 16, %r445, %p1234;
	mov.u32 	%r2712, %r446;
	mov.f32 	%f3062, %f393;
	@%p1233 bra 	$L__BB0_415;
	setp.eq.s32 	%p1235, %r26, 18;
	ld.local.f32 	%f2302, [%rd2+68];
	setp.gt.f32 	%p1236, %f2302, %f393;
	selp.f32 	%f394, %f2302, %f393, %p1236;
	selp.b32 	%r447, 17, %r446, %p1236;
	mov.u32 	%r2712, %r447;
	mov.f32 	%f3062, %f394;
	@%p1235 bra 	$L__BB0_415;
	setp.eq.s32 	%p1237, %r26, 19;
	ld.local.f32 	%f2303, [%rd2+72];
	setp.gt.f32 	%p1238, %f2303, %f394;
	selp.f32 	%f395, %f2303, %f394, %p1238;
	selp.b32 	%r448, 18, %r447, %p1238;
	mov.u32 	%r2712, %r448;
	mov.f32 	%f3062, %f395;
	@%p1237 bra 	$L__BB0_415;
	setp.eq.s32 	%p1239, %r26, 20;
	ld.local.f32 	%f2304, [%rd2+76];
	setp.gt.f32 	%p1240, %f2304, %f395;
	selp.f32 	%f396, %f2304, %f395, %p1240;
	selp.b32 	%r449, 19, %r448, %p1240;
	mov.u32 	%r2712, %r449;
	mov.f32 	%f3062, %f396;
	@%p1239 bra 	$L__BB0_415;
	setp.eq.s32 	%p1241, %r26, 21;
	ld.local.f32 	%f2305, [%rd2+80];
	setp.gt.f32 	%p1242, %f2305, %f396;
	selp.f32 	%f397, %f2305, %f396, %p1242;
	selp.b32 	%r450, 20, %r449, %p1242;
	mov.u32 	%r2712, %r450;
	mov.f32 	%f3062, %f397;
	@%p1241 bra 	$L__BB0_415;
	setp.eq.s32 	%p1243, %r26, 22;
	ld.local.f32 	%f2306, [%rd2+84];
	setp.gt.f32 	%p1244, %f2306, %f397;
	selp.f32 	%f398, %f2306, %f397, %p1244;
	selp.b32 	%r451, 21, %r450, %p1244;
	mov.u32 	%r2712, %r451;
	mov.f32 	%f3062, %f398;
	@%p1243 bra 	$L__BB0_415;
	setp.eq.s32 	%p1245, %r26, 23;
	ld.local.f32 	%f2307, [%rd2+88];
	setp.gt.f32 	%p1246, %f2307, %f398;
	selp.f32 	%f399, %f2307, %f398, %p1246;
	selp.b32 	%r452, 22, %r451, %p1246;
	mov.u32 	%r2712, %r452;
	mov.f32 	%f3062, %f399;
	@%p1245 bra 	$L__BB0_415;
	setp.eq.s32 	%p1247, %r26, 24;
	ld.local.f32 	%f2308, [%rd2+92];
	setp.gt.f32 	%p1248, %f2308, %f399;
	selp.f32 	%f400, %f2308, %f399, %p1248;
	selp.b32 	%r453, 23, %r452, %p1248;
	mov.u32 	%r2712, %r453;
	mov.f32 	%f3062, %f400;
	@%p1247 bra 	$L__BB0_415;
	setp.eq.s32 	%p1249, %r26, 25;
	ld.local.f32 	%f2309, [%rd2+96];
	setp.gt.f32 	%p1250, %f2309, %f400;
	selp.f32 	%f401, %f2309, %f400, %p1250;
	selp.b32 	%r454, 24, %r453, %p1250;
	mov.u32 	%r2712, %r454;
	mov.f32 	%f3062, %f401;
	@%p1249 bra 	$L__BB0_415;
	setp.eq.s32 	%p1251, %r26, 26;
	ld.local.f32 	%f2310, [%rd2+100];
	setp.gt.f32 	%p1252, %f2310, %f401;
	selp.f32 	%f402, %f2310, %f401, %p1252;
	selp.b32 	%r455, 25, %r454, %p1252;
	mov.u32 	%r2712, %r455;
	mov.f32 	%f3062, %f402;
	@%p1251 bra 	$L__BB0_415;
	setp.eq.s32 	%p1253, %r26, 27;
	ld.local.f32 	%f2311, [%rd2+104];
	setp.gt.f32 	%p1254, %f2311, %f402;
	selp.f32 	%f403, %f2311, %f402, %p1254;
	selp.b32 	%r456, 26, %r455, %p1254;
	mov.u32 	%r2712, %r456;
	mov.f32 	%f3062, %f403;
	@%p1253 bra 	$L__BB0_415;
	setp.eq.s32 	%p1255, %r26, 28;
	ld.local.f32 	%f2312, [%rd2+108];
	setp.gt.f32 	%p1256, %f2312, %f403;
	selp.f32 	%f404, %f2312, %f403, %p1256;
	selp.b32 	%r457, 27, %r456, %p1256;
	mov.u32 	%r2712, %r457;
	mov.f32 	%f3062, %f404;
	@%p1255 bra 	$L__BB0_415;
	setp.eq.s32 	%p1257, %r26, 29;
	ld.local.f32 	%f2313, [%rd2+112];
	setp.gt.f32 	%p1258, %f2313, %f404;
	selp.f32 	%f405, %f2313, %f404, %p1258;
	selp.b32 	%r458, 28, %r457, %p1258;
	mov.u32 	%r2712, %r458;
	mov.f32 	%f3062, %f405;
	@%p1257 bra 	$L__BB0_415;
	setp.eq.s32 	%p1259, %r26, 30;
	ld.local.f32 	%f2314, [%rd2+116];
	setp.gt.f32 	%p1260, %f2314, %f405;
	selp.f32 	%f406, %f2314, %f405, %p1260;
	selp.b32 	%r459, 29, %r458, %p1260;
	mov.u32 	%r2712, %r459;
	mov.f32 	%f3062, %f406;
	@%p1259 bra 	$L__BB0_415;
	setp.eq.s32 	%p1261, %r26, 31;
	ld.local.f32 	%f2315, [%rd2+120];
	setp.gt.f32 	%p1262, %f2315, %f406;
	selp.f32 	%f407, %f2315, %f406, %p1262;
	selp.b32 	%r460, 30, %r459, %p1262;
	mov.u32 	%r2712, %r460;
	mov.f32 	%f3062, %f407;
	@%p1261 bra 	$L__BB0_415;
	ld.local.f32 	%f2316, [%rd2+124];
	setp.gt.f32 	%p1263, %f2316, %f407;
	selp.f32 	%f408, %f2316, %f407, %p1263;
	selp.b32 	%r461, 31, %r460, %p1263;
	mov.u32 	%r2712, %r461;
	mov.f32 	%f3062, %f408;
$L__BB0_415:
	bar.warp.sync 	-1;
	mov.b32 	%r1824, %f3062;
	shfl.sync.down.b32	%r1825|%p1265, %r1824, 16, 31, -1;
	mov.b32 	%f410, %r1825;
	shfl.sync.down.b32	%r463|%p1266, %r2, 16, 31, -1;
	setp.lt.f32 	%p1267, %f3062, %f410;
	mov.pred 	%p4264, -1;
	@%p1267 bra 	$L__BB0_417;
	setp.eq.f32 	%p1268, %f3062, %f410;
	setp.gt.s32 	%p1269, %r463, %r2;
	and.pred  	%p4264, %p1268, %p1269;
$L__BB0_417:
	selp.f32 	%f411, %f410, %f3062, %p4264;
	selp.b32 	%r464, %r463, %r2, %p4264;
	mov.b32 	%r1827, %f411;
	shfl.sync.down.b32	%r1828|%p1271, %r1827, 8, 31, -1;
	mov.b32 	%f412, %r1828;
	shfl.sync.down.b32	%r465|%p1272, %r464, 8, 31, -1;
	setp.lt.f32 	%p1273, %f411, %f412;
	mov.pred 	%p4265, -1;
	@%p1273 bra 	$L__BB0_419;
	setp.eq.f32 	%p1274, %f411, %f412;
	setp.gt.s32 	%p1275, %r465, %r464;
	and.pred  	%p4265, %p1274, %p1275;
$L__BB0_419:
	selp.f32 	%f413, %f412, %f411, %p4265;
	selp.b32 	%r466, %r465, %r464, %p4265;
	mov.b32 	%r1829, %f413;
	shfl.sync.down.b32	%r1830|%p1277, %r1829, 4, 31, -1;
	mov.b32 	%f414, %r1830;
	shfl.sync.down.b32	%r467|%p1278, %r466, 4, 31, -1;
	setp.lt.f32 	%p1279, %f413, %f414;
	mov.pred 	%p4266, -1;
	@%p1279 bra 	$L__BB0_421;
	setp.eq.f32 	%p1280, %f413, %f414;
	setp.gt.s32 	%p1281, %r467, %r466;
	and.pred  	%p4266, %p1280, %p1281;
$L__BB0_421:
	selp.f32 	%f415, %f414, %f413, %p4266;
	selp.b32 	%r468, %r467, %r466, %p4266;
	mov.b32 	%r1831, %f415;
	shfl.sync.down.b32	%r1832|%p1283, %r1831, 2, 31, -1;
	mov.b32 	%f416, %r1832;
	shfl.sync.down.b32	%r469|%p1284, %r468, 2, 31, -1;
	setp.lt.f32 	%p1285, %f415, %f416;
	mov.pred 	%p4267, -1;
	@%p1285 bra 	$L__BB0_423;
	setp.eq.f32 	%p1286, %f415, %f416;
	setp.gt.s32 	%p1287, %r469, %r468;
	and.pred  	%p4267, %p1286, %p1287;
$L__BB0_423:
	selp.f32 	%f417, %f416, %f415, %p4267;
	selp.b32 	%r470, %r469, %r468, %p4267;
	mov.b32 	%r471, %f417;
	shfl.sync.down.b32	%r472|%p1289, %r471, 1, 31, -1;
	mov.b32 	%f418, %r472;
	shfl.sync.down.b32	%r473|%p1290, %r470, 1, 31, -1;
	setp.lt.f32 	%p1291, %f417, %f418;
	mov.pred 	%p4268, -1;
	@%p1291 bra 	$L__BB0_425;
	setp.eq.f32 	%p1292, %f417, %f418;
	setp.gt.s32 	%p1293, %r473, %r470;
	and.pred  	%p4268, %p1292, %p1293;
$L__BB0_425:
	selp.b32 	%r1833, %r473, %r470, %p4268;
	selp.b32 	%r1834, %r472, %r471, %p4268;
	shfl.sync.idx.b32	%r1835|%p1294, %r1834, 0, 31, -1;
	mov.b32 	%f3061, %r1835;
	shfl.sync.idx.b32	%r2711|%p1295, %r1833, 0, 31, -1;
	shfl.sync.idx.b32	%r1836|%p1296, %r2712, %r2711, 31, -1;
	bar.warp.sync 	-1;
$L__BB0_426:
	shfl.sync.idx.b32	%r477|%p1297, %r2708, 9, 31, -1;
	mov.b32 	%f2317, %r477;
	shfl.sync.idx.b32	%r478|%p1298, %r2709, 9, 31, -1;
	setp.le.f32 	%p1299, %f3061, %f2317;
	@%p1299 bra 	$L__BB0_471;
	setp.ne.s32 	%p1300, %r2, %r2711;
	mov.u32 	%r2737, %r2712;
	mov.f32 	%f3087, %f3062;
	@%p1300 bra 	$L__BB0_460;
	setp.lt.s32 	%p1301, %r4, 2;
	mul.wide.s32 	%rd78, %r2712, 4;
	add.s64 	%rd79, %rd2, %rd78;
	st.local.u32 	[%rd79], %r477;
	add.s64 	%rd80, %rd3, %rd78;
	st.local.u32 	[%rd80], %r478;
	ld.local.f32 	%f3087, [%rd2];
	mov.b32 	%r2737, 0;
	@%p1301 bra 	$L__BB0_460;
	setp.eq.s32 	%p1302, %r25, 0;
	ld.local.f32 	%f2318, [%rd2+4];
	setp.gt.f32 	%p1303, %f2318, %f3087;
	selp.f32 	%f3087, %f2318, %f3087, %p1303;
	selp.u32 	%r2737, 1, 0, %p1303;
	@%p1302 bra 	$L__BB0_460;
	setp.eq.s32 	%p1304, %r26, 3;
	ld.local.f32 	%f2319, [%rd2+8];
	setp.gt.f32 	%p1305, %f2319, %f3087;
	selp.f32 	%f3087, %f2319, %f3087, %p1305;
	selp.b32 	%r2737, 2, %r2737, %p1305;
	@%p1304 bra 	$L__BB0_460;
	setp.eq.s32 	%p1306, %r26, 4;
	ld.local.f32 	%f2320, [%rd2+12];
	setp.gt.f32 	%p1307, %f2320, %f3087;
	selp.f32 	%f3087, %f2320, %f3087, %p1307;
	selp.b32 	%r2737, 3, %r2737, %p1307;
	@%p1306 bra 	$L__BB0_460;
	setp.eq.s32 	%p1308, %r26, 5;
	ld.local.f32 	%f2321, [%rd2+16];
	setp.gt.f32 	%p1309, %f2321, %f3087;
	selp.f32 	%f3087, %f2321, %f3087, %p1309;
	selp.b32 	%r2737, 4, %r2737, %p1309;
	@%p1308 bra 	$L__BB0_460;
	setp.eq.s32 	%p1310, %r26, 6;
	ld.local.f32 	%f2322, [%rd2+20];
	setp.gt.f32 	%p1311, %f2322, %f3087;
	selp.f32 	%f3087, %f2322, %f3087, %p1311;
	selp.b32 	%r2737, 5, %r2737, %p1311;
	@%p1310 bra 	$L__BB0_460;
	setp.eq.s32 	%p1312, %r26, 7;
	ld.local.f32 	%f2323, [%rd2+24];
	setp.gt.f32 	%p1313, %f2323, %f3087;
	selp.f32 	%f3087, %f2323, %f3087, %p1313;
	selp.b32 	%r2737, 6, %r2737, %p1313;
	@%p1312 bra 	$L__BB0_460;
	setp.eq.s32 	%p1314, %r26, 8;
	ld.local.f32 	%f2324, [%rd2+28];
	setp.gt.f32 	%p1315, %f2324, %f3087;
	selp.f32 	%f3087, %f2324, %f3087, %p1315;
	selp.b32 	%r2737, 7, %r2737, %p1315;
	@%p1314 bra 	$L__BB0_460;
	setp.eq.s32 	%p1316, %r26, 9;
	ld.local.f32 	%f2325, [%rd2+32];
	setp.gt.f32 	%p1317, %f2325, %f3087;
	selp.f32 	%f3087, %f2325, %f3087, %p1317;
	selp.b32 	%r2737, 8, %r2737, %p1317;
	@%p1316 bra 	$L__BB0_460;
	setp.eq.s32 	%p1318, %r26, 10;
	ld.local.f32 	%f2326, [%rd2+36];
	setp.gt.f32 	%p1319, %f2326, %f3087;
	selp.f32 	%f3087, %f2326, %f3087, %p1319;
	selp.b32 	%r2737, 9, %r2737, %p1319;
	@%p1318 bra 	$L__BB0_460;
	setp.eq.s32 	%p1320, %r26, 11;
	ld.local.f32 	%f2327, [%rd2+40];
	setp.gt.f32 	%p1321, %f2327, %f3087;
	selp.f32 	%f3087, %f2327, %f3087, %p1321;
	selp.b32 	%r2737, 10, %r2737, %p1321;
	@%p1320 bra 	$L__BB0_460;
	setp.eq.s32 	%p1322, %r26, 12;
	ld.local.f32 	%f2328, [%rd2+44];
	setp.gt.f32 	%p1323, %f2328, %f3087;
	selp.f32 	%f3087, %f2328, %f3087, %p1323;
	selp.b32 	%r2737, 11, %r2737, %p1323;
	@%p1322 bra 	$L__BB0_460;
	setp.eq.s32 	%p1324, %r26, 13;
	ld.local.f32 	%f2329, [%rd2+48];
	setp.gt.f32 	%p1325, %f2329, %f3087;
	selp.f32 	%f3087, %f2329, %f3087, %p1325;
	selp.b32 	%r2737, 12, %r2737, %p1325;
	@%p1324 bra 	$L__BB0_460;
	setp.eq.s32 	%p1326, %r26, 14;
	ld.local.f32 	%f2330, [%rd2+52];
	setp.gt.f32 	%p1327, %f2330, %f3087;
	selp.f32 	%f3087, %f2330, %f3087, %p1327;
	selp.b32 	%r2737, 13, %r2737, %p1327;
	@%p1326 bra 	$L__BB0_460;
	setp.eq.s32 	%p1328, %r26, 15;
	ld.local.f32 	%f2331, [%rd2+56];
	setp.gt.f32 	%p1329, %f2331, %f3087;
	selp.f32 	%f3087, %f2331, %f3087, %p1329;
	selp.b32 	%r2737, 14, %r2737, %p1329;
	@%p1328 bra 	$L__BB0_460;
	setp.eq.s32 	%p1330, %r26, 16;
	ld.local.f32 	%f2332, [%rd2+60];
	setp.gt.f32 	%p1331, %f2332, %f3087;
	selp.f32 	%f3087, %f2332, %f3087, %p1331;
	selp.b32 	%r2737, 15, %r2737, %p1331;
	@%p1330 bra 	$L__BB0_460;
	setp.eq.s32 	%p1332, %r26, 17;
	ld.local.f32 	%f2333, [%rd2+64];
	setp.gt.f32 	%p1333, %f2333, %f3087;
	selp.f32 	%f3087, %f2333, %f3087, %p1333;
	selp.b32 	%r2737, 16, %r2737, %p1333;
	@%p1332 bra 	$L__BB0_460;
	setp.eq.s32 	%p1334, %r26, 18;
	ld.local.f32 	%f2334, [%rd2+68];
	setp.gt.f32 	%p1335, %f2334, %f3087;
	selp.f32 	%f3087, %f2334, %f3087, %p1335;
	selp.b32 	%r2737, 17, %r2737, %p1335;
	@%p1334 bra 	$L__BB0_460;
	setp.eq.s32 	%p1336, %r26, 19;
	ld.local.f32 	%f2335, [%rd2+72];
	setp.gt.f32 	%p1337, %f2335, %f3087;
	selp.f32 	%f3087, %f2335, %f3087, %p1337;
	selp.b32 	%r2737, 18, %r2737, %p1337;
	@%p1336 bra 	$L__BB0_460;
	setp.eq.s32 	%p1338, %r26, 20;
	ld.local.f32 	%f2336, [%rd2+76];
	setp.gt.f32 	%p1339, %f2336, %f3087;
	selp.f32 	%f3087, %f2336, %f3087, %p1339;
	selp.b32 	%r2737, 19, %r2737, %p1339;
	@%p1338 bra 	$L__BB0_460;
	setp.eq.s32 	%p1340, %r26, 21;
	ld.local.f32 	%f2337, [%rd2+80];
	setp.gt.f32 	%p1341, %f2337, %f3087;
	selp.f32 	%f3087, %f2337, %f3087, %p1341;
	selp.b32 	%r2737, 20, %r2737, %p1341;
	@%p1340 bra 	$L__BB0_460;
	setp.eq.s32 	%p1342, %r26, 22;
	ld.local.f32 	%f2338, [%rd2+84];
	setp.gt.f32 	%p1343, %f2338, %f3087;
	selp.f32 	%f3087, %f2338, %f3087, %p1343;
	selp.b32 	%r2737, 21, %r2737, %p1343;
	@%p1342 bra 	$L__BB0_460;
	setp.eq.s32 	%p1344, %r26, 23;
	ld.local.f32 	%f2339, [%rd2+88];
	setp.gt.f32 	%p1345, %f2339, %f3087;
	selp.f32 	%f3087, %f2339, %f3087, %p1345;
	selp.b32 	%r2737, 22, %r2737, %p1345;
	@%p1344 bra 	$L__BB0_460;
	setp.eq.s32 	%p1346, %r26, 24;
	ld.local.f32 	%f2340, [%rd2+92];
	setp.gt.f32 	%p1347, %f2340, %f3087;
	selp.f32 	%f3087, %f2340, %f3087, %p1347;
	selp.b32 	%r2737, 23, %r2737, %p1347;
	@%p1346 bra 	$L__BB0_460;
	setp.eq.s32 	%p1348, %r26, 25;
	ld.local.f32 	%f2341, [%rd2+96];
	setp.gt.f32 	%p1349, %f2341, %f3087;
	selp.f32 	%f3087, %f2341, %f3087, %p1349;
	selp.b32 	%r2737, 24, %r2737, %p1349;
	@%p1348 bra 	$L__BB0_460;
	setp.eq.s32 	%p1350, %r26, 26;
	ld.local.f32 	%f2342, [%rd2+100];
	setp.gt.f32 	%p1351, %f2342, %f3087;
	selp.f32 	%f3087, %f2342, %f3087, %p1351;
	selp.b32 	%r2737, 25, %r2737, %p1351;
	@%p1350 bra 	$L__BB0_460;
	setp.eq.s32 	%p1352, %r26, 27;
	ld.local.f32 	%f2343, [%rd2+104];
	setp.gt.f32 	%p1353, %f2343, %f3087;
	selp.f32 	%f3087, %f2343, %f3087, %p1353;
	selp.b32 	%r2737, 26, %r2737, %p1353;
	@%p1352 bra 	$L__BB0_460;
	setp.eq.s32 	%p1354, %r26, 28;
	ld.local.f32 	%f2344, [%rd2+108];
	setp.gt.f32 	%p1355, %f2344, %f3087;
	selp.f32 	%f3087, %f2344, %f3087, %p1355;
	selp.b32 	%r2737, 27, %r2737, %p1355;
	@%p1354 bra 	$L__BB0_460;
	setp.eq.s32 	%p1356, %r26, 29;
	ld.local.f32 	%f2345, [%rd2+112];
	setp.gt.f32 	%p1357, %f2345, %f3087;
	selp.f32 	%f3087, %f2345, %f3087, %p1357;
	selp.b32 	%r2737, 28, %r2737, %p1357;
	@%p1356 bra 	$L__BB0_460;
	setp.eq.s32 	%p1358, %r26, 30;
	ld.local.f32 	%f2346, [%rd2+116];
	setp.gt.f32 	%p1359, %f2346, %f3087;
	selp.f32 	%f3087, %f2346, %f3087, %p1359;
	selp.b32 	%r2737, 29, %r2737, %p1359;
	@%p1358 bra 	$L__BB0_460;
	setp.eq.s32 	%p1360, %r26, 31;
	ld.local.f32 	%f2347, [%rd2+120];
	setp.gt.f32 	%p1361, %f2347, %f3087;
	selp.f32 	%f3087, %f2347, %f3087, %p1361;
	selp.b32 	%r2737, 30, %r2737, %p1361;
	@%p1360 bra 	$L__BB0_460;
	ld.local.f32 	%f2348, [%rd2+124];
	setp.gt.f32 	%p1362, %f2348, %f3087;
	selp.f32 	%f3087, %f2348, %f3087, %p1362;
	selp.b32 	%r2737, 31, %r2737, %p1362;
$L__BB0_460:
	bar.warp.sync 	-1;
	mov.b32 	%r1838, %f3087;
	shfl.sync.down.b32	%r1839|%p1364, %r1838, 16, 31, -1;
	mov.b32 	%f455, %r1839;
	shfl.sync.down.b32	%r511|%p1365, %r2, 16, 31, -1;
	setp.lt.f32 	%p1366, %f3087, %f455;
	mov.pred 	%p4269, -1;
	@%p1366 bra 	$L__BB0_462;
	setp.eq.f32 	%p1367, %f3087, %f455;
	setp.gt.s32 	%p1368, %r511, %r2;
	and.pred  	%p4269, %p1367, %p1368;
$L__BB0_462:
	selp.f32 	%f456, %f455, %f3087, %p4269;
	selp.b32 	%r512, %r511, %r2, %p4269;
	mov.b32 	%r1841, %f456;
	shfl.sync.down.b32	%r1842|%p1370, %r1841, 8, 31, -1;
	mov.b32 	%f457, %r1842;
	shfl.sync.down.b32	%r513|%p1371, %r512, 8, 31, -1;
	setp.lt.f32 	%p1372, %f456, %f457;
	mov.pred 	%p4270, -1;
	@%p1372 bra 	$L__BB0_464;
	setp.eq.f32 	%p1373, %f456, %f457;
	setp.gt.s32 	%p1374, %r513, %r512;
	and.pred  	%p4270, %p1373, %p1374;
$L__BB0_464:
	selp.f32 	%f458, %f457, %f456, %p4270;
	selp.b32 	%r514, %r513, %r512, %p4270;
	mov.b32 	%r1843, %f458;
	shfl.sync.down.b32	%r1844|%p1376, %r1843, 4, 31, -1;
	mov.b32 	%f459, %r1844;
	shfl.sync.down.b32	%r515|%p1377, %r514, 4, 31, -1;
	setp.lt.f32 	%p1378, %f458, %f459;
	mov.pred 	%p4271, -1;
	@%p1378 bra 	$L__BB0_466;
	setp.eq.f32 	%p1379, %f458, %f459;
	setp.gt.s32 	%p1380, %r515, %r514;
	and.pred  	%p4271, %p1379, %p1380;
$L__BB0_466:
	selp.f32 	%f460, %f459, %f458, %p4271;
	selp.b32 	%r516, %r515, %r514, %p4271;
	mov.b32 	%r1845, %f460;
	shfl.sync.down.b32	%r1846|%p1382, %r1845, 2, 31, -1;
	mov.b32 	%f461, %r1846;
	shfl.sync.down.b32	%r517|%p1383, %r516, 2, 31, -1;
	setp.lt.f32 	%p1384, %f460, %f461;
	mov.pred 	%p4272, -1;
	@%p1384 bra 	$L__BB0_468;
	setp.eq.f32 	%p1385, %f460, %f461;
	setp.gt.s32 	%p1386, %r517, %r516;
	and.pred  	%p4272, %p1385, %p1386;
$L__BB0_468:
	selp.f32 	%f462, %f461, %f460, %p4272;
	selp.b32 	%r518, %r517, %r516, %p4272;
	mov.b32 	%r519, %f462;
	shfl.sync.down.b32	%r520|%p1388, %r519, 1, 31, -1;
	mov.b32 	%f463, %r520;
	shfl.sync.down.b32	%r521|%p1389, %r518, 1, 31, -1;
	setp.lt.f32 	%p1390, %f462, %f463;
	mov.pred 	%p4273, -1;
	@%p1390 bra 	$L__BB0_470;
	setp.eq.f32 	%p1391, %f462, %f463;
	setp.gt.s32 	%p1392, %r521, %r518;
	and.pred  	%p4273, %p1391, %p1392;
$L__BB0_470:
	selp.b32 	%r1847, %r521, %r518, %p4273;
	selp.b32 	%r1848, %r520, %r519, %p4273;
	shfl.sync.idx.b32	%r1849|%p1393, %r1848, 0, 31, -1;
	mov.b32 	%f3061, %r1849;
	shfl.sync.idx.b32	%r2711|%p1394, %r1847, 0, 31, -1;
	shfl.sync.idx.b32	%r1850|%p1395, %r2737, %r2711, 31, -1;
	bar.warp.sync 	-1;
	mov.u32 	%r2712, %r2737;
	mov.f32 	%f3062, %f3087;
$L__BB0_471:
	shfl.sync.idx.b32	%r525|%p1396, %r2708, 10, 31, -1;
	mov.b32 	%f2349, %r525;
	shfl.sync.idx.b32	%r526|%p1397, %r2709, 10, 31, -1;
	setp.le.f32 	%p1398, %f3061, %f2349;
	@%p1398 bra 	$L__BB0_516;
	setp.ne.s32 	%p1399, %r2, %r2711;
	mov.u32 	%r2740, %r2712;
	mov.f32 	%f3090, %f3062;
	@%p1399 bra 	$L__BB0_505;
	setp.lt.s32 	%p1400, %r4, 2;
	mul.wide.s32 	%rd81, %r2712, 4;
	add.s64 	%rd82, %rd2, %rd81;
	st.local.u32 	[%rd82], %r525;
	add.s64 	%rd83, %rd3, %rd81;
	st.local.u32 	[%rd83], %r526;
	ld.local.f32 	%f3090, [%rd2];
	mov.b32 	%r2740, 0;
	@%p1400 bra 	$L__BB0_505;
	setp.eq.s32 	%p1401, %r25, 0;
	ld.local.f32 	%f2350, [%rd2+4];
	setp.gt.f32 	%p1402, %f2350, %f3090;
	selp.f32 	%f3090, %f2350, %f3090, %p1402;
	selp.u32 	%r2740, 1, 0, %p1402;
	@%p1401 bra 	$L__BB0_505;
	setp.eq.s32 	%p1403, %r26, 3;
	ld.local.f32 	%f2351, [%rd2+8];
	setp.gt.f32 	%p1404, %f2351, %f3090;
	selp.f32 	%f3090, %f2351, %f3090, %p1404;
	selp.b32 	%r2740, 2, %r2740, %p1404;
	@%p1403 bra 	$L__BB0_505;
	setp.eq.s32 	%p1405, %r26, 4;
	ld.local.f32 	%f2352, [%rd2+12];
	setp.gt.f32 	%p1406, %f2352, %f3090;
	selp.f32 	%f3090, %f2352, %f3090, %p1406;
	selp.b32 	%r2740, 3, %r2740, %p1406;
	@%p1405 bra 	$L__BB0_505;
	setp.eq.s32 	%p1407, %r26, 5;
	ld.local.f32 	%f2353, [%rd2+16];
	setp.gt.f32 	%p1408, %f2353, %f3090;
	selp.f32 	%f3090, %f2353, %f3090, %p1408;
	selp.b32 	%r2740, 4, %r2740, %p1408;
	@%p1407 bra 	$L__BB0_505;
	setp.eq.s32 	%p1409, %r26, 6;
	ld.local.f32 	%f2354, [%rd2+20];
	setp.gt.f32 	%p1410, %f2354, %f3090;
	selp.f32 	%f3090, %f2354, %f3090, %p1410;
	selp.b32 	%r2740, 5, %r2740, %p1410;
	@%p1409 bra 	$L__BB0_505;
	setp.eq.s32 	%p1411, %r26, 7;
	ld.local.f32 	%f2355, [%rd2+24];
	setp.gt.f32 	%p1412, %f2355, %f3090;
	selp.f32 	%f3090, %f2355, %f3090, %p1412;
	selp.b32 	%r2740, 6, %r2740, %p1412;
	@%p1411 bra 	$L__BB0_505;
	setp.eq.s32 	%p1413, %r26, 8;
	ld.local.f32 	%f2356, [%rd2+28];
	setp.gt.f32 	%p1414, %f2356, %f3090;
	selp.f32 	%f3090, %f2356, %f3090, %p1414;
	selp.b32 	%r2740, 7, %r2740, %p1414;
	@%p1413 bra 	$L__BB0_505;
	setp.eq.s32 	%p1415, %r26, 9;
	ld.local.f32 	%f2357, [%rd2+32];
	setp.gt.f32 	%p1416, %f2357, %f3090;
	selp.f32 	%f3090, %f2357, %f3090, %p1416;
	selp.b32 	%r2740, 8, %r2740, %p1416;
	@%p1415 bra 	$L__BB0_505;
	setp.eq.s32 	%p1417, %r26, 10;
	ld.local.f32 	%f2358, [%rd2+36];
	setp.gt.f32 	%p1418, %f2358, %f3090;
	selp.f32 	%f3090, %f2358, %f3090, %p1418;
	selp.b32 	%r2740, 9, %r2740, %p1418;
	@%p1417 bra 	$L__BB0_505;
	setp.eq.s32 	%p1419, %r26, 11;
	ld.local.f32 	%f2359, [%rd2+40];
	setp.gt.f32 	%p1420, %f2359, %f3090;
	selp.f32 	%f3090, %f2359, %f3090, %p1420;
	selp.b32 	%r2740, 10, %r2740, %p1420;
	@%p1419 bra 	$L__BB0_505;
	setp.eq.s32 	%p1421, %r26, 12;
	ld.local.f32 	%f2360, [%rd2+44];
	setp.gt.f32 	%p1422, %f2360, %f3090;
	selp.f32 	%f3090, %f2360, %f3090, %p1422;
	selp.b32 	%r2740, 11, %r2740, %p1422;
	@%p1421 bra 	$L__BB0_505;
	setp.eq.s32 	%p1423, %r26, 13;
	ld.local.f32 	%f2361, [%rd2+48];
	setp.gt.f32 	%p1424, %f2361, %f3090;
	selp.f32 	%f3090, %f2361, %f3090, %p1424;
	selp.b32 	%r2740, 12, %r2740, %p1424;
	@%p1423 bra 	$L__BB0_505;
	setp.eq.s32 	%p1425, %r26, 14;
	ld.local.f32 	%f2362, [%rd2+52];
	setp.gt.f32 	%p1426, %f2362, %f3090;
	selp.f32 	%f3090, %f2362, %f3090, %p1426;
	selp.b32 	%r2740, 13, %r2740, %p1426;
	@%p1425 bra 	$L__BB0_505;
	setp.eq.s32 	%p1427, %r26, 15;
	ld.local.f32 	%f2363, [%rd2+56];
	setp.gt.f32 	%p1428, %f2363, %f3090;
	selp.f32 	%f3090, %f2363, %f3090, %p1428;
	selp.b32 	%r2740, 14, %r2740, %p1428;
	@%p1427 bra 	$L__BB0_505;
	setp.eq.s32 	%p1429, %r26, 16;
	ld.local.f32 	%f2364, [%rd2+60];
	setp.gt.f32 	%p1430, %f2364, %f3090;
	selp.f32 	%f3090, %f2364, %f3090, %p1430;
	selp.b32 	%r2740, 15, %r2740, %p1430;
	@%p1429 bra 	$L__BB0_505;
	setp.eq.s32 	%p1431, %r26, 17;
	ld.local.f32 	%f2365, [%rd2+64];
	setp.gt.f32 	%p1432, %f2365, %f3090;
	selp.f32 	%f3090, %f2365, %f3090, %p1432;
	selp.b32 	%r2740, 16, %r2740, %p1432;
	@%p1431 bra 	$L__BB0_505;
	setp.eq.s32 	%p1433, %r26, 18;
	ld.local.f32 	%f2366, [%rd2+68];
	setp.gt.f32 	%p1434, %f2366, %f3090;
	selp.f32 	%f3090, %f2366, %f3090, %p1434;
	selp.b32 	%r2740, 17, %r2740, %p1434;
	@%p1433 bra 	$L__BB0_505;
	setp.eq.s32 	%p1435, %r26, 19;
	ld.local.f32 	%f2367, [%rd2+72];
	setp.gt.f32 	%p1436, %f2367, %f3090;
	selp.f32 	%f3090, %f2367, %f3090, %p1436;
	selp.b32 	%r2740, 18, %r2740, %p1436;
	@%p1435 bra 	$L__BB0_505;
	setp.eq.s32 	%p1437, %r26, 20;
	ld.local.f32 	%f2368, [%rd2+76];
	setp.gt.f32 	%p1438, %f2368, %f3090;
	selp.f32 	%f3090, %f2368, %f3090, %p1438;
	selp.b32 	%r2740, 19, %r2740, %p1438;
	@%p1437 bra 	$L__BB0_505;
	setp.eq.s32 	%p1439, %r26, 21;
	ld.local.f32 	%f2369, [%rd2+80];
	setp.gt.f32 	%p1440, %f2369, %f3090;
	selp.f32 	%f3090, %f2369, %f3090, %p1440;
	selp.b32 	%r2740, 20, %r2740, %p1440;
	@%p1439 bra 	$L__BB0_505;
	setp.eq.s32 	%p1441, %r26, 22;
	ld.local.f32 	%f2370, [%rd2+84];
	setp.gt.f32 	%p1442, %f2370, %f3090;
	selp.f32 	%f3090, %f2370, %f3090, %p1442;
	selp.b32 	%r2740, 21, %r2740, %p1442;
	@%p1441 bra 	$L__BB0_505;
	setp.eq.s32 	%p1443, %r26, 23;
	ld.local.f32 	%f2371, [%rd2+88];
	setp.gt.f32 	%p1444, %f2371, %f3090;
	selp.f32 	%f3090, %f2371, %f3090, %p1444;
	selp.b32 	%r2740, 22, %r2740, %p1444;
	@%p1443 bra 	$L__BB0_505;
	setp.eq.s32 	%p1445, %r26, 24;
	ld.local.f32 	%f2372, [%rd2+92];
	setp.gt.f32 	%p1446, %f2372, %f3090;
	selp.f32 	%f3090, %f2372, %f3090, %p1446;
	selp.b32 	%r2740, 23, %r2740, %p1446;
	@%p1445 bra 	$L__BB0_505;
	setp.eq.s32 	%p1447, %r26, 25;
	ld.local.f32 	%f2373, [%rd2+96];
	setp.gt.f32 	%p1448, %f2373, %f3090;
	selp.f32 	%f3090, %f2373, %f3090, %p1448;
	selp.b32 	%r2740, 24, %r2740, %p1448;
	@%p1447 bra 	$L__BB0_505;
	setp.eq.s32 	%p1449, %r26, 26;
	ld.local.f32 	%f2374, [%rd2+100];
	setp.gt.f32 	%p1450, %f2374, %f3090;
	selp.f32 	%f3090, %f2374, %f3090, %p1450;
	selp.b32 	%r2740, 25, %r2740, %p1450;
	@%p1449 bra 	$L__BB0_505;
	setp.eq.s32 	%p1451, %r26, 27;
	ld.local.f32 	%f2375, [%rd2+104];
	setp.gt.f32 	%p1452, %f2375, %f3090;
	selp.f32 	%f3090, %f2375, %f3090, %p1452;
	selp.b32 	%r2740, 26, %r2740, %p1452;
	@%p1451 bra 	$L__BB0_505;
	setp.eq.s32 	%p1453, %r26, 28;
	ld.local.f32 	%f2376, [%rd2+108];
	setp.gt.f32 	%p1454, %f2376, %f3090;
	selp.f32 	%f3090, %f2376, %f3090, %p1454;
	selp.b32 	%r2740, 27, %r2740, %p1454;
	@%p1453 bra 	$L__BB0_505;
	setp.eq.s32 	%p1455, %r26, 29;
	ld.local.f32 	%f2377, [%rd2+112];
	setp.gt.f32 	%p1456, %f2377, %f3090;
	selp.f32 	%f3090, %f2377, %f3090, %p1456;
	selp.b32 	%r2740, 28, %r2740, %p1456;
	@%p1455 bra 	$L__BB0_505;
	setp.eq.s32 	%p1457, %r26, 30;
	ld.local.f32 	%f2378, [%rd2+116];
	setp.gt.f32 	%p1458, %f2378, %f3090;
	selp.f32 	%f3090, %f2378, %f3090, %p1458;
	selp.b32 	%r2740, 29, %r2740, %p1458;
	@%p1457 bra 	$L__BB0_505;
	setp.eq.s32 	%p1459, %r26, 31;
	ld.local.f32 	%f2379, [%rd2+120];
	setp.gt.f32 	%p1460, %f2379, %f3090;
	selp.f32 	%f3090, %f2379, %f3090, %p1460;
	selp.b32 	%r2740, 30, %r2740, %p1460;
	@%p1459 bra 	$L__BB0_505;
	ld.local.f32 	%f2380, [%rd2+124];
	setp.gt.f32 	%p1461, %f2380, %f3090;
	selp.f32 	%f3090, %f2380, %f3090, %p1461;
	selp.b32 	%r2740, 31, %r2740, %p1461;
$L__BB0_505:
	bar.warp.sync 	-1;
	mov.b32 	%r1852, %f3090;
	shfl.sync.down.b32	%r1853|%p1463, %r1852, 16, 31, -1;
	mov.b32 	%f500, %r1853;
	shfl.sync.down.b32	%r559|%p1464, %r2, 16, 31, -1;
	setp.lt.f32 	%p1465, %f3090, %f500;
	mov.pred 	%p4274, -1;
	@%p1465 bra 	$L__BB0_507;
	setp.eq.f32 	%p1466, %f3090, %f500;
	setp.gt.s32 	%p1467, %r559, %r2;
	and.pred  	%p4274, %p1466, %p1467;
$L__BB0_507:
	selp.f32 	%f501, %f500, %f3090, %p4274;
	selp.b32 	%r560, %r559, %r2, %p4274;
	mov.b32 	%r1855, %f501;
	shfl.sync.down.b32	%r1856|%p1469, %r1855, 8, 31, -1;
	mov.b32 	%f502, %r1856;
	shfl.sync.down.b32	%r561|%p1470, %r560, 8, 31, -1;
	setp.lt.f32 	%p1471, %f501, %f502;
	mov.pred 	%p4275, -1;
	@%p1471 bra 	$L__BB0_509;
	setp.eq.f32 	%p1472, %f501, %f502;
	setp.gt.s32 	%p1473, %r561, %r560;
	and.pred  	%p4275, %p1472, %p1473;
$L__BB0_509:
	selp.f32 	%f503, %f502, %f501, %p4275;
	selp.b32 	%r562, %r561, %r560, %p4275;
	mov.b32 	%r1857, %f503;
	shfl.sync.down.b32	%r1858|%p1475, %r1857, 4, 31, -1;
	mov.b32 	%f504, %r1858;
	shfl.sync.down.b32	%r563|%p1476, %r562, 4, 31, -1;
	setp.lt.f32 	%p1477, %f503, %f504;
	mov.pred 	%p4276, -1;
	@%p1477 bra 	$L__BB0_511;
	setp.eq.f32 	%p1478, %f503, %f504;
	setp.gt.s32 	%p1479, %r563, %r562;
	and.pred  	%p4276, %p1478, %p1479;
$L__BB0_511:
	selp.f32 	%f505, %f504, %f503, %p4276;
	selp.b32 	%r564, %r563, %r562, %p4276;
	mov.b32 	%r1859, %f505;
	shfl.sync.down.b32	%r1860|%p1481, %r1859, 2, 31, -1;
	mov.b32 	%f506, %r1860;
	shfl.sync.down.b32	%r565|%p1482, %r564, 2, 31, -1;
	setp.lt.f32 	%p1483, %f505, %f506;
	mov.pred 	%p4277, -1;
	@%p1483 bra 	$L__BB0_513;
	setp.eq.f32 	%p1484, %f505, %f506;
	setp.gt.s32 	%p1485, %r565, %r564;
	and.pred  	%p4277, %p1484, %p1485;
$L__BB0_513:
	selp.f32 	%f507, %f506, %f505, %p4277;
	selp.b32 	%r566, %r565, %r564, %p4277;
	mov.b32 	%r567, %f507;
	shfl.sync.down.b32	%r568|%p1487, %r567, 1, 31, -1;
	mov.b32 	%f508, %r568;
	shfl.sync.down.b32	%r569|%p1488, %r566, 1, 31, -1;
	setp.lt.f32 	%p1489, %f507, %f508;
	mov.pred 	%p4278, -1;
	@%p1489 bra 	$L__BB0_515;
	setp.eq.f32 	%p1490, %f507, %f508;
	setp.gt.s32 	%p1491, %r569, %r566;
	and.pred  	%p4278, %p1490, %p1491;
$L__BB0_515:
	selp.b32 	%r1861, %r569, %r566, %p4278;
	selp.b32 	%r1862, %r568, %r567, %p4278;
	shfl.sync.idx.b32	%r1863|%p1492, %r1862, 0, 31, -1;
	mov.b32 	%f3061, %r1863;
	shfl.sync.idx.b32	%r2711|%p1493, %r1861, 0, 31, -1;
	shfl.sync.idx.b32	%r1864|%p1494, %r2740, %r2711, 31, -1;
	bar.warp.sync 	-1;
	mov.u32 	%r2712, %r2740;
	mov.f32 	%f3062, %f3090;
$L__BB0_516:
	shfl.sync.idx.b32	%r573|%p1495, %r2708, 11, 31, -1;
	mov.b32 	%f2381, %r573;
	shfl.sync.idx.b32	%r574|%p1496, %r2709, 11, 31, -1;
	setp.le.f32 	%p1497, %f3061, %f2381;
	@%p1497 bra 	$L__BB0_561;
	setp.ne.s32 	%p1498, %r2, %r2711;
	mov.u32 	%r2743, %r2712;
	mov.f32 	%f3093, %f3062;
	@%p1498 bra 	$L__BB0_550;
	setp.lt.s32 	%p1499, %r4, 2;
	mul.wide.s32 	%rd84, %r2712, 4;
	add.s64 	%rd85, %rd2, %rd84;
	st.local.u32 	[%rd85], %r573;
	add.s64 	%rd86, %rd3, %rd84;
	st.local.u32 	[%rd86], %r574;
	ld.local.f32 	%f3093, [%rd2];
	mov.b32 	%r2743, 0;
	@%p1499 bra 	$L__BB0_550;
	setp.eq.s32 	%p1500, %r25, 0;
	ld.local.f32 	%f2382, [%rd2+4];
	setp.gt.f32 	%p1501, %f2382, %f3093;
	selp.f32 	%f3093, %f2382, %f3093, %p1501;
	selp.u32 	%r2743, 1, 0, %p1501;
	@%p1500 bra 	$L__BB0_550;
	setp.eq.s32 	%p1502, %r26, 3;
	ld.local.f32 	%f2383, [%rd2+8];
	setp.gt.f32 	%p1503, %f2383, %f3093;
	selp.f32 	%f3093, %f2383, %f3093, %p1503;
	selp.b32 	%r2743, 2, %r2743, %p1503;
	@%p1502 bra 	$L__BB0_550;
	setp.eq.s32 	%p1504, %r26, 4;
	ld.local.f32 	%f2384, [%rd2+12];
	setp.gt.f32 	%p1505, %f2384, %f3093;
	selp.f32 	%f3093, %f2384, %f3093, %p1505;
	selp.b32 	%r2743, 3, %r2743, %p1505;
	@%p1504 bra 	$L__BB0_550;
	setp.eq.s32 	%p1506, %r26, 5;
	ld.local.f32 	%f2385, [%rd2+16];
	setp.gt.f32 	%p1507, %f2385, %f3093;
	selp.f32 	%f3093, %f2385, %f3093, %p1507;
	selp.b32 	%r2743, 4, %r2743, %p1507;
	@%p1506 bra 	$L__BB0_550;
	setp.eq.s32 	%p1508, %r26, 6;
	ld.local.f32 	%f2386, [%rd2+20];
	setp.gt.f32 	%p1509, %f2386, %f3093;
	selp.f32 	%f3093, %f2386, %f3093, %p1509;
	selp.b32 	%r2743, 5, %r2743, %p1509;
	@%p1508 bra 	$L__BB0_550;
	setp.eq.s32 	%p1510, %r26, 7;
	ld.local.f32 	%f2387, [%rd2+24];
	setp.gt.f32 	%p1511, %f2387, %f3093;
	selp.f32 	%f3093, %f2387, %f3093, %p1511;
	selp.b32 	%r2743, 6, %r2743, %p1511;
	@%p1510 bra 	$L__BB0_550;
	setp.eq.s32 	%p1512, %r26, 8;
	ld.local.f32 	%f2388, [%rd2+28];
	setp.gt.f32 	%p1513, %f2388, %f3093;
	selp.f32 	%f3093, %f2388, %f3093, %p1513;
	selp.b32 	%r2743, 7, %r2743, %p1513;
	@%p1512 bra 	$L__BB0_550;
	setp.eq.s32 	%p1514, %r26, 9;
	ld.local.f32 	%f2389, [%rd2+32];
	setp.gt.f32 	%p1515, %f2389, %f3093;
	selp.f32 	%f3093, %f2389, %f3093, %p1515;
	selp.b32 	%r2743, 8, %r2743, %p1515;
	@%p1514 bra 	$L__BB0_550;
	setp.eq.s32 	%p1516, %r26, 10;
	ld.local.f32 	%f2390, [%rd2+36];
	setp.gt.f32 	%p1517, %f2390, %f3093;
	selp.f32 	%f3093, %f2390, %f3093, %p1517;
	selp.b32 	%r2743, 9, %r2743, %p1517;
	@%p1516 bra 	$L__BB0_550;
	setp.eq.s32 	%p1518, %r26, 11;
	ld.local.f32 	%f2391, [%rd2+40];
	setp.gt.f32 	%p1519, %f2391, %f3093;
	selp.f32 	%f3093, %f2391, %f3093, %p1519;
	selp.b32 	%r2743, 10, %r2743, %p1519;
	@%p1518 bra 	$L__BB0_550;
	setp.eq.s32 	%p1520, %r26, 12;
	ld.local.f32 	%f2392, [%rd2+44];
	setp.gt.f32 	%p1521, %f2392, %f3093;
	selp.f32 	%f3093, %f2392, %f3093, %p1521;
	selp.b32 	%r2743, 11, %r2743, %p1521;
	@%p1520 bra 	$L__BB0_550;
	setp.eq.s32 	%p1522, %r26, 13;
	ld.local.f32 	%f2393, [%rd2+48];
	setp.gt.f32 	%p1523, %f2393, %f3093;
	selp.f32 	%f3093, %f2393, %f3093, %p1523;
	selp.b32 	%r2743, 12, %r2743, %p1523;
	@%p1522 bra 	$L__BB0_550;
	setp.eq.s32 	%p1524, %r26, 14;
	ld.local.f32 	%f2394, [%rd2+52];
	setp.gt.f32 	%p1525, %f2394, %f3093;
	selp.f32 	%f3093, %f2394, %f3093, %p1525;
	selp.b32 	%r2743, 13, %r2743, %p1525;
	@%p1524 bra 	$L__BB0_550;
	setp.eq.s32 	%p1526, %r26, 15;
	ld.local.f32 	%f2395, [%rd2+56];
	setp.gt.f32 	%p1527, %f2395, %f3093;
	selp.f32 	%f3093, %f2395, %f3093, %p1527;
	selp.b32 	%r2743, 14, %r2743, %p1527;
	@%p1526 bra 	$L__BB0_550;
	setp.eq.s32 	%p1528, %r26, 16;
	ld.local.f32 	%f2396, [%rd2+60];
	setp.gt.f32 	%p1529, %f2396, %f3093;
	selp.f32 	%f3093, %f2396, %f3093, %p1529;
	selp.b32 	%r2743, 15, %r2743, %p1529;
	@%p1528 bra 	$L__BB0_550;
	setp.eq.s32 	%p1530, %r26, 17;
	ld.local.f32 	%f2397, [%rd2+64];
	setp.gt.f32 	%p1531, %f2397, %f3093;
	selp.f32 	%f3093, %f2397, %f3093, %p1531;
	selp.b32 	%r2743, 16, %r2743, %p1531;
	@%p1530 bra 	$L__BB0_550;
	setp.eq.s32 	%p1532, %r26, 18;
	ld.local.f32 	%f2398, [%rd2+68];
	setp.gt.f32 	%p1533, %f2398, %f3093;
	selp.f32 	%f3093, %f2398, %f3093, %p1533;
	selp.b32 	%r2743, 17, %r2743, %p1533;
	@%p1532 bra 	$L__BB0_550;
	setp.eq.s32 	%p1534, %r26, 19;
	ld.local.f32 	%f2399, [%rd2+72];
	setp.gt.f32 	%p1535, %f2399, %f3093;
	selp.f32 	%f3093, %f2399, %f3093, %p1535;
	selp.b32 	%r2743, 18, %r2743, %p1535;
	@%p1534 bra 	$L__BB0_550;
	setp.eq.s32 	%p1536, %r26, 20;
	ld.local.f32 	%f2400, [%rd2+76];
	setp.gt.f32 	%p1537, %f2400, %f3093;
	selp.f32 	%f3093, %f2400, %f3093, %p1537;
	selp.b32 	%r2743, 19, %r2743, %p1537;
	@%p1536 bra 	$L__BB0_550;
	setp.eq.s32 	%p1538, %r26, 21;
	ld.local.f32 	%f2401, [%rd2+80];
	setp.gt.f32 	%p1539, %f2401, %f3093;
	selp.f32 	%f3093, %f2401, %f3093, %p1539;
	selp.b32 	%r2743, 20, %r2743, %p1539;
	@%p1538 bra 	$L__BB0_550;
	setp.eq.s32 	%p1540, %r26, 22;
	ld.local.f32 	%f2402, [%rd2+84];
	setp.gt.f32 	%p1541, %f2402, %f3093;
	selp.f32 	%f3093, %f2402, %f3093, %p1541;
	selp.b32 	%r2743, 21, %r2743, %p1541;
	@%p1540 bra 	$L__BB0_550;
	setp.eq.s32 	%p1542, %r26, 23;
	ld.local.f32 	%f2403, [%rd2+88];
	setp.gt.f32 	%p1543, %f2403, %f3093;
	selp.f32 	%f3093, %f2403, %f3093, %p1543;
	selp.b32 	%r2743, 22, %r2743, %p1543;
	@%p1542 bra 	$L__BB0_550;
	setp.eq.s32 	%p1544, %r26, 24;
	ld.local.f32 	%f2404, [%rd2+92];
	setp.gt.f32 	%p1545, %f2404, %f3093;
	selp.f32 	%f3093, %f2404, %f3093, %p1545;
	selp.b32 	%r2743, 23, %r2743, %p1545;
	@%p1544 bra 	$L__BB0_550;
	setp.eq.s32 	%p1546, %r26, 25;
	ld.local.f32 	%f2405, [%rd2+96];
	setp.gt.f32 	%p1547, %f2405, %f3093;
	selp.f32 	%f3093, %f2405, %f3093, %p1547;
	selp.b32 	%r2743, 24, %r2743, %p1547;
	@%p1546 bra 	$L__BB0_550;
	setp.eq.s32 	%p1548, %r26, 26;
	ld.local.f32 	%f2406, [%rd2+100];
	setp.gt.f32 	%p1549, %f2406, %f3093;
	selp.f32 	%f3093, %f2406, %f3093, %p1549;
	selp.b32 	%r2743, 25, %r2743, %p1549;
	@%p1548 bra 	$L__BB0_550;
	setp.eq.s32 	%p1550, %r26, 27;
	ld.local.f32 	%f2407, [%rd2+104];
	setp.gt.f32 	%p1551, %f2407, %f3093;
	selp.f32 	%f3093, %f2407, %f3093, %p1551;
	selp.b32 	%r2743, 26, %r2743, %p1551;
	@%p1550 bra 	$L__BB0_550;
	setp.eq.s32 	%p1552, %r26, 28;
	ld.local.f32 	%f2408, [%rd2+108];
	setp.gt.f32 	%p1553, %f2408, %f3093;
	selp.f32 	%f3093, %f2408, %f3093, %p1553;
	selp.b32 	%r2743, 27, %r2743, %p1553;
	@%p1552 bra 	$L__BB0_550;
	setp.eq.s32 	%p1554, %r26, 29;
	ld.local.f32 	%f2409, [%rd2+112];
	setp.gt.f32 	%p1555, %f2409, %f3093;
	selp.f32 	%f3093, %f2409, %f3093, %p1555;
	selp.b32 	%r2743, 28, %r2743, %p1555;
	@%p1554 bra 	$L__BB0_550;
	setp.eq.s32 	%p1556, %r26, 30;
	ld.local.f32 	%f2410, [%rd2+116];
	setp.gt.f32 	%p1557, %f2410, %f3093;
	selp.f32 	%f3093, %f2410, %f3093, %p1557;
	selp.b32 	%r2743, 29, %r2743, %p1557;
	@%p1556 bra 	$L__BB0_550;
	setp.eq.s32 	%p1558, %r26, 31;
	ld.local.f32 	%f2411, [%rd2+120];
	setp.gt.f32 	%p1559, %f2411, %f3093;
	selp.f32 	%f3093, %f2411, %f3093, %p1559;
	selp.b32 	%r2743, 30, %r2743, %p1559;
	@%p1558 bra 	$L__BB0_550;
	ld.local.f32 	%f2412, [%rd2+124];
	setp.gt.f32 	%p1560, %f2412, %f3093;
	selp.f32 	%f3093, %f2412, %f3093, %p1560;
	selp.b32 	%r2743, 31, %r2743, %p1560;
$L__BB0_550:
	bar.warp.sync 	-1;
	mov.b32 	%r1866, %f3093;
	shfl.sync.down.b32	%r1867|%p1562, %r1866, 16, 31, -1;
	mov.b32 	%f545, %r1867;
	shfl.sync.down.b32	%r607|%p1563, %r2, 16, 31, -1;
	setp.lt.f32 	%p1564, %f3093, %f545;
	mov.pred 	%p4279, -1;
	@%p1564 bra 	$L__BB0_552;
	setp.eq.f32 	%p1565, %f3093, %f545;
	setp.gt.s32 	%p1566, %r607, %r2;
	and.pred  	%p4279, %p1565, %p1566;
$L__BB0_552:
	selp.f32 	%f546, %f545, %f3093, %p4279;
	selp.b32 	%r608, %r607, %r2, %p4279;
	mov.b32 	%r1869, %f546;
	shfl.sync.down.b32	%r1870|%p1568, %r1869, 8, 31, -1;
	mov.b32 	%f547, %r1870;
	shfl.sync.down.b32	%r609|%p1569, %r608, 8, 31, -1;
	setp.lt.f32 	%p1570, %f546, %f547;
	mov.pred 	%p4280, -1;
	@%p1570 bra 	$L__BB0_554;
	setp.eq.f32 	%p1571, %f546, %f547;
	setp.gt.s32 	%p1572, %r609, %r608;
	and.pred  	%p4280, %p1571, %p1572;
$L__BB0_554:
	selp.f32 	%f548, %f547, %f546, %p4280;
	selp.b32 	%r610, %r609, %r608, %p4280;
	mov.b32 	%r1871, %f548;
	shfl.sync.down.b32	%r1872|%p1574, %r1871, 4, 31, -1;
	mov.b32 	%f549, %r1872;
	shfl.sync.down.b32	%r611|%p1575, %r610, 4, 31, -1;
	setp.lt.f32 	%p1576, %f548, %f549;
	mov.pred 	%p4281, -1;
	@%p1576 bra 	$L__BB0_556;
	setp.eq.f32 	%p1577, %f548, %f549;
	setp.gt.s32 	%p1578, %r611, %r610;
	and.pred  	%p4281, %p1577, %p1578;
$L__BB0_556:
	selp.f32 	%f550, %f549, %f548, %p4281;
	selp.b32 	%r612, %r611, %r610, %p4281;
	mov.b32 	%r1873, %f550;
	shfl.sync.down.b32	%r1874|%p1580, %r1873, 2, 31, -1;
	mov.b32 	%f551, %r1874;
	shfl.sync.down.b32	%r613|%p1581, %r612, 2, 31, -1;
	setp.lt.f32 	%p1582, %f550, %f551;
	mov.pred 	%p4282, -1;
	@%p1582 bra 	$L__BB0_558;
	setp.eq.f32 	%p1583, %f550, %f551;
	setp.gt.s32 	%p1584, %r613, %r612;
	and.pred  	%p4282, %p1583, %p1584;
$L__BB0_558:
	selp.f32 	%f552, %f551, %f550, %p4282;
	selp.b32 	%r614, %r613, %r612, %p4282;
	mov.b32 	%r615, %f552;
	shfl.sync.down.b32	%r616|%p1586, %r615, 1, 31, -1;
	mov.b32 	%f553, %r616;
	shfl.sync.down.b32	%r617|%p1587, %r614, 1, 31, -1;
	setp.lt.f32 	%p1588, %f552, %f553;
	mov.pred 	%p4283, -1;
	@%p1588 bra 	$L__BB0_560;
	setp.eq.f32 	%p1589, %f552, %f553;
	setp.gt.s32 	%p1590, %r617, %r614;
	and.pred  	%p4283, %p1589, %p1590;
$L__BB0_560:
	selp.b32 	%r1875, %r617, %r614, %p4283;
	selp.b32 	%r1876, %r616, %r615, %p4283;
	shfl.sync.idx.b32	%r1877|%p1591, %r1876, 0, 31, -1;
	mov.b32 	%f3061, %r1877;
	shfl.sync.idx.b32	%r2711|%p1592, %r1875, 0, 31, -1;
	shfl.sync.idx.b32	%r1878|%p1593, %r2743, %r2711, 31, -1;
	bar.warp.sync 	-1;
	mov.u32 	%r2712, %r2743;
	mov.f32 	%f3062, %f3093;
$L__BB0_561:
	shfl.sync.idx.b32	%r621|%p1594, %r2708, 12, 31, -1;
	mov.b32 	%f2413, %r621;
	shfl.sync.idx.b32	%r622|%p1595, %r2709, 12, 31, -1;
	setp.le.f32 	%p1596, %f3061, %f2413;
	@%p1596 bra 	$L__BB0_606;
	setp.ne.s32 	%p1597, %r2, %r2711;
	mov.u32 	%r2746, %r2712;
	mov.f32 	%f3096, %f3062;
	@%p1597 bra 	$L__BB0_595;
	setp.lt.s32 	%p1598, %r4, 2;
	mul.wide.s32 	%rd87, %r2712, 4;
	add.s64 	%rd88, %rd2, %rd87;
	st.local.u32 	[%rd88], %r621;
	add.s64 	%rd89, %rd3, %rd87;
	st.local.u32 	[%rd89], %r622;
	ld.local.f32 	%f3096, [%rd2];
	mov.b32 	%r2746, 0;
	@%p1598 bra 	$L__BB0_595;
	setp.eq.s32 	%p1599, %r25, 0;
	ld.local.f32 	%f2414, [%rd2+4];
	setp.gt.f32 	%p1600, %f2414, %f3096;
	selp.f32 	%f3096, %f2414, %f3096, %p1600;
	selp.u32 	%r2746, 1, 0, %p1600;
	@%p1599 bra 	$L__BB0_595;
	setp.eq.s32 	%p1601, %r26, 3;
	ld.local.f32 	%f2415, [%rd2+8];
	setp.gt.f32 	%p1602, %f2415, %f3096;
	selp.f32 	%f3096, %f2415, %f3096, %p1602;
	selp.b32 	%r2746, 2, %r2746, %p1602;
	@%p1601 bra 	$L__BB0_595;
	setp.eq.s32 	%p1603, %r26, 4;
	ld.local.f32 	%f2416, [%rd2+12];
	setp.gt.f32 	%p1604, %f2416, %f3096;
	selp.f32 	%f3096, %f2416, %f3096, %p1604;
	selp.b32 	%r2746, 3, %r2746, %p1604;
	@%p1603 bra 	$L__BB0_595;
	setp.eq.s32 	%p1605, %r26, 5;
	ld.local.f32 	%f2417, [%rd2+16];
	setp.gt.f32 	%p1606, %f2417, %f3096;
	selp.f32 	%f3096, %f2417, %f3096, %p1606;
	selp.b32 	%r2746, 4, %r2746, %p1606;
	@%p1605 bra 	$L__BB0_595;
	setp.eq.s32 	%p1607, %r26, 6;
	ld.local.f32 	%f2418, [%rd2+20];
	setp.gt.f32 	%p1608, %f2418, %f3096;
	selp.f32 	%f3096, %f2418, %f3096, %p1608;
	selp.b32 	%r2746, 5, %r2746, %p1608;
	@%p1607 bra 	$L__BB0_595;
	setp.eq.s32 	%p1609, %r26, 7;
	ld.local.f32 	%f2419, [%rd2+24];
	setp.gt.f32 	%p1610, %f2419, %f3096;
	selp.f32 	%f3096, %f2419, %f3096, %p1610;
	selp.b32 	%r2746, 6, %r2746, %p1610;
	@%p1609 bra 	$L__BB0_595;
	setp.eq.s32 	%p1611, %r26, 8;
	ld.local.f32 	%f2420, [%rd2+28];
	setp.gt.f32 	%p1612, %f2420, %f3096;
	selp.f32 	%f3096, %f2420, %f3096, %p1612;
	selp.b32 	%r2746, 7, %r2746, %p1612;
	@%p1611 bra 	$L__BB0_595;
	setp.eq.s32 	%p1613, %r26, 9;
	ld.local.f32 	%f2421, [%rd2+32];
	setp.gt.f32 	%p1614, %f2421, %f3096;
	selp.f32 	%f3096, %f2421, %f3096, %p1614;
	selp.b32 	%r2746, 8, %r2746, %p1614;
	@%p1613 bra 	$L__BB0_595;
	setp.eq.s32 	%p1615, %r26, 10;
	ld.local.f32 	%f2422, [%rd2+36];
	setp.gt.f32 	%p1616, %f2422, %f3096;
	selp.f32 	%f3096, %f2422, %f3096, %p1616;
	selp.b32 	%r2746, 9, %r2746, %p1616;
	@%p1615 bra 	$L__BB0_595;
	setp.eq.s32 	%p1617, %r26, 11;
	ld.local.f32 	%f2423, [%rd2+40];
	setp.gt.f32 	%p1618, %f2423, %f3096;
	selp.f32 	%f3096, %f2423, %f3096, %p1618;
	selp.b32 	%r2746, 10, %r2746, %p1618;
	@%p1617 bra 	$L__BB0_595;
	setp.eq.s32 	%p1619, %r26, 12;
	ld.local.f32 	%f2424, [%rd2+44];
	setp.gt.f32 	%p1620, %f2424, %f3096;
	selp.f32 	%f3096, %f2424, %f3096, %p1620;
	selp.b32 	%r2746, 11, %r2746, %p1620;
	@%p1619 bra 	$L__BB0_595;
	setp.eq.s32 	%p1621, %r26, 13;
	ld.local.f32 	%f2425, [%rd2+48];
	setp.gt.f32 	%p1622, %f2425, %f3096;
	selp.f32 	%f3096, %f2425, %f3096, %p1622;
	selp.b32 	%r2746, 12, %r2746, %p1622;
	@%p1621 bra 	$L__BB0_595;
	setp.eq.s32 	%p1623, %r26, 14;
	ld.local.f32 	%f2426, [%rd2+52];
	setp.gt.f32 	%p1624, %f2426, %f3096;
	selp.f32 	%f3096, %f2426, %f3096, %p1624;
	selp.b32 	%r2746, 13, %r2746, %p1624;
	@%p1623 bra 	$L__BB0_595;
	setp.eq.s32 	%p1625, %r26, 15;
	ld.local.f32 	%f2427, [%rd2+56];
	setp.gt.f32 	%p1626, %f2427, %f3096;
	selp.f32 	%f3096, %f2427, %f3096, %p1626;
	selp.b32 	%r2746, 14, %r2746, %p1626;
	@%p1625 bra 	$L__BB0_595;
	setp.eq.s32 	%p1627, %r26, 16;
	ld.local.f32 	%f2428, [%rd2+60];
	setp.gt.f32 	%p1628, %f2428, %f3096;
	selp.f32 	%f3096, %f2428, %f3096, %p1628;
	selp.b32 	%r2746, 15, %r2746, %p1628;
	@%p1627 bra 	$L__BB0_595;
	setp.eq.s32 	%p1629, %r26, 17;
	ld.local.f32 	%f2429, [%rd2+64];
	setp.gt.f32 	%p1630, %f2429, %f3096;
	selp.f32 	%f3096, %f2429, %f3096, %p1630;
	selp.b32 	%r2746, 16, %r2746, %p1630;
	@%p1629 bra 	$L__BB0_595;
	setp.eq.s32 	%p1631, %r26, 18;
	ld.local.f32 	%f2430, [%rd2+68];
	setp.gt.f32 	%p1632, %f2430, %f3096;
	selp.f32 	%f3096, %f2430, %f3096, %p1632;
	selp.b32 	%r2746, 17, %r2746, %p1632;
	@%p1631 bra 	$L__BB0_595;
	setp.eq.s32 	%p1633, %r26, 19;
	ld.local.f32 	%f2431, [%rd2+72];
	setp.gt.f32 	%p1634, %f2431, %f3096;
	selp.f32 	%f3096, %f2431, %f3096, %p1634;
	selp.b32 	%r2746, 18, %r2746, %p1634;
	@%p1633 bra 	$L__BB0_595;
	setp.eq.s32 	%p1635, %r26, 20;
	ld.local.f32 	%f2432, [%rd2+76];
	setp.gt.f32 	%p1636, %f2432, %f3096;
	selp.f32 	%f3096, %f2432, %f3096, %p1636;
	selp.b32 	%r2746, 19, %r2746, %p1636;
	@%p1635 bra 	$L__BB0_595;
	setp.eq.s32 	%p1637, %r26, 21;
	ld.local.f32 	%f2433, [%rd2+80];
	setp.gt.f32 	%p1638, %f2433, %f3096;
	selp.f32 	%f3096, %f2433, %f3096, %p1638;
	selp.b32 	%r2746, 20, %r2746, %p1638;
	@%p1637 bra 	$L__BB0_595;
	setp.eq.s32 	%p1639, %r26, 22;
	ld.local.f32 	%f2434, [%rd2+84];
	setp.gt.f32 	%p1640, %f2434, %f3096;
	selp.f32 	%f3096, %f2434, %f3096, %p1640;
	selp.b32 	%r2746, 21, %r2746, %p1640;
	@%p1639 bra 	$L__BB0_595;
	setp.eq.s32 	%p1641, %r26, 23;
	ld.local.f32 	%f2435, [%rd2+88];
	setp.gt.f32 	%p1642, %f2435, %f3096;
	selp.f32 	%f3096, %f2435, %f3096, %p1642;
	selp.b32 	%r2746, 22, %r2746, %p1642;
	@%p1641 bra 	$L__BB0_595;
	setp.eq.s32 	%p1643, %r26, 24;
	ld.local.f32 	%f2436, [%rd2+92];
	setp.gt.f32 	%p1644, %f2436, %f3096;
	selp.f32 	%f3096, %f2436, %f3096, %p1644;
	selp.b32 	%r2746, 23, %r2746, %p1644;
	@%p1643 bra 	$L__BB0_595;
	setp.eq.s32 	%p1645, %r26, 25;
	ld.local.f32 	%f2437, [%rd2+96];
	setp.gt.f32 	%p1646, %f2437, %f3096;
	selp.f32 	%f3096, %f2437, %f3096, %p1646;
	selp.b32 	%r2746, 24, %r2746, %p1646;
	@%p1645 bra 	$L__BB0_595;
	setp.eq.s32 	%p1647, %r26, 26;
	ld.local.f32 	%f2438, [%rd2+100];
	setp.gt.f32 	%p1648, %f2438, %f3096;
	selp.f32 	%f3096, %f2438, %f3096, %p1648;
	selp.b32 	%r2746, 25, %r2746, %p1648;
	@%p1647 bra 	$L__BB0_595;
	setp.eq.s32 	%p1649, %r26, 27;
	ld.local.f32 	%f2439, [%rd2+104];
	setp.gt.f32 	%p1650, %f2439, %f3096;
	selp.f32 	%f3096, %f2439, %f3096, %p1650;
	selp.b32 	%r2746, 26, %r2746, %p1650;
	@%p1649 bra 	$L__BB0_595;
	setp.eq.s32 	%p1651, %r26, 28;
	ld.local.f32 	%f2440, [%rd2+108];
	setp.gt.f32 	%p1652, %f2440, %f3096;
	selp.f32 	%f3096, %f2440, %f3096, %p1652;
	selp.b32 	%r2746, 27, %r2746, %p1652;
	@%p1651 bra 	$L__BB0_595;
	setp.eq.s32 	%p1653, %r26, 29;
	ld.local.f32 	%f2441, [%rd2+112];
	setp.gt.f32 	%p1654, %f2441, %f3096;
	selp.f32 	%f3096, %f2441, %f3096, %p1654;
	selp.b32 	%r2746, 28, %r2746, %p1654;
	@%p1653 bra 	$L__BB0_595;
	setp.eq.s32 	%p1655, %r26, 30;
	ld.local.f32 	%f2442, [%rd2+116];
	setp.gt.f32 	%p1656, %f2442, %f3096;
	selp.f32 	%f3096, %f2442, %f3096, %p1656;
	selp.b32 	%r2746, 29, %r2746, %p1656;
	@%p1655 bra 	$L__BB0_595;
	setp.eq.s32 	%p1657, %r26, 31;
	ld.local.f32 	%f2443, [%rd2+120];
	setp.gt.f32 	%p1658, %f2443, %f3096;
	selp.f32 	%f3096, %f2443, %f3096, %p1658;
	selp.b32 	%r2746, 30, %r2746, %p1658;
	@%p1657 bra 	$L__BB0_595;
	ld.local.f32 	%f2444, [%rd2+124];
	setp.gt.f32 	%p1659, %f2444, %f3096;
	selp.f32 	%f3096, %f2444, %f3096, %p1659;
	selp.b32 	%r2746, 31, %r2746, %p1659;
$L__BB0_595:
	bar.warp.sync 	-1;
	mov.b32 	%r1880, %f3096;
	shfl.sync.down.b32	%r1881|%p1661, %r1880, 16, 31, -1;
	mov.b32 	%f590, %r1881;
	shfl.sync.down.b32	%r655|%p1662, %r2, 16, 31, -1;
	setp.lt.f32 	%p1663, %f3096, %f590;
	mov.pred 	%p4284, -1;
	@%p1663 bra 	$L__BB0_597;
	setp.eq.f32 	%p1664, %f3096, %f590;
	setp.gt.s32 	%p1665, %r655, %r2;
	and.pred  	%p4284, %p1664, %p1665;
$L__BB0_597:
	selp.f32 	%f591, %f590, %f3096, %p4284;
	selp.b32 	%r656, %r655, %r2, %p4284;
	mov.b32 	%r1883, %f591;
	shfl.sync.down.b32	%r1884|%p1667, %r1883, 8, 31, -1;
	mov.b32 	%f592, %r1884;
	shfl.sync.down.b32	%r657|%p1668, %r656, 8, 31, -1;
	setp.lt.f32 	%p1669, %f591, %f592;
	mov.pred 	%p4285, -1;
	@%p1669 bra 	$L__BB0_599;
	setp.eq.f32 	%p1670, %f591, %f592;
	setp.gt.s32 	%p1671, %r657, %r656;
	and.pred  	%p4285, %p1670, %p1671;
$L__BB0_599:
	selp.f32 	%f593, %f592, %f591, %p4285;
	selp.b32 	%r658, %r657, %r656, %p4285;
	mov.b32 	%r1885, %f593;
	shfl.sync.down.b32	%r1886|%p1673, %r1885, 4, 31, -1;
	mov.b32 	%f594, %r1886;
	shfl.sync.down.b32	%r659|%p1674, %r658, 4, 31, -1;
	setp.lt.f32 	%p1675, %f593, %f594;
	mov.pred 	%p4286, -1;
	@%p1675 bra 	$L__BB0_601;
	setp.eq.f32 	%p1676, %f593, %f594;
	setp.gt.s32 	%p1677, %r659, %r658;
	and.pred  	%p4286, %p1676, %p1677;
$L__BB0_601:
	selp.f32 	%f595, %f594, %f593, %p4286;
	selp.b32 	%r660, %r659, %r658, %p4286;
	mov.b32 	%r1887, %f595;
	shfl.sync.down.b32	%r1888|%p1679, %r1887, 2, 31, -1;
	mov.b32 	%f596, %r1888;
	shfl.sync.down.b32	%r661|%p1680, %r660, 2, 31, -1;
	setp.lt.f32 	%p1681, %f595, %f596;
	mov.pred 	%p4287, -1;
	@%p1681 bra 	$L__BB0_603;
	setp.eq.f32 	%p1682, %f595, %f596;
	setp.gt.s32 	%p1683, %r661, %r660;
	and.pred  	%p4287, %p1682, %p1683;
$L__BB0_603:
	selp.f32 	%f597, %f596, %f595, %p4287;
	selp.b32 	%r662, %r661, %r660, %p4287;
	mov.b32 	%r663, %f597;
	shfl.sync.down.b32	%r664|%p1685, %r663, 1, 31, -1;
	mov.b32 	%f598, %r664;
	shfl.sync.down.b32	%r665|%p1686, %r662, 1, 31, -1;
	setp.lt.f32 	%p1687, %f597, %f598;
	mov.pred 	%p4288, -1;
	@%p1687 bra 	$L__BB0_605;
	setp.eq.f32 	%p1688, %f597, %f598;
	setp.gt.s32 	%p1689, %r665, %r662;
	and.pred  	%p4288, %p1688, %p1689;
$L__BB0_605:
	selp.b32 	%r1889, %r665, %r662, %p4288;
	selp.b32 	%r1890, %r664, %r663, %p4288;
	shfl.sync.idx.b32	%r1891|%p1690, %r1890, 0, 31, -1;
	mov.b32 	%f3061, %r1891;
	shfl.sync.idx.b32	%r2711|%p1691, %r1889, 0, 31, -1;
	shfl.sync.idx.b32	%r1892|%p1692, %r2746, %r2711, 31, -1;
	bar.warp.sync 	-1;
	mov.u32 	%r2712, %r2746;
	mov.f32 	%f3062, %f3096;
$L__BB0_606:
	shfl.sync.idx.b32	%r669|%p1693, %r2708, 13, 31, -1;
	mov.b32 	%f2445, %r669;
	shfl.sync.idx.b32	%r670|%p1694, %r2709, 13, 31, -1;
	setp.le.f32 	%p1695, %f3061, %f2445;
	@%p1695 bra 	$L__BB0_651;
	setp.ne.s32 	%p1696, %r2, %r2711;
	mov.u32 	%r2749, %r2712;
	mov.f32 	%f3099, %f3062;
	@%p1696 bra 	$L__BB0_640;
	setp.lt.s32 	%p1697, %r4, 2;
	mul.wide.s32 	%rd90, %r2712, 4;
	add.s64 	%rd91, %rd2, %rd90;
	st.local.u32 	[%rd91], %r669;
	add.s64 	%rd92, %rd3, %rd90;
	st.local.u32 	[%rd92], %r670;
	ld.local.f32 	%f3099, [%rd2];
	mov.b32 	%r2749, 0;
	@%p1697 bra 	$L__BB0_640;
	setp.eq.s32 	%p1698, %r25, 0;
	ld.local.f32 	%f2446, [%rd2+4];
	setp.gt.f32 	%p1699, %f2446, %f3099;
	selp.f32 	%f3099, %f2446, %f3099, %p1699;
	selp.u32 	%r2749, 1, 0, %p1699;
	@%p1698 bra 	$L__BB0_640;
	setp.eq.s32 	%p1700, %r26, 3;
	ld.local.f32 	%f2447, [%rd2+8];
	setp.gt.f32 	%p1701, %f2447, %f3099;
	selp.f32 	%f3099, %f2447, %f3099, %p1701;
	selp.b32 	%r2749, 2, %r2749, %p1701;
	@%p1700 bra 	$L__BB0_640;
	setp.eq.s32 	%p1702, %r26, 4;
	ld.local.f32 	%f2448, [%rd2+12];
	setp.gt.f32 	%p1703, %f2448, %f3099;
	selp.f32 	%f3099, %f2448, %f3099, %p1703;
	selp.b32 	%r2749, 3, %r2749, %p1703;
	@%p1702 bra 	$L__BB0_640;
	setp.eq.s32 	%p1704, %r26, 5;
	ld.local.f32 	%f2449, [%rd2+16];
	setp.gt.f32 	%p1705, %f2449, %f3099;
	selp.f32 	%f3099, %f2449, %f3099, %p1705;
	selp.b32 	%r2749, 4, %r2749, %p1705;
	@%p1704 bra 	$L__BB0_640;
	setp.eq.s32 	%p1706, %r26, 6;
	ld.local.f32 	%f2450, [%rd2+20];
	setp.gt.f32 	%p1707, %f2450, %f3099;
	selp.f32 	%f3099, %f2450, %f3099, %p1707;
	selp.b32 	%r2749, 5, %r2749, %p1707;
	@%p1706 bra 	$L__BB0_640;
	setp.eq.s32 	%p1708, %r26, 7;
	ld.local.f32 	%f2451, [%rd2+24];
	setp.gt.f32 	%p1709, %f2451, %f3099;
	selp.f32 	%f3099, %f2451, %f3099, %p1709;
	selp.b32 	%r2749, 6, %r2749, %p1709;
	@%p1708 bra 	$L__BB0_640;
	setp.eq.s32 	%p1710, %r26, 8;
	ld.local.f32 	%f2452, [%rd2+28];
	setp.gt.f32 	%p1711, %f2452, %f3099;
	selp.f32 	%f3099, %f2452, %f3099, %p1711;
	selp.b32 	%r2749, 7, %r2749, %p1711;
	@%p1710 bra 	$L__BB0_640;
	setp.eq.s32 	%p1712, %r26, 9;
	ld.local.f32 	%f2453, [%rd2+32];
	setp.gt.f32 	%p1713, %f2453, %f3099;
	selp.f32 	%f3099, %f2453, %f3099, %p1713;
	selp.b32 	%r2749, 8, %r2749, %p1713;
	@%p1712 bra 	$L__BB0_640;
	setp.eq.s32 	%p1714, %r26, 10;
	ld.local.f32 	%f2454, [%rd2+36];
	setp.gt.f32 	%p1715, %f2454, %f3099;
	selp.f32 	%f3099, %f2454, %f3099, %p1715;
	selp.b32 	%r2749, 9, %r2749, %p1715;
	@%p1714 bra 	$L__BB0_640;
	setp.eq.s32 	%p1716, %r26, 11;
	ld.local.f32 	%f2455, [%rd2+40];
	setp.gt.f32 	%p1717, %f2455, %f3099;
	selp.f32 	%f3099, %f2455, %f3099, %p1717;
	selp.b32 	%r2749, 10, %r2749, %p1717;
	@%p1716 bra 	$L__BB0_640;
	setp.eq.s32 	%p1718, %r26, 12;
	ld.local.f32 	%f2456, [%rd2+44];
	setp.gt.f32 	%p1719, %f2456, %f3099;
	selp.f32 	%f3099, %f2456, %f3099, %p1719;
	selp.b32 	%r2749, 11, %r2749, %p1719;
	@%p1718 bra 	$L__BB0_640;
	setp.eq.s32 	%p1720, %r26, 13;
	ld.local.f32 	%f2457, [%rd2+48];
	setp.gt.f32 	%p1721, %f2457, %f3099;
	selp.f32 	%f3099, %f2457, %f3099, %p1721;
	selp.b32 	%r2749, 12, %r2749, %p1721;
	@%p1720 bra 	$L__BB0_640;
	setp.eq.s32 	%p1722, %r26, 14;
	ld.local.f32 	%f2458, [%rd2+52];
	setp.gt.f32 	%p1723, %f2458, %f3099;
	selp.f32 	%f3099, %f2458, %f3099, %p1723;
	selp.b32 	%r2749, 13, %r2749, %p1723;
	@%p1722 bra 	$L__BB0_640;
	setp.eq.s32 	%p1724, %r26, 15;
	ld.local.f32 	%f2459, [%rd2+56];
	setp.gt.f32 	%p1725, %f2459, %f3099;
	selp.f32 	%f3099, %f2459, %f3099, %p1725;
	selp.b32 	%r2749, 14, %r2749, %p1725;
	@%p1724 bra 	$L__BB0_640;
	setp.eq.s32 	%p1726, %r26, 16;
	ld.local.f32 	%f2460, [%rd2+60];
	setp.gt.f32 	%p1727, %f2460, %f3099;
	selp.f32 	%f3099, %f2460, %f3099, %p1727;
	selp.b32 	%r2749, 15, %r2749, %p1727;
	@%p1726 bra 	$L__BB0_640;
	setp.eq.s32 	%p1728, %r26, 17;
	ld.local.f32 	%f2461, [%rd2+64];
	setp.gt.f32 	%p1729, %f2461, %f3099;
	selp.f32 	%f3099, %f2461, %f3099, %p1729;
	selp.b32 	%r2749, 16, %r2749, %p1729;
	@%p1728 bra 	$L__BB0_640;
	setp.eq.s32 	%p1730, %r26, 18;
	ld.local.f32 	%f2462, [%rd2+68];
	setp.gt.f32 	%p1731, %f2462, %f3099;
	selp.f32 	%f3099, %f2462, %f3099, %p1731;
	selp.b32 	%r2749, 17, %r2749, %p1731;
	@%p1730 bra 	$L__BB0_640;
	setp.eq.s32 	%p1732, %r26, 19;
	ld.local.f32 	%f2463, [%rd2+72];
	setp.gt.f32 	%p1733, %f2463, %f3099;
	selp.f32 	%f3099, %f2463, %f3099, %p1733;
	selp.b32 	%r2749, 18, %r2749, %p1733;
	@%p1732 bra 	$L__BB0_640;
	setp.eq.s32 	%p1734, %r26, 20;
	ld.local.f32 	%f2464, [%rd2+76];
	setp.gt.f32 	%p1735, %f2464, %f3099;
	selp.f32 	%f3099, %f2464, %f3099, %p1735;
	selp.b32 	%r2749, 19, %r2749, %p1735;
	@%p1734 bra 	$L__BB0_640;
	setp.eq.s32 	%p1736, %r26, 21;
	ld.local.f32 	%f2465, [%rd2+80];
	setp.gt.f32 	%p1737, %f2465, %f3099;
	selp.f32 	%f3099, %f2465, %f3099, %p1737;
	selp.b32 	%r2749, 20, %r2749, %p1737;
	@%p1736 bra 	$L__BB0_640;
	setp.eq.s32 	%p1738, %r26, 22;
	ld.local.f32 	%f2466, [%rd2+84];
	setp.gt.f32 	%p1739, %f2466, %f3099;
	selp.f32 	%f3099, %f2466, %f3099, %p1739;
	selp.b32 	%r2749, 21, %r2749, %p1739;
	@%p1738 bra 	$L__BB0_640;
	setp.eq.s32 	%p1740, %r26, 23;
	ld.local.f32 	%f2467, [%rd2+88];
	setp.gt.f32 	%p1741, %f2467, %f3099;
	selp.f32 	%f3099, %f2467, %f3099, %p1741;
	selp.b32 	%r2749, 22, %r2749, %p1741;
	@%p1740 bra 	$L__BB0_640;
	setp.eq.s32 	%p1742, %r26, 24;
	ld.local.f32 	%f2468, [%rd2+92];
	setp.gt.f32 	%p1743, %f2468, %f3099;
	selp.f32 	%f3099, %f2468, %f3099, %p1743;
	selp.b32 	%r2749, 23, %r2749, %p1743;
	@%p1742 bra 	$L__BB0_640;
	setp.eq.s32 	%p1744, %r26, 25;
	ld.local.f32 	%f2469, [%rd2+96];
	setp.gt.f32 	%p1745, %f2469, %f3099;
	selp.f32 	%f3099, %f2469, %f3099, %p1745;
	selp.b32 	%r2749, 24, %r2749, %p1745;
	@%p1744 bra 	$L__BB0_640;
	setp.eq.s32 	%p1746, %r26, 26;
	ld.local.f32 	%f2470, [%rd2+100];
	setp.gt.f32 	%p1747, %f2470, %f3099;
	selp.f32 	%f3099, %f2470, %f3099, %p1747;
	selp.b32 	%r2749, 25, %r2749, %p1747;
	@%p1746 bra 	$L__BB0_640;
	setp.eq.s32 	%p1748, %r26, 27;
	ld.local.f32 	%f2471, [%rd2+104];
	setp.gt.f32 	%p1749, %f2471, %f3099;
	selp.f32 	%f3099, %f2471, %f3099, %p1749;
	selp.b32 	%r2749, 26, %r2749, %p1749;
	@%p1748 bra 	$L__BB0_640;
	setp.eq.s32 	%p1750, %r26, 28;
	ld.local.f32 	%f2472, [%rd2+108];
	setp.gt.f32 	%p1751, %f2472, %f3099;
	selp.f32 	%f3099, %f2472, %f3099, %p1751;
	selp.b32 	%r2749, 27, %r2749, %p1751;
	@%p1750 bra 	$L__BB0_640;
	setp.eq.s32 	%p1752, %r26, 29;
	ld.local.f32 	%f2473, [%rd2+112];
	setp.gt.f32 	%p1753, %f2473, %f3099;
	selp.f32 	%f3099, %f2473, %f3099, %p1753;
	selp.b32 	%r2749, 28, %r2749, %p1753;
	@%p1752 bra 	$L__BB0_640;
	setp.eq.s32 	%p1754, %r26, 30;
	ld.local.f32 	%f2474, [%rd2+116];
	setp.gt.f32 	%p1755, %f2474, %f3099;
	selp.f32 	%f3099, %f2474, %f3099, %p1755;
	selp.b32 	%r2749, 29, %r2749, %p1755;
	@%p1754 bra 	$L__BB0_640;
	setp.eq.s32 	%p1756, %r26, 31;
	ld.local.f32 	%f2475, [%rd2+120];
	setp.gt.f32 	%p1757, %f2475, %f3099;
	selp.f32 	%f3099, %f2475, %f3099, %p1757;
	selp.b32 	%r2749, 30, %r2749, %p1757;
	@%p1756 bra 	$L__BB0_640;
	ld.local.f32 	%f2476, [%rd2+124];
	setp.gt.f32 	%p1758, %f2476, %f3099;
	selp.f32 	%f3099, %f2476, %f3099, %p1758;
	selp.b32 	%r2749, 31, %r2749, %p1758;
$L__BB0_640:
	bar.warp.sync 	-1;
	mov.b32 	%r1894, %f3099;
	shfl.sync.down.b32	%r1895|%p1760, %r1894, 16, 31, -1;
	mov.b32 	%f635, %r1895;
	shfl.sync.down.b32	%r703|%p1761, %r2, 16, 31, -1;
	setp.lt.f32 	%p1762, %f3099, %f635;
	mov.pred 	%p4289, -1;
	@%p1762 bra 	$L__BB0_642;
	setp.eq.f32 	%p1763, %f3099, %f635;
	setp.gt.s32 	%p1764, %r703, %r2;
	and.pred  	%p4289, %p1763, %p1764;
$L__BB0_642:
	selp.f32 	%f636, %f635, %f3099, %p4289;
	selp.b32 	%r704, %r703, %r2, %p4289;
	mov.b32 	%r1897, %f636;
	shfl.sync.down.b32	%r1898|%p1766, %r1897, 8, 31, -1;
	mov.b32 	%f637, %r1898;
	shfl.sync.down.b32	%r705|%p1767, %r704, 8, 31, -1;
	setp.lt.f32 	%p1768, %f636, %f637;
	mov.pred 	%p4290, -1;
	@%p1768 bra 	$L__BB0_644;
	setp.eq.f32 	%p1769, %f636, %f637;
	setp.gt.s32 	%p1770, %r705, %r704;
	and.pred  	%p4290, %p1769, %p1770;
$L__BB0_644:
	selp.f32 	%f638, %f637, %f636, %p4290;
	selp.b32 	%r706, %r705, %r704, %p4290;
	mov.b32 	%r1899, %f638;
	shfl.sync.down.b32	%r1900|%p1772, %r1899, 4, 31, -1;
	mov.b32 	%f639, %r1900;
	shfl.sync.down.b32	%r707|%p1773, %r706, 4, 31, -1;
	setp.lt.f32 	%p1774, %f638, %f639;
	mov.pred 	%p4291, -1;
	@%p1774 bra 	$L__BB0_646;
	setp.eq.f32 	%p1775, %f638, %f639;
	setp.gt.s32 	%p1776, %r707, %r706;
	and.pred  	%p4291, %p1775, %p1776;
$L__BB0_646:
	selp.f32 	%f640, %f639, %f638, %p4291;
	selp.b32 	%r708, %r707, %r706, %p4291;
	mov.b32 	%r1901, %f640;
	shfl.sync.down.b32	%r1902|%p1778, %r1901, 2, 31, -1;
	mov.b32 	%f641, %r1902;
	shfl.sync.down.b32	%r709|%p1779, %r708, 2, 31, -1;
	setp.lt.f32 	%p1780, %f640, %f641;
	mov.pred 	%p4292, -1;
	@%p1780 bra 	$L__BB0_648;
	setp.eq.f32 	%p1781, %f640, %f641;
	setp.gt.s32 	%p1782, %r709, %r708;
	and.pred  	%p4292, %p1781, %p1782;
$L__BB0_648:
	selp.f32 	%f642, %f641, %f640, %p4292;
	selp.b32 	%r710, %r709, %r708, %p4292;
	mov.b32 	%r711, %f642;
	shfl.sync.down.b32	%r712|%p1784, %r711, 1, 31, -1;
	mov.b32 	%f643, %r712;
	shfl.sync.down.b32	%r713|%p1785, %r710, 1, 31, -1;
	setp.lt.f32 	%p1786, %f642, %f643;
	mov.pred 	%p4293, -1;
	@%p1786 bra 	$L__BB0_650;
	setp.eq.f32 	%p1787, %f642, %f643;
	setp.gt.s32 	%p1788, %r713, %r710;
	and.pred  	%p4293, %p1787, %p1788;
$L__BB0_650:
	selp.b32 	%r1903, %r713, %r710, %p4293;
	selp.b32 	%r1904, %r712, %r711, %p4293;
	shfl.sync.idx.b32	%r1905|%p1789, %r1904, 0, 31, -1;
	mov.b32 	%f3061, %r1905;
	shfl.sync.idx.b32	%r2711|%p1790, %r1903, 0, 31, -1;
	shfl.sync.idx.b32	%r1906|%p1791, %r2749, %r2711, 31, -1;
	bar.warp.sync 	-1;
	mov.u32 	%r2712, %r2749;
	mov.f32 	%f3062, %f3099;
$L__BB0_651:
	shfl.sync.idx.b32	%r717|%p1792, %r2708, 14, 31, -1;
	mov.b32 	%f2477, %r717;
	shfl.sync.idx.b32	%r718|%p1793, %r2709, 14, 31, -1;
	setp.le.f32 	%p1794, %f3061, %f2477;
	@%p1794 bra 	$L__BB0_696;
	setp.ne.s32 	%p1795, %r2, %r2711;
	mov.u32 	%r2752, %r2712;
	mov.f32 	%f3102, %f3062;
	@%p1795 bra 	$L__BB0_685;
	setp.lt.s32 	%p1796, %r4, 2;
	mul.wide.s32 	%rd93, %r2712, 4;
	add.s64 	%rd94, %rd2, %rd93;
	st.local.u32 	[%rd94], %r717;
	add.s64 	%rd95, %rd3, %rd93;
	st.local.u32 	[%rd95], %r718;
	ld.local.f32 	%f3102, [%rd2];
	mov.b32 	%r2752, 0;
	@%p1796 bra 	$L__BB0_685;
	setp.eq.s32 	%p1797, %r25, 0;
	ld.local.f32 	%f2478, [%rd2+4];
	setp.gt.f32 	%p1798, %f2478, %f3102;
	selp.f32 	%f3102, %f2478, %f3102, %p1798;
	selp.u32 	%r2752, 1, 0, %p1798;
	@%p1797 bra 	$L__BB0_685;
	setp.eq.s32 	%p1799, %r26, 3;
	ld.local.f32 	%f2479, [%rd2+8];
	setp.gt.f32 	%p1800, %f2479, %f3102;
	selp.f32 	%f3102, %f2479, %f3102, %p1800;
	selp.b32 	%r2752, 2, %r2752, %p1800;
	@%p1799 bra 	$L__BB0_685;
	setp.eq.s32 	%p1801, %r26, 4;
	ld.local.f32 	%f2480, [%rd2+12];
	setp.gt.f32 	%p1802, %f2480, %f3102;
	selp.f32 	%f3102, %f2480, %f3102, %p1802;
	selp.b32 	%r2752, 3, %r2752, %p1802;
	@%p1801 bra 	$L__BB0_685;
	setp.eq.s32 	%p1803, %r26, 5;
	ld.local.f32 	%f2481, [%rd2+16];
	setp.gt.f32 	%p1804, %f2481, %f3102;
	selp.f32 	%f3102, %f2481, %f3102, %p1804;
	selp.b32 	%r2752, 4, %r2752, %p1804;
	@%p1803 bra 	$L__BB0_685;
	setp.eq.s32 	%p1805, %r26, 6;
	ld.local.f32 	%f2482, [%rd2+20];
	setp.gt.f32 	%p1806, %f2482, %f3102;
	selp.f32 	%f3102, %f2482, %f3102, %p1806;
	selp.b32 	%r2752, 5, %r2752, %p1806;
	@%p1805 bra 	$L__BB0_685;
	setp.eq.s32 	%p1807, %r26, 7;
	ld.local.f32 	%f2483, [%rd2+24];
	setp.gt.f32 	%p1808, %f2483, %f3102;
	selp.f32 	%f3102, %f2483, %f3102, %p1808;
	selp.b32 	%r2752, 6, %r2752, %p1808;
	@%p1807 bra 	$L__BB0_685;
	setp.eq.s32 	%p1809, %r26, 8;
	ld.local.f32 	%f2484, [%rd2+28];
	setp.gt.f32 	%p1810, %f2484, %f3102;
	selp.f32 	%f3102, %f2484, %f3102, %p1810;
	selp.b32 	%r2752, 7, %r2752, %p1810;
	@%p1809 bra 	$L__BB0_685;
	setp.eq.s32 	%p1811, %r26, 9;
	ld.local.f32 	%f2485, [%rd2+32];
	setp.gt.f32 	%p1812, %f2485, %f3102;
	selp.f32 	%f3102, %f2485, %f3102, %p1812;
	selp.b32 	%r2752, 8, %r2752, %p1812;
	@%p1811 bra 	$L__BB0_685;
	setp.eq.s32 	%p1813, %r26, 10;
	ld.local.f32 	%f2486, [%rd2+36];
	setp.gt.f32 	%p1814, %f2486, %f3102;
	selp.f32 	%f3102, %f2486, %f3102, %p1814;
	selp.b32 	%r2752, 9, %r2752, %p1814;
	@%p1813 bra 	$L__BB0_685;
	setp.eq.s32 	%p1815, %r26, 11;
	ld.local.f32 	%f2487, [%rd2+40];
	setp.gt.f32 	%p1816, %f2487, %f3102;
	selp.f32 	%f3102, %f2487, %f3102, %p1816;
	selp.b32 	%r2752, 10, %r2752, %p1816;
	@%p1815 bra 	$L__BB0_685;
	setp.eq.s32 	%p1817, %r26, 12;
	ld.local.f32 	%f2488, [%rd2+44];
	setp.gt.f32 	%p1818, %f2488, %f3102;
	selp.f32 	%f3102, %f2488, %f3102, %p1818;
	selp.b32 	%r2752, 11, %r2752, %p1818;
	@%p1817 bra 	$L__BB0_685;
	setp.eq.s32 	%p1819, %r26, 13;
	ld.local.f32 	%f2489, [%rd2+48];
	setp.gt.f32 	%p1820, %f2489, %f3102;
	selp.f32 	%f3102, %f2489, %f3102, %p1820;
	selp.b32 	%r2752, 12, %r2752, %p1820;
	@%p1819 bra 	$L__BB0_685;
	setp.eq.s32 	%p1821, %r26, 14;
	ld.local.f32 	%f2490, [%rd2+52];
	setp.gt.f32 	%p1822, %f2490, %f3102;
	selp.f32 	%f3102, %f2490, %f3102, %p1822;
	selp.b32 	%r2752, 13, %r2752, %p1822;
	@%p1821 bra 	$L__BB0_685;
	setp.eq.s32 	%p1823, %r26, 15;
	ld.local.f32 	%f2491, [%rd2+56];
	setp.gt.f32 	%p1824, %f2491, %f3102;
	selp.f32 	%f3102, %f2491, %f3102, %p1824;
	selp.b32 	%r2752, 14, %r2752, %p1824;
	@%p1823 bra 	$L__BB0_685;
	setp.eq.s32 	%p1825, %r26, 16;
	ld.local.f32 	%f2492, [%rd2+60];
	setp.gt.f32 	%p1826, %f2492, %f3102;
	selp.f32 	%f3102, %f2492, %f3102, %p1826;
	selp.b32 	%r2752, 15, %r2752, %p1826;
	@%p1825 bra 	$L__BB0_685;
	setp.eq.s32 	%p1827, %r26, 17;
	ld.local.f32 	%f2493, [%rd2+64];
	setp.gt.f32 	%p1828, %f2493, %f3102;
	selp.f32 	%f3102, %f2493, %f3102, %p1828;
	selp.b32 	%r2752, 16, %r2752, %p1828;
	@%p1827 bra 	$L__BB0_685;
	setp.eq.s32 	%p1829, %r26, 18;
	ld.local.f32 	%f2494, [%rd2+68];
	setp.gt.f32 	%p1830, %f2494, %f3102;
	selp.f32 	%f3102, %f2494, %f3102, %p1830;
	selp.b32 	%r2752, 17, %r2752, %p1830;
	@%p1829 bra 	$L__BB0_685;
	setp.eq.s32 	%p1831, %r26, 19;
	ld.local.f32 	%f2495, [%rd2+72];
	setp.gt.f32 	%p1832, %f2495, %f3102;
	selp.f32 	%f3102, %f2495, %f3102, %p1832;
	selp.b32 	%r2752, 18, %r2752, %p1832;
	@%p1831 bra 	$L__BB0_685;
	setp.eq.s32 	%p1833, %r26, 20;
	ld.local.f32 	%f2496, [%rd2+76];
	setp.gt.f32 	%p1834, %f2496, %f3102;
	selp.f32 	%f3102, %f2496, %f3102, %p1834;
	selp.b32 	%r2752, 19, %r2752, %p1834;
	@%p1833 bra 	$L__BB0_685;
	setp.eq.s32 	%p1835, %r26, 21;
	ld.local.f32 	%f2497, [%rd2+80];
	setp.gt.f32 	%p1836, %f2497, %f3102;
	selp.f32 	%f3102, %f2497, %f3102, %p1836;
	selp.b32 	%r2752, 20, %r2752, %p1836;
	@%p1835 bra 	$L__BB0_685;
	setp.eq.s32 	%p1837, %r26, 22;
	ld.local.f32 	%f2498, [%rd2+84];
	setp.gt.f32 	%p1838, %f2498, %f3102;
	selp.f32 	%f3102, %f2498, %f3102, %p1838;
	selp.b32 	%r2752, 21, %r2752, %p1838;
	@%p1837 bra 	$L__BB0_685;
	setp.eq.s32 	%p1839, %r26, 23;
	ld.local.f32 	%f2499, [%rd2+88];
	setp.gt.f32 	%p1840, %f2499, %f3102;
	selp.f32 	%f3102, %f2499, %f3102, %p1840;
	selp.b32 	%r2752, 22, %r2752, %p1840;
	@%p1839 bra 	$L__BB0_685;
	setp.eq.s32 	%p1841, %r26, 24;
	ld.local.f32 	%f2500, [%rd2+92];
	setp.gt.f32 	%p1842, %f2500, %f3102;
	selp.f32 	%f3102, %f2500, %f3102, %p1842;
	selp.b32 	%r2752, 23, %r2752, %p1842;
	@%p1841 bra 	$L__BB0_685;
	setp.eq.s32 	%p1843, %r26, 25;
	ld.local.f32 	%f2501, [%rd2+96];
	setp.gt.f32 	%p1844, %f2501, %f3102;
	selp.f32 	%f3102, %f2501, %f3102, %p1844;
	selp.b32 	%r2752, 24, %r2752, %p1844;
	@%p1843 bra 	$L__BB0_685;
	setp.eq.s32 	%p1845, %r26, 26;
	ld.local.f32 	%f2502, [%rd2+100];
	setp.gt.f32 	%p1846, %f2502, %f3102;
	selp.f32 	%f3102, %f2502, %f3102, %p1846;
	selp.b32 	%r2752, 25, %r2752, %p1846;
	@%p1845 bra 	$L__BB0_685;
	setp.eq.s32 	%p1847, %r26, 27;
	ld.local.f32 	%f2503, [%rd2+104];
	setp.gt.f32 	%p1848, %f2503, %f3102;
	selp.f32 	%f3102, %f2503, %f3102, %p1848;
	selp.b32 	%r2752, 26, %r2752, %p1848;
	@%p1847 bra 	$L__BB0_685;
	setp.eq.s32 	%p1849, %r26, 28;
	ld.local.f32 	%f2504, [%rd2+108];
	setp.gt.f32 	%p1850, %f2504, %f3102;
	selp.f32 	%f3102, %f2504, %f3102, %p1850;
	selp.b32 	%r2752, 27, %r2752, %p1850;
	@%p1849 bra 	$L__BB0_685;
	setp.eq.s32 	%p1851, %r26, 29;
	ld.local.f32 	%f2505, [%rd2+112];
	setp.gt.f32 	%p1852, %f2505, %f3102;
	selp.f32 	%f3102, %f2505, %f3102, %p1852;
	selp.b32 	%r2752, 28, %r2752, %p1852;
	@%p1851 bra 	$L__BB0_685;
	setp.eq.s32 	%p1853, %r26, 30;
	ld.local.f32 	%f2506, [%rd2+116];
	setp.gt.f32 	%p1854, %f2506, %f3102;
	selp.f32 	%f3102, %f2506, %f3102, %p1854;
	selp.b32 	%r2752, 29, %r2752, %p1854;
	@%p1853 bra 	$L__BB0_685;
	setp.eq.s32 	%p1855, %r26, 31;
	ld.local.f32 	%f2507, [%rd2+120];
	setp.gt.f32 	%p1856, %f2507, %f3102;
	selp.f32 	%f3102, %f2507, %f3102, %p1856;
	selp.b32 	%r2752, 30, %r2752, %p1856;
	@%p1855 bra 	$L__BB0_685;
	ld.local.f32 	%f2508, [%rd2+124];
	setp.gt.f32 	%p1857, %f2508, %f3102;
	selp.f32 	%f3102, %f2508, %f3102, %p1857;
	selp.b32 	%r2752, 31, %r2752, %p1857;
$L__BB0_685:
	bar.warp.sync 	-1;
	mov.b32 	%r1908, %f3102;
	shfl.sync.down.b32	%r1909|%p1859, %r1908, 16, 31, -1;
	mov.b32 	%f680, %r1909;
	shfl.sync.down.b32	%r751|%p1860, %r2, 16, 31, -1;
	setp.lt.f32 	%p1861, %f3102, %f680;
	mov.pred 	%p4294, -1;
	@%p1861 bra 	$L__BB0_687;
	setp.eq.f32 	%p1862, %f3102, %f680;
	setp.gt.s32 	%p1863, %r751, %r2;
	and.pred  	%p4294, %p1862, %p1863;
$L__BB0_687:
	selp.f32 	%f681, %f680, %f3102, %p4294;
	selp.b32 	%r752, %r751, %r2, %p4294;
	mov.b32 	%r1911, %f681;
	shfl.sync.down.b32	%r1912|%p1865, %r1911, 8, 31, -1;
	mov.b32 	%f682, %r1912;
	shfl.sync.down.b32	%r753|%p1866, %r752, 8, 31, -1;
	setp.lt.f32 	%p1867, %f681, %f682;
	mov.pred 	%p4295, -1;
	@%p1867 bra 	$L__BB0_689;
	setp.eq.f32 	%p1868, %f681, %f682;
	setp.gt.s32 	%p1869, %r753, %r752;
	and.pred  	%p4295, %p1868, %p1869;
$L__BB0_689:
	selp.f32 	%f683, %f682, %f681, %p4295;
	selp.b32 	%r754, %r753, %r752, %p4295;
	mov.b32 	%r1913, %f683;
	shfl.sync.down.b32	%r1914|%p1871, %r1913, 4, 31, -1;
	mov.b32 	%f684, %r1914;
	shfl.sync.down.b32	%r755|%p1872, %r754, 4, 31, -1;
	setp.lt.f32 	%p1873, %f683, %f684;
	mov.pred 	%p4296, -1;
	@%p1873 bra 	$L__BB0_691;
	setp.eq.f32 	%p1874, %f683, %f684;
	setp.gt.s32 	%p1875, %r755, %r754;
	and.pred  	%p4296, %p1874, %p1875;
$L__BB0_691:
	selp.f32 	%f685, %f684, %f683, %p4296;
	selp.b32 	%r756, %r755, %r754, %p4296;
	mov.b32 	%r1915, %f685;
	shfl.sync.down.b32	%r1916|%p1877, %r1915, 2, 31, -1;
	mov.b32 	%f686, %r1916;
	shfl.sync.down.b32	%r757|%p1878, %r756, 2, 31, -1;
	setp.lt.f32 	%p1879, %f685, %f686;
	mov.pred 	%p4297, -1;
	@%p1879 bra 	$L__BB0_693;
	setp.eq.f32 	%p1880, %f685, %f686;
	setp.gt.s32 	%p1881, %r757, %r756;
	and.pred  	%p4297, %p1880, %p1881;
$L__BB0_693:
	selp.f32 	%f687, %f686, %f685, %p4297;
	selp.b32 	%r758, %r757, %r756, %p4297;
	mov.b32 	%r759, %f687;
	shfl.sync.down.b32	%r760|%p1883, %r759, 1, 31, -1;
	mov.b32 	%f688, %r760;
	shfl.sync.down.b32	%r761|%p1884, %r758, 1, 31, -1;
	setp.lt.f32 	%p1885, %f687, %f688;
	mov.pred 	%p4298, -1;
	@%p1885 bra 	$L__BB0_695;
	setp.eq.f32 	%p1886, %f687, %f688;
	setp.gt.s32 	%p1887, %r761, %r758;
	and.pred  	%p4298, %p1886, %p1887;
$L__BB0_695:
	selp.b32 	%r1917, %r761, %r758, %p4298;
	selp.b32 	%r1918, %r760, %r759, %p4298;
	shfl.sync.idx.b32	%r1919|%p1888, %r1918, 0, 31, -1;
	mov.b32 	%f3061, %r1919;
	shfl.sync.idx.b32	%r2711|%p1889, %r1917, 0, 31, -1;
	shfl.sync.idx.b32	%r1920|%p1890, %r2752, %r2711, 31, -1;
	bar.warp.sync 	-1;
	mov.u32 	%r2712, %r2752;
	mov.f32 	%f3062, %f3102;
$L__BB0_696:
	shfl.sync.idx.b32	%r765|%p1891, %r2708, 15, 31, -1;
	mov.b32 	%f2509, %r765;
	shfl.sync.idx.b32	%r766|%p1892, %r2709, 15, 31, -1;
	setp.le.f32 	%p1893, %f3061, %f2509;
	@%p1893 bra 	$L__BB0_741;
	setp.ne.s32 	%p1894, %r2, %r2711;
	mov.u32 	%r2755, %r2712;
	mov.f32 	%f3105, %f3062;
	@%p1894 bra 	$L__BB0_730;
	setp.lt.s32 	%p1895, %r4, 2;
	mul.wide.s32 	%rd96, %r2712, 4;
	add.s64 	%rd97, %rd2, %rd96;
	st.local.u32 	[%rd97], %r765;
	add.s64 	%rd98, %rd3, %rd96;
	st.local.u32 	[%rd98], %r766;
	ld.local.f32 	%f3105, [%rd2];
	mov.b32 	%r2755, 0;
	@%p1895 bra 	$L__BB0_730;
	setp.eq.s32 	%p1896, %r25, 0;
	ld.local.f32 	%f2510, [%rd2+4];
	setp.gt.f32 	%p1897, %f2510, %f3105;
	selp.f32 	%f3105, %f2510, %f3105, %p1897;
	selp.u32 	%r2755, 1, 0, %p1897;
	@%p1896 bra 	$L__BB0_730;
	setp.eq.s32 	%p1898, %r26, 3;
	ld.local.f32 	%f2511, [%rd2+8];
	setp.gt.f32 	%p1899, %f2511, %f3105;
	selp.f32 	%f3105, %f2511, %f3105, %p1899;
	selp.b32 	%r2755, 2, %r2755, %p1899;
	@%p1898 bra 	$L__BB0_730;
	setp.eq.s32 	%p1900, %r26, 4;
	ld.local.f32 	%f2512, [%rd2+12];
	setp.gt.f32 	%p1901, %f2512, %f3105;
	selp.f32 	%f3105, %f2512, %f3105, %p1901;
	selp.b32 	%r2755, 3, %r2755, %p1901;
	@%p1900 bra 	$L__BB0_730;
	setp.eq.s32 	%p1902, %r26, 5;
	ld.local.f32 	%f2513, [%rd2+16];
	setp.gt.f32 	%p1903, %f2513, %f3105;
	selp.f32 	%f3105, %f2513, %f3105, %p1903;
	selp.b32 	%r2755, 4, %r2755, %p1903;
	@%p1902 bra 	$L__BB0_730;
	setp.eq.s32 	%p1904, %r26, 6;
	ld.local.f32 	%f2514, [%rd2+20];
	setp.gt.f32 	%p1905, %f2514, %f3105;
	selp.f32 	%f3105, %f2514, %f3105, %p1905;
	selp.b32 	%r2755, 5, %r2755, %p1905;
	@%p1904 bra 	$L__BB0_730;
	setp.eq.s32 	%p1906, %r26, 7;
	ld.local.f32 	%f2515, [%rd2+24];
	setp.gt.f32 	%p1907, %f2515, %f3105;
	selp.f32 	%f3105, %f2515, %f3105, %p1907;
	selp.b32 	%r2755, 6, %r2755, %p1907;
	@%p1906 bra 	$L__BB0_730;
	setp.eq.s32 	%p1908, %r26, 8;
	ld.local.f32 	%f2516, [%rd2+28];
	setp.gt.f32 	%p1909, %f2516, %f3105;
	selp.f32 	%f3105, %f2516, %f3105, %p1909;
	selp.b32 	%r2755, 7, %r2755, %p1909;
	@%p1908 bra 	$L__BB0_730;
	setp.eq.s32 	%p1910, %r26, 9;
	ld.local.f32 	%f2517, [%rd2+32];
	setp.gt.f32 	%p1911, %f2517, %f3105;
	selp.f32 	%f3105, %f2517, %f3105, %p1911;
	selp.b32 	%r2755, 8, %r2755, %p1911;
	@%p1910 bra 	$L__BB0_730;
	setp.eq.s32 	%p1912, %r26, 10;
	ld.local.f32 	%f2518, [%rd2+36];
	setp.gt.f32 	%p1913, %f2518, %f3105;
	selp.f32 	%f3105, %f2518, %f3105, %p1913;
	selp.b32 	%r2755, 9, %r2755, %p1913;
	@%p1912 bra 	$L__BB0_730;
	setp.eq.s32 	%p1914, %r26, 11;
	ld.local.f32 	%f2519, [%rd2+40];
	setp.gt.f32 	%p1915, %f2519, %f3105;
	selp.f32 	%f3105, %f2519, %f3105, %p1915;
	selp.b32 	%r2755, 10, %r2755, %p1915;
	@%p1914 bra 	$L__BB0_730;
	setp.eq.s32 	%p1916, %r26, 12;
	ld.local.f32 	%f2520, [%rd2+44];
	setp.gt.f32 	%p1917, %f2520, %f3105;
	selp.f32 	%f3105, %f2520, %f3105, %p1917;
	selp.b32 	%r2755, 11, %r2755, %p1917;
	@%p1916 bra 	$L__BB0_730;
	setp.eq.s32 	%p1918, %r26, 13;
	ld.local.f32 	%f2521, [%rd2+48];
	setp.gt.f32 	%p1919, %f2521, %f3105;
	selp.f32 	%f3105, %f2521, %f3105, %p1919;
	selp.b32 	%r2755, 12, %r2755, %p1919;
	@%p1918 bra 	$L__BB0_730;
	setp.eq.s32 	%p1920, %r26, 14;
	ld.local.f32 	%f2522, [%rd2+52];
	setp.gt.f32 	%p1921, %f2522, %f3105;
	selp.f32 	%f3105, %f2522, %f3105, %p1921;
	selp.b32 	%r2755, 13, %r2755, %p1921;
	@%p1920 bra 	$L__BB0_730;
	setp.eq.s32 	%p1922, %r26, 15;
	ld.local.f32 	%f2523, [%rd2+56];
	setp.gt.f32 	%p1923, %f2523, %f3105;
	selp.f32 	%f3105, %f2523, %f3105, %p1923;
	selp.b32 	%r2755, 14, %r2755, %p1923;
	@%p1922 bra 	$L__BB0_730;
	setp.eq.s32 	%p1924, %r26, 16;
	ld.local.f32 	%f2524, [%rd2+60];
	setp.gt.f32 	%p1925, %f2524, %f3105;
	selp.f32 	%f3105, %f2524, %f3105, %p1925;
	selp.b32 	%r2755, 15, %r2755, %p1925;
	@%p1924 bra 	$L__BB0_730;
	setp.eq.s32 	%p1926, %r26, 17;
	ld.local.f32 	%f2525, [%rd2+64];
	setp.gt.f32 	%p1927, %f2525, %f3105;
	selp.f32 	%f3105, %f2525, %f3105, %p1927;
	selp.b32 	%r2755, 16, %r2755, %p1927;
	@%p1926 bra 	$L__BB0_730;
	setp.eq.s32 	%p1928, %r26, 18;
	ld.local.f32 	%f2526, [%rd2+68];
	setp.gt.f32 	%p1929, %f2526, %f3105;
	selp.f32 	%f3105, %f2526, %f3105, %p1929;
	selp.b32 	%r2755, 17, %r2755, %p1929;
	@%p1928 bra 	$L__BB0_730;
	setp.eq.s32 	%p1930, %r26, 19;
	ld.local.f32 	%f2527, [%rd2+72];
	setp.gt.f32 	%p1931, %f2527, %f3105;
	selp.f32 	%f3105, %f2527, %f3105, %p1931;
	selp.b32 	%r2755, 18, %r2755, %p1931;
	@%p1930 bra 	$L__BB0_730;
	setp.eq.s32 	%p1932, %r26, 20;
	ld.local.f32 	%f2528, [%rd2+76];
	setp.gt.f32 	%p1933, %f2528, %f3105;
	selp.f32 	%f3105, %f2528, %f3105, %p1933;
	selp.b32 	%r2755, 19, %r2755, %p1933;
	@%p1932 bra 	$L__BB0_730;
	setp.eq.s32 	%p1934, %r26, 21;
	ld.local.f32 	%f2529, [%rd2+80];
	setp.gt.f32 	%p1935, %f2529, %f3105;
	selp.f32 	%f3105, %f2529, %f3105, %p1935;
	selp.b32 	%r2755, 20, %r2755, %p1935;
	@%p1934 bra 	$L__BB0_730;
	setp.eq.s32 	%p1936, %r26, 22;
	ld.local.f32 	%f2530, [%rd2+84];
	setp.gt.f32 	%p1937, %f2530, %f3105;
	selp.f32 	%f3105, %f2530, %f3105, %p1937;
	selp.b32 	%r2755, 21, %r2755, %p1937;
	@%p1936 bra 	$L__BB0_730;
	setp.eq.s32 	%p1938, %r26, 23;
	ld.local.f32 	%f2531, [%rd2+88];
	setp.gt.f32 	%p1939, %f2531, %f3105;
	selp.f32 	%f3105, %f2531, %f3105, %p1939;
	selp.b32 	%r2755, 22, %r2755, %p1939;
	@%p1938 bra 	$L__BB0_730;
	setp.eq.s32 	%p1940, %r26, 24;
	ld.local.f32 	%f2532, [%rd2+92];
	setp.gt.f32 	%p1941, %f2532, %f3105;
	selp.f32 	%f3105, %f2532, %f3105, %p1941;
	selp.b32 	%r2755, 23, %r2755, %p1941;
	@%p1940 bra 	$L__BB0_730;
	setp.eq.s32 	%p1942, %r26, 25;
	ld.local.f32 	%f2533, [%rd2+96];
	setp.gt.f32 	%p1943, %f2533, %f3105;
	selp.f32 	%f3105, %f2533, %f3105, %p1943;
	selp.b32 	%r2755, 24, %r2755, %p1943;
	@%p1942 bra 	$L__BB0_730;
	setp.eq.s32 	%p1944, %r26, 26;
	ld.local.f32 	%f2534, [%rd2+100];
	setp.gt.f32 	%p1945, %f2534, %f3105;
	selp.f32 	%f3105, %f2534, %f3105, %p1945;
	selp.b32 	%r2755, 25, %r2755, %p1945;
	@%p1944 bra 	$L__BB0_730;
	setp.eq.s32 	%p1946, %r26, 27;
	ld.local.f32 	%f2535, [%rd2+104];
	setp.gt.f32 	%p1947, %f2535, %f3105;
	selp.f32 	%f3105, %f2535, %f3105, %p1947;
	selp.b32 	%r2755, 26, %r2755, %p1947;
	@%p1946 bra 	$L__BB0_730;
	setp.eq.s32 	%p1948, %r26, 28;
	ld.local.f32 	%f2536, [%rd2+108];
	setp.gt.f32 	%p1949, %f2536, %f3105;
	selp.f32 	%f3105, %f2536, %f3105, %p1949;
	selp.b32 	%r2755, 27, %r2755, %p1949;
	@%p1948 bra 	$L__BB0_730;
	setp.eq.s32 	%p1950, %r26, 29;
	ld.local.f32 	%f2537, [%rd2+112];
	setp.gt.f32 	%p1951, %f2537, %f3105;
	selp.f32 	%f3105, %f2537, %f3105, %p1951;
	selp.b32 	%r2755, 28, %r2755, %p1951;
	@%p1950 bra 	$L__BB0_730;
	setp.eq.s32 	%p1952, %r26, 30;
	ld.local.f32 	%f2538, [%rd2+116];
	setp.gt.f32 	%p1953, %f2538, %f3105;
	selp.f32 	%f3105, %f2538, %f3105, %p1953;
	selp.b32 	%r2755, 29, %r2755, %p1953;
	@%p1952 bra 	$L__BB0_730;
	setp.eq.s32 	%p1954, %r26, 31;
	ld.local.f32 	%f2539, [%rd2+120];
	setp.gt.f32 	%p1955, %f2539, %f3105;
	selp.f32 	%f3105, %f2539, %f3105, %p1955;
	selp.b32 	%r2755, 30, %r2755, %p1955;
	@%p1954 bra 	$L__BB0_730;
	ld.local.f32 	%f2540, [%rd2+124];
	setp.gt.f32 	%p1956, %f2540, %f3105;
	selp.f32 	%f3105, %f2540, %f3105, %p1956;
	selp.b32 	%r2755, 31, %r2755, %p1956;
$L__BB0_730:
	bar.warp.sync 	-1;
	mov.b32 	%r1922, %f3105;
	shfl.sync.down.b32	%r1923|%p1958, %r1922, 16, 31, -1;
	mov.b32 	%f725, %r1923;
	shfl.sync.down.b32	%r799|%p1959, %r2, 16, 31, -1;
	setp.lt.f32 	%p1960, %f3105, %f725;
	mov.pred 	%p4299, -1;
	@%p1960 bra 	$L__BB0_732;
	setp.eq.f32 	%p1961, %f3105, %f725;
	setp.gt.s32 	%p1962, %r799, %r2;
	and.pred  	%p4299, %p1961, %p1962;
$L__BB0_732:
	selp.f32 	%f726, %f725, %f3105, %p4299;
	selp.b32 	%r800, %r799, %r2, %p4299;
	mov.b32 	%r1925, %f726;
	shfl.sync.down.b32	%r1926|%p1964, %r1925, 8, 31, -1;
	mov.b32 	%f727, %r1926;
	shfl.sync.down.b32	%r801|%p1965, %r800, 8, 31, -1;
	setp.lt.f32 	%p1966, %f726, %f727;
	mov.pred 	%p4300, -1;
	@%p1966 bra 	$L__BB0_734;
	setp.eq.f32 	%p1967, %f726, %f727;
	setp.gt.s32 	%p1968, %r801, %r800;
	and.pred  	%p4300, %p1967, %p1968;
$L__BB0_734:
	selp.f32 	%f728, %f727, %f726, %p4300;
	selp.b32 	%r802, %r801, %r800, %p4300;
	mov.b32 	%r1927, %f728;
	shfl.sync.down.b32	%r1928|%p1970, %r1927, 4, 31, -1;
	mov.b32 	%f729, %r1928;
	shfl.sync.down.b32	%r803|%p1971, %r802, 4, 31, -1;
	setp.lt.f32 	%p1972, %f728, %f729;
	mov.pred 	%p4301, -1;
	@%p1972 bra 	$L__BB0_736;
	setp.eq.f32 	%p1973, %f728, %f729;
	setp.gt.s32 	%p1974, %r803, %r802;
	and.pred  	%p4301, %p1973, %p1974;
$L__BB0_736:
	selp.f32 	%f730, %f729, %f728, %p4301;
	selp.b32 	%r804, %r803, %r802, %p4301;
	mov.b32 	%r1929, %f730;
	shfl.sync.down.b32	%r1930|%p1976, %r1929, 2, 31, -1;
	mov.b32 	%f731, %r1930;
	shfl.sync.down.b32	%r805|%p1977, %r804, 2, 31, -1;
	setp.lt.f32 	%p1978, %f730, %f731;
	mov.pred 	%p4302, -1;
	@%p1978 bra 	$L__BB0_738;
	setp.eq.f32 	%p1979, %f730, %f731;
	setp.gt.s32 	%p1980, %r805, %r804;
	and.pred  	%p4302, %p1979, %p1980;
$L__BB0_738:
	selp.f32 	%f732, %f731, %f730, %p4302;
	selp.b32 	%r806, %r805, %r804, %p4302;
	mov.b32 	%r807, %f732;
	shfl.sync.down.b32	%r808|%p1982, %r807, 1, 31, -1;
	mov.b32 	%f733, %r808;
	shfl.sync.down.b32	%r809|%p1983, %r806, 1, 31, -1;
	setp.lt.f32 	%p1984, %f732, %f733;
	mov.pred 	%p4303, -1;
	@%p1984 bra 	$L__BB0_740;
	setp.eq.f32 	%p1985, %f732, %f733;
	setp.gt.s32 	%p1986, %r809, %r806;
	and.pred  	%p4303, %p1985, %p1986;
$L__BB0_740:
	selp.b32 	%r1931, %r809, %r806, %p4303;
	selp.b32 	%r1932, %r808, %r807, %p4303;
	shfl.sync.idx.b32	%r1933|%p1987, %r1932, 0, 31, -1;
	mov.b32 	%f3061, %r1933;
	shfl.sync.idx.b32	%r2711|%p1988, %r1931, 0, 31, -1;
	shfl.sync.idx.b32	%r1934|%p1989, %r2755, %r2711, 31, -1;
	bar.warp.sync 	-1;
	mov.u32 	%r2712, %r2755;
	mov.f32 	%f3062, %f3105;
$L__BB0_741:
	shfl.sync.idx.b32	%r813|%p1990, %r2708, 16, 31, -1;
	mov.b32 	%f2541, %r813;
	shfl.sync.idx.b32	%r814|%p1991, %r2709, 16, 31, -1;
	setp.le.f32 	%p1992, %f3061, %f2541;
	@%p1992 bra 	$L__BB0_786;
	setp.ne.s32 	%p1993, %r2, %r2711;
	mov.u32 	%r2758, %r2712;
	mov.f32 	%f3108, %f3062;
	@%p1993 bra 	$L__BB0_775;
	setp.lt.s32 	%p1994, %r4, 2;
	mul.wide.s32 	%rd99, %r2712, 4;
	add.s64 	%rd100, %rd2, %rd99;
	st.local.u32 	[%rd100], %r813;
	add.s64 	%rd101, %rd3, %rd99;
	st.local.u32 	[%rd101], %r814;
	ld.local.f32 	%f3108, [%rd2];
	mov.b32 	%r2758, 0;
	@%p1994 bra 	$L__BB0_775;
	setp.eq.s32 	%p1995, %r25, 0;
	ld.local.f32 	%f2542, [%rd2+4];
	setp.gt.f32 	%p1996, %f2542, %f3108;
	selp.f32 	%f3108, %f2542, %f3108, %p1996;
	selp.u32 	%r2758, 1, 0, %p1996;
	@%p1995 bra 	$L__BB0_775;
	setp.eq.s32 	%p1997, %r26, 3;
	ld.local.f32 	%f2543, [%rd2+8];
	setp.gt.f32 	%p1998, %f2543, %f3108;
	selp.f32 	%f3108, %f2543, %f3108, %p1998;
	selp.b32 	%r2758, 2, %r2758, %p1998;
	@%p1997 bra 	$L__BB0_775;
	setp.eq.s32 	%p1999, %r26, 4;
	ld.local.f32 	%f2544, [%rd2+12];
	setp.gt.f32 	%p2000, %f2544, %f3108;
	selp.f32 	%f3108, %f2544, %f3108, %p2000;
	selp.b32 	%r2758, 3, %r2758, %p2000;
	@%p1999 bra 	$L__BB0_775;
	setp.eq.s32 	%p2001, %r26, 5;
	ld.local.f32 	%f2545, [%rd2+16];
	setp.gt.f32 	%p2002, %f2545, %f3108;
	selp.f32 	%f3108, %f2545, %f3108, %p2002;
	selp.b32 	%r2758, 4, %r2758, %p2002;
	@%p2001 bra 	$L__BB0_775;
	setp.eq.s32 	%p2003, %r26, 6;
	ld.local.f32 	%f2546, [%rd2+20];
	setp.gt.f32 	%p2004, %f2546, %f3108;
	selp.f32 	%f3108, %f2546, %f3108, %p2004;
	selp.b32 	%r2758, 5, %r2758, %p2004;
	@%p2003 bra 	$L__BB0_775;
	setp.eq.s32 	%p2005, %r26, 7;
	ld.local.f32 	%f2547, [%rd2+24];
	setp.gt.f32 	%p2006, %f2547, %f3108;
	selp.f32 	%f3108, %f2547, %f3108, %p2006;
	selp.b32 	%r2758, 6, %r2758, %p2006;
	@%p2005 bra 	$L__BB0_775;
	setp.eq.s32 	%p2007, %r26, 8;
	ld.local.f32 	%f2548, [%rd2+28];
	setp.gt.f32 	%p2008, %f2548, %f3108;
	selp.f32 	%f3108, %f2548, %f3108, %p2008;
	selp.b32 	%r2758, 7, %r2758, %p2008;
	@%p2007 bra 	$L__BB0_775;
	setp.eq.s32 	%p2009, %r26, 9;
	ld.local.f32 	%f2549, [%rd2+32];
	setp.gt.f32 	%p2010, %f2549, %f3108;
	selp.f32 	%f3108, %f2549, %f3108, %p2010;
	selp.b32 	%r2758, 8, %r2758, %p2010;
	@%p2009 bra 	$L__BB0_775;
	setp.eq.s32 	%p2011, %r26, 10;
	ld.local.f32 	%f2550, [%rd2+36];
	setp.gt.f32 	%p2012, %f2550, %f3108;
	selp.f32 	%f3108, %f2550, %f3108, %p2012;
	selp.b32 	%r2758, 9, %r2758, %p2012;
	@%p2011 bra 	$L__BB0_775;
	setp.eq.s32 	%p2013, %r26, 11;
	ld.local.f32 	%f2551, [%rd2+40];
	setp.gt.f32 	%p2014, %f2551, %f3108;
	selp.f32 	%f3108, %f2551, %f3108, %p2014;
	selp.b32 	%r2758, 10, %r2758, %p2014;
	@%p2013 bra 	$L__BB0_775;
	setp.eq.s32 	%p2015, %r26, 12;
	ld.local.f32 	%f2552, [%rd2+44];
	setp.gt.f32 	%p2016, %f2552, %f3108;
	selp.f32 	%f3108, %f2552, %f3108, %p2016;
	selp.b32 	%r2758, 11, %r2758, %p2016;
	@%p2015 bra 	$L__BB0_775;
	setp.eq.s32 	%p2017, %r26, 13;
	ld.local.f32 	%f2553, [%rd2+48];
	setp.gt.f32 	%p2018, %f2553, %f3108;
	selp.f32 	%f3108, %f2553, %f3108, %p2018;
	selp.b32 	%r2758, 12, %r2758, %p2018;
	@%p2017 bra 	$L__BB0_775;
	setp.eq.s32 	%p2019, %r26, 14;
	ld.local.f32 	%f2554, [%rd2+52];
	setp.gt.f32 	%p2020, %f2554, %f3108;
	selp.f32 	%f3108, %f2554, %f3108, %p2020;
	selp.b32 	%r2758, 13, %r2758, %p2020;
	@%p2019 bra 	$L__BB0_775;
	setp.eq.s32 	%p2021, %r26, 15;
	ld.local.f32 	%f2555, [%rd2+56];
	setp.gt.f32 	%p2022, %f2555, %f3108;
	selp.f32 	%f3108, %f2555, %f3108, %p2022;
	selp.b32 	%r2758, 14, %r2758, %p2022;
	@%p2021 bra 	$L__BB0_775;
	setp.eq.s32 	%p2023, %r26, 16;
	ld.local.f32 	%f2556, [%rd2+60];
	setp.gt.f32 	%p2024, %f2556, %f3108;
	selp.f32 	%f3108, %f2556, %f3108, %p2024;
	selp.b32 	%r2758, 15, %r2758, %p2024;
	@%p2023 bra 	$L__BB0_775;
	setp.eq.s32 	%p2025, %r26, 17;
	ld.local.f32 	%f2557, [%rd2+64];
	setp.gt.f32 	%p2026, %f2557, %f3108;
	selp.f32 	%f3108, %f2557, %f3108, %p2026;
	selp.b32 	%r2758, 16, %r2758, %p2026;
	@%p2025 bra 	$L__BB0_775;
	setp.eq.s32 	%p2027, %r26, 18;
	ld.local.f32 	%f2558, [%rd2+68];
	setp.gt.f32 	%p2028, %f2558, %f3108;
	selp.f32 	%f3108, %f2558, %f3108, %p2028;
	selp.b32 	%r2758, 17, %r2758, %p2028;
	@%p2027 bra 	$L__BB0_775;
	setp.eq.s32 	%p2029, %r26, 19;
	ld.local.f32 	%f2559, [%rd2+72];
	setp.gt.f32 	%p2030, %f2559, %f3108;
	selp.f32 	%f3108, %f2559, %f3108, %p2030;
	selp.b32 	%r2758, 18, %r2758, %p2030;
	@%p2029 bra 	$L__BB0_775;
	setp.eq.s32 	%p2031, %r26, 20;
	ld.local.f32 	%f2560, [%rd2+76];
	setp.gt.f32 	%p2032, %f2560, %f3108;
	selp.f32 	%f3108, %f2560, %f3108, %p2032;
	selp.b32 	%r2758, 19, %r2758, %p2032;
	@%p2031 bra 	$L__BB0_775;
	setp.eq.s32 	%p2033, %r26, 21;
	ld.local.f32 	%f2561, [%rd2+80];
	setp.gt.f32 	%p2034, %f2561, %f3108;
	selp.f32 	%f3108, %f2561, %f3108, %p2034;
	selp.b32 	%r2758, 20, %r2758, %p2034;
	@%p2033 bra 	$L__BB0_775;
	setp.eq.s32 	%p2035, %r26, 22;
	ld.local.f32 	%f2562, [%rd2+84];
	setp.gt.f32 	%p2036, %f2562, %f3108;
	selp.f32 	%f3108, %f2562, %f3108, %p2036;
	selp.b32 	%r2758, 21, %r2758, %p2036;
	@%p2035 bra 	$L__BB0_775;
	setp.eq.s32 	%p2037, %r26, 23;
	ld.local.f32 	%f2563, [%rd2+88];
	setp.gt.f32 	%p2038, %f2563, %f3108;
	selp.f32 	%f3108, %f2563, %f3108, %p2038;
	selp.b32 	%r2758, 22, %r2758, %p2038;
	@%p2037 bra 	$L__BB0_775;
	setp.eq.s32 	%p2039, %r26, 24;
	ld.local.f32 	%f2564, [%rd2+92];
	setp.gt.f32 	%p2040, %f2564, %f3108;
	selp.f32 	%f3108, %f2564, %f3108, %p2040;
	selp.b32 	%r2758, 23, %r2758, %p2040;
	@%p2039 bra 	$L__BB0_775;
	setp.eq.s32 	%p2041, %r26, 25;
	ld.local.f32 	%f2565, [%rd2+96];
	setp.gt.f32 	%p2042, %f2565, %f3108;
	selp.f32 	%f3108, %f2565, %f3108, %p2042;
	selp.b32 	%r2758, 24, %r2758, %p2042;
	@%p2041 bra 	$L__BB0_775;
	setp.eq.s32 	%p2043, %r26, 26;
	ld.local.f32 	%f2566, [%rd2+100];
	setp.gt.f32 	%p2044, %f2566, %f3108;
	selp.f32 	%f3108, %f2566, %f3108, %p2044;
	selp.b32 	%r2758, 25, %r2758, %p2044;
	@%p2043 bra 	$L__BB0_775;
	setp.eq.s32 	%p2045, %r26, 27;
	ld.local.f32 	%f2567, [%rd2+104];
	setp.gt.f32 	%p2046, %f2567, %f3108;
	selp.f32 	%f3108, %f2567, %f3108, %p2046;
	selp.b32 	%r2758, 26, %r2758, %p2046;
	@%p2045 bra 	$L__BB0_775;
	setp.eq.s32 	%p2047, %r26, 28;
	ld.local.f32 	%f2568, [%rd2+108];
	setp.gt.f32 	%p2048, %f2568, %f3108;
	selp.f32 	%f3108, %f2568, %f3108, %p2048;
	selp.b32 	%r2758, 27, %r2758, %p2048;
	@%p2047 bra 	$L__BB0_775;
	setp.eq.s32 	%p2049, %r26, 29;
	ld.local.f32 	%f2569, [%rd2+112];
	setp.gt.f32 	%p2050, %f2569, %f3108;
	selp.f32 	%f3108, %f2569, %f3108, %p2050;
	selp.b32 	%r2758, 28, %r2758, %p2050;
	@%p2049 bra 	$L__BB0_775;
	setp.eq.s32 	%p2051, %r26, 30;
	ld.local.f32 	%f2570, [%rd2+116];
	setp.gt.f32 	%p2052, %f2570, %f3108;
	selp.f32 	%f3108, %f2570, %f3108, %p2052;
	selp.b32 	%r2758, 29, %r2758, %p2052;
	@%p2051 bra 	$L__BB0_775;
	setp.eq.s32 	%p2053, %r26, 31;
	ld.local.f32 	%f2571, [%rd2+120];
	setp.gt.f32 	%p2054, %f2571, %f3108;
	selp.f32 	%f3108, %f2571, %f3108, %p2054;
	selp.b32 	%r2758, 30, %r2758, %p2054;
	@%p2053 bra 	$L__BB0_775;
	ld.local.f32 	%f2572, [%rd2+124];
	setp.gt.f32 	%p2055, %f2572, %f3108;
	selp.f32 	%f3108, %f2572, %f3108, %p2055;
	selp.b32 	%r2758, 31, %r2758, %p2055;
$L__BB0_775:
	bar.warp.sync 	-1;
	mov.b32 	%r1936, %f3108;
	shfl.sync.down.b32	%r1937|%p2057, %r1936, 16, 31, -1;
	mov.b32 	%f770, %r1937;
	shfl.sync.down.b32	%r847|%p2058, %r2, 16, 31, -1;
	setp.lt.f32 	%p2059, %f3108, %f770;
	mov.pred 	%p4304, -1;
	@%p2059 bra 	$L__BB0_777;
	setp.eq.f32 	%p2060, %f3108, %f770;
	setp.gt.s32 	%p2061, %r847, %r2;
	and.pred  	%p4304, %p2060, %p2061;
$L__BB0_777:
	selp.f32 	%f771, %f770, %f3108, %p4304;
	selp.b32 	%r848, %r847, %r2, %p4304;
	mov.b32 	%r1939, %f771;
	shfl.sync.down.b32	%r1940|%p2063, %r1939, 8, 31, -1;
	mov.b32 	%f772, %r1940;
	shfl.sync.down.b32	%r849|%p2064, %r848, 8, 31, -1;
	setp.lt.f32 	%p2065, %f771, %f772;
	mov.pred 	%p4305, -1;
	@%p2065 bra 	$L__BB0_779;
	setp.eq.f32 	%p2066, %f771, %f772;
	setp.gt.s32 	%p2067, %r849, %r848;
	and.pred  	%p4305, %p2066, %p2067;
$L__BB0_779:
	selp.f32 	%f773, %f772, %f771, %p4305;
	selp.b32 	%r850, %r849, %r848, %p4305;
	mov.b32 	%r1941, %f773;
	shfl.sync.down.b32	%r1942|%p2069, %r1941, 4, 31, -1;
	mov.b32 	%f774, %r1942;
	shfl.sync.down.b32	%r851|%p2070, %r850, 4, 31, -1;
	setp.lt.f32 	%p2071, %f773, %f774;
	mov.pred 	%p4306, -1;
	@%p2071 bra 	$L__BB0_781;
	setp.eq.f32 	%p2072, %f773, %f774;
	setp.gt.s32 	%p2073, %r851, %r850;
	and.pred  	%p4306, %p2072, %p2073;
$L__BB0_781:
	selp.f32 	%f775, %f774, %f773, %p4306;
	selp.b32 	%r852, %r851, %r850, %p4306;
	mov.b32 	%r1943, %f775;
	shfl.sync.down.b32	%r1944|%p2075, %r1943, 2, 31, -1;
	mov.b32 	%f776, %r1944;
	shfl.sync.down.b32	%r853|%p2076, %r852, 2, 31, -1;
	setp.lt.f32 	%p2077, %f775, %f776;
	mov.pred 	%p4307, -1;
	@%p2077 bra 	$L__BB0_783;
	setp.eq.f32 	%p2078, %f775, %f776;
	setp.gt.s32 	%p2079, %r853, %r852;
	and.pred  	%p4307, %p2078, %p2079;
$L__BB0_783:
	selp.f32 	%f777, %f776, %f775, %p4307;
	selp.b32 	%r854, %r853, %r852, %p4307;
	mov.b32 	%r855, %f777;
	shfl.sync.down.b32	%r856|%p2081, %r855, 1, 31, -1;
	mov.b32 	%f778, %r856;
	shfl.sync.down.b32	%r857|%p2082, %r854, 1, 31, -1;
	setp.lt.f32 	%p2083, %f777, %f778;
	mov.pred 	%p4308, -1;
	@%p2083 bra 	$L__BB0_785;
	setp.eq.f32 	%p2084, %f777, %f778;
	setp.gt.s32 	%p2085, %r857, %r854;
	and.pred  	%p4308, %p2084, %p2085;
$L__BB0_785:
	selp.b32 	%r1945, %r857, %r854, %p4308;
	selp.b32 	%r1946, %r856, %r855, %p4308;
	shfl.sync.idx.b32	%r1947|%p2086, %r1946, 0, 31, -1;
	mov.b32 	%f3061, %r1947;
	shfl.sync.idx.b32	%r2711|%p2087, %r1945, 0, 31, -1;
	shfl.sync.idx.b32	%r1948|%p2088, %r2758, %r2711, 31, -1;
	bar.warp.sync 	-1;
	mov.u32 	%r2712, %r2758;
	mov.f32 	%f3062, %f3108;
$L__BB0_786:
	shfl.sync.idx.b32	%r861|%p2089, %r2708, 17, 31, -1;
	mov.b32 	%f2573, %r861;
	shfl.sync.idx.b32	%r862|%p2090, %r2709, 17, 31, -1;
	setp.le.f32 	%p2091, %f3061, %f2573;
	@%p2091 bra 	$L__BB0_831;
	setp.ne.s32 	%p2092, %r2, %r2711;
	mov.u32 	%r2761, %r2712;
	mov.f32 	%f3111, %f3062;
	@%p2092 bra 	$L__BB0_820;
	setp.lt.s32 	%p2093, %r4, 2;
	mul.wide.s32 	%rd102, %r2712, 4;
	add.s64 	%rd103, %rd2, %rd102;
	st.local.u32 	[%rd103], %r861;
	add.s64 	%rd104, %rd3, %rd102;
	st.local.u32 	[%rd104], %r862;
	ld.local.f32 	%f3111, [%rd2];
	mov.b32 	%r2761, 0;
	@%p2093 bra 	$L__BB0_820;
	setp.eq.s32 	%p2094, %r25, 0;
	ld.local.f32 	%f2574, [%rd2+4];
	setp.gt.f32 	%p2095, %f2574, %f3111;
	selp.f32 	%f3111, %f2574, %f3111, %p2095;
	selp.u32 	%r2761, 1, 0, %p2095;
	@%p2094 bra 	$L__BB0_820;
	setp.eq.s32 	%p2096, %r26, 3;
	ld.local.f32 	%f2575, [%rd2+8];
	setp.gt.f32 	%p2097, %f2575, %f3111;
	selp.f32 	%f3111, %f2575, %f3111, %p2097;
	selp.b32 	%r2761, 2, %r2761, %p2097;
	@%p2096 bra 	$L__BB0_820;
	setp.eq.s32 	%p2098, %r26, 4;
	ld.local.f32 	%f2576, [%rd2+12];
	setp.gt.f32 	%p2099, %f2576, %f3111;
	selp.f32 	%f3111, %f2576, %f3111, %p2099;
	selp.b32 	%r2761, 3, %r2761, %p2099;
	@%p2098 bra 	$L__BB0_820;
	setp.eq.s32 	%p2100, %r26, 5;
	ld.local.f32 	%f2577, [%rd2+16];
	setp.gt.f32 	%p2101, %f2577, %f3111;
	selp.f32 	%f3111, %f2577, %f3111, %p2101;
	selp.b32 	%r2761, 4, %r2761, %p2101;
	@%p2100 bra 	$L__BB0_820;
	setp.eq.s32 	%p2102, %r26, 6;
	ld.local.f32 	%f2578, [%rd2+20];
	setp.gt.f32 	%p2103, %f2578, %f3111;
	selp.f32 	%f3111, %f2578, %f3111, %p2103;
	selp.b32 	%r2761, 5, %r2761, %p2103;
	@%p2102 bra 	$L__BB0_820;
	setp.eq.s32 	%p2104, %r26, 7;
	ld.local.f32 	%f2579, [%rd2+24];
	setp.gt.f32 	%p2105, %f2579, %f3111;
	selp.f32 	%f3111, %f2579, %f3111, %p2105;
	selp.b32 	%r2761, 6, %r2761, %p2105;
	@%p2104 bra 	$L__BB0_820;
	setp.eq.s32 	%p2106, %r26, 8;
	ld.local.f32 	%f2580, [%rd2+28];
	setp.gt.f32 	%p2107, %f2580, %f3111;
	selp.f32 	%f3111, %f2580, %f3111, %p2107;
	selp.b32 	%r2761, 7, %r2761, %p2107;
	@%p2106 bra 	$L__BB0_820;
	setp.eq.s32 	%p2108, %r26, 9;
	ld.local.f32 	%f2581, [%rd2+32];
	setp.gt.f32 	%p2109, %f2581, %f3111;
	selp.f32 	%f3111, %f2581, %f3111, %p2109;
	selp.b32 	%r2761, 8, %r2761, %p2109;
	@%p2108 bra 	$L__BB0_820;
	setp.eq.s32 	%p2110, %r26, 10;
	ld.local.f32 	%f2582, [%rd2+36];
	setp.gt.f32 	%p2111, %f2582, %f3111;
	selp.f32 	%f3111, %f2582, %f3111, %p2111;
	selp.b32 	%r2761, 9, %r2761, %p2111;
	@%p2110 bra 	$L__BB0_820;
	setp.eq.s32 	%p2112, %r26, 11;
	ld.local.f32 	%f2583, [%rd2+40];
	setp.gt.f32 	%p2113, %f2583, %f3111;
	selp.f32 	%f3111, %f2583, %f3111, %p2113;
	selp.b32 	%r2761, 10, %r2761, %p2113;
	@%p2112 bra 	$L__BB0_820;
	setp.eq.s32 	%p2114, %r26, 12;
	ld.local.f32 	%f2584, [%rd2+44];
	setp.gt.f32 	%p2115, %f2584, %f3111;
	selp.f32 	%f3111, %f2584, %f3111, %p2115;
	selp.b32 	%r2761, 11, %r2761, %p2115;
	@%p2114 bra 	$L__BB0_820;
	setp.eq.s32 	%p2116, %r26, 13;
	ld.local.f32 	%f2585, [%rd2+48];
	setp.gt.f32 	%p2117, %f2585, %f3111;
	selp.f32 	%f3111, %f2585, %f3111, %p2117;
	selp.b32 	%r2761, 12, %r2761, %p2117;
	@%p2116 bra 	$L__BB0_820;
	setp.eq.s32 	%p2118, %r26, 14;
	ld.local.f32 	%f2586, [%rd2+52];
	setp.gt.f32 	%p2119, %f2586, %f3111;
	selp.f32 	%f3111, %f2586, %f3111, %p2119;
	selp.b32 	%r2761, 13, %r2761, %p2119;
	@%p2118 bra 	$L__BB0_820;
	setp.eq.s32 	%p2120, %r26, 15;
	ld.local.f32 	%f2587, [%rd2+56];
	setp.gt.f32 	%p2121, %f2587, %f3111;
	selp.f32 	%f3111, %f2587, %f3111, %p2121;
	selp.b32 	%r2761, 14, %r2761, %p2121;
	@%p2120 bra 	$L__BB0_820;
	setp.eq.s32 	%p2122, %r26, 16;
	ld.local.f32 	%f2588, [%rd2+60];
	setp.gt.f32 	%p2123, %f2588, %f3111;
	selp.f32 	%f3111, %f2588, %f3111, %p2123;
	selp.b32 	%r2761, 15, %r2761, %p2123;
	@%p2122 bra 	$L__BB0_820;
	setp.eq.s32 	%p2124, %r26, 17;
	ld.local.f32 	%f2589, [%rd2+64];
	setp.gt.f32 	%p2125, %f2589, %f3111;
	selp.f32 	%f3111, %f2589, %f3111, %p2125;
	selp.b32 	%r2761, 16, %r2761, %p2125;
	@%p2124 bra 	$L__BB0_820;
	setp.eq.s32 	%p2126, %r26, 18;
	ld.local.f32 	%f2590, [%rd2+68];
	setp.gt.f32 	%p2127, %f2590, %f3111;
	selp.f32 	%f3111, %f2590, %f3111, %p2127;
	selp.b32 	%r2761, 17, %r2761, %p2127;
	@%p2126 bra 	$L__BB0_820;
	setp.eq.s32 	%p2128, %r26, 19;
	ld.local.f32 	%f2591, [%rd2+72];
	setp.gt.f32 	%p2129, %f2591, %f3111;
	selp.f32 	%f3111, %f2591, %f3111, %p2129;
	selp.b32 	%r2761, 18, %r2761, %p2129;
	@%p2128 bra 	$L__BB0_820;
	setp.eq.s32 	%p2130, %r26, 20;
	ld.local.f32 	%f2592, [%rd2+76];
	setp.gt.f32 	%p2131, %f2592, %f3111;
	selp.f32 	%f3111, %f2592, %f3111, %p2131;
	selp.b32 	%r2761, 19, %r2761, %p2131;
	@%p2130 bra 	$L__BB0_820;
	setp.eq.s32 	%p2132, %r26, 21;
	ld.local.f32 	%f2593, [%rd2+80];
	setp.gt.f32 	%p2133, %f2593, %f3111;
	selp.f32 	%f3111, %f2593, %f3111, %p2133;
	selp.b32 	%r2761, 20, %r2761, %p2133;
	@%p2132 bra 	$L__BB0_820;
	setp.eq.s32 	%p2134, %r26, 22;
	ld.local.f32 	%f2594, [%rd2+84];
	setp.gt.f32 	%p2135, %f2594, %f3111;
	selp.f32 	%f3111, %f2594, %f3111, %p2135;
	selp.b32 	%r2761, 21, %r2761, %p2135;
	@%p2134 bra 	$L__BB0_820;
	setp.eq.s32 	%p2136, %r26, 23;
	ld.local.f32 	%f2595, [%rd2+88];
	setp.gt.f32 	%p2137, %f2595, %f3111;
	selp.f32 	%f3111, %f2595, %f3111, %p2137;
	selp.b32 	%r2761, 22, %r2761, %p2137;
	@%p2136 bra 	$L__BB0_820;
	setp.eq.s32 	%p2138, %r26, 24;
	ld.local.f32 	%f2596, [%rd2+92];
	setp.gt.f32 	%p2139, %f2596, %f3111;
	selp.f32 	%f3111, %f2596, %f3111, %p2139;
	selp.b32 	%r2761, 23, %r2761, %p2139;
	@%p2138 bra 	$L__BB0_820;
	setp.eq.s32 	%p2140, %r26, 25;
	ld.local.f32 	%f2597, [%rd2+96];
	setp.gt.f32 	%p2141, %f2597, %f3111;
	selp.f32 	%f3111, %f2597, %f3111, %p2141;
	selp.b32 	%r2761, 24, %r2761, %p2141;
	@%p2140 bra 	$L__BB0_820;
	setp.eq.s32 	%p2142, %r26, 26;
	ld.local.f32 	%f2598, [%rd2+100];
	setp.gt.f32 	%p2143, %f2598, %f3111;
	selp.f32 	%f3111, %f2598, %f3111, %p2143;
	selp.b32 	%r2761, 25, %r2761, %p2143;
	@%p2142 bra 	$L__BB0_820;
	setp.eq.s32 	%p2144, %r26, 27;
	ld.local.f32 	%f2599, [%rd2+104];
	setp.gt.f32 	%p2145, %f2599, %f3111;
	selp.f32 	%f3111, %f2599, %f3111, %p2145;
	selp.b32 	%r2761, 26, %r2761, %p2145;
	@%p2144 bra 	$L__BB0_820;
	setp.eq.s32 	%p2146, %r26, 28;
	ld.local.f32 	%f2600, [%rd2+108];
	setp.gt.f32 	%p2147, %f2600, %f3111;
	selp.f32 	%f3111, %f2600, %f3111, %p2147;
	selp.b32 	%r2761, 27, %r2761, %p2147;
	@%p2146 bra 	$L__BB0_820;
	setp.eq.s32 	%p2148, %r26, 29;
	ld.local.f32 	%f2601, [%rd2+112];
	setp.gt.f32 	%p2149, %f2601, %f3111;
	selp.f32 	%f3111, %f2601, %f3111, %p2149;
	selp.b32 	%r2761, 28, %r2761, %p2149;
	@%p2148 bra 	$L__BB0_820;
	setp.eq.s32 	%p2150, %r26, 30;
	ld.local.f32 	%f2602, [%rd2+116];
	setp.gt.f32 	%p2151, %f2602, %f3111;
	selp.f32 	%f3111, %f2602, %f3111, %p2151;
	selp.b32 	%r2761, 29, %r2761, %p2151;
	@%p2150 bra 	$L__BB0_820;
	setp.eq.s32 	%p2152, %r26, 31;
	ld.local.f32 	%f2603, [%rd2+120];
	setp.gt.f32 	%p2153, %f2603, %f3111;
	selp.f32 	%f3111, %f2603, %f3111, %p2153;
	selp.b32 	%r2761, 30, %r2761, %p2153;
	@%p2152 bra 	$L__BB0_820;
	ld.local.f32 	%f2604, [%rd2+124];
	setp.gt.f32 	%p2154, %f2604, %f3111;
	selp.f32 	%f3111, %f2604, %f3111, %p2154;
	selp.b32 	%r2761, 31, %r2761, %p2154;
$L__BB0_820:
	bar.warp.sync 	-1;
	mov.b32 	%r1950, %f3111;
	shfl.sync.down.b32	%r1951|%p2156, %r1950, 16, 31, -1;
	mov.b32 	%f815, %r1951;
	shfl.sync.down.b32	%r895|%p2157, %r2, 16, 31, -1;
	setp.lt.f32 	%p2158, %f3111, %f815;
	mov.pred 	%p4309, -1;
	@%p2158 bra 	$L__BB0_822;
	setp.eq.f32 	%p2159, %f3111, %f815;
	setp.gt.s32 	%p2160, %r895, %r2;
	and.pred  	%p4309, %p2159, %p2160;
$L__BB0_822:
	selp.f32 	%f816, %f815, %f3111, %p4309;
	selp.b32 	%r896, %r895, %r2, %p4309;
	mov.b32 	%r1953, %f816;
	shfl.sync.down.b32	%r1954|%p2162, %r1953, 8, 31, -1;
	mov.b32 	%f817, %r1954;
	shfl.sync.down.b32	%r897|%p2163, %r896, 8, 31, -1;
	setp.lt.f32 	%p2164, %f816, %f817;
	mov.pred 	%p4310, -1;
	@%p2164 bra 	$L__BB0_824;
	setp.eq.f32 	%p2165, %f816, %f817;
	setp.gt.s32 	%p2166, %r897, %r896;
	and.pred  	%p4310, %p2165, %p2166;
$L__BB0_824:
	selp.f32 	%f818, %f817, %f816, %p4310;
	selp.b32 	%r898, %r897, %r896, %p4310;
	mov.b32 	%r1955, %f818;
	shfl.sync.down.b32	%r1956|%p2168, %r1955, 4, 31, -1;
	mov.b32 	%f819, %r1956;
	shfl.sync.down.b32	%r899|%p2169, %r898, 4, 31, -1;
	setp.lt.f32 	%p2170, %f818, %f819;
	mov.pred 	%p4311, -1;
	@%p2170 bra 	$L__BB0_826;
	setp.eq.f32 	%p2171, %f818, %f819;
	setp.gt.s32 	%p2172, %r899, %r898;
	and.pred  	%p4311, %p2171, %p2172;
$L__BB0_826:
	selp.f32 	%f820, %f819, %f818, %p4311;
	selp.b32 	%r900, %r899, %r898, %p4311;
	mov.b32 	%r1957, %f820;
	shfl.sync.down.b32	%r1958|%p2174, %r1957, 2, 31, -1;
	mov.b32 	%f821, %r1958;
	shfl.sync.down.b32	%r901|%p2175, %r900, 2, 31, -1;
	setp.lt.f32 	%p2176, %f820, %f821;
	mov.pred 	%p4312, -1;
	@%p2176 bra 	$L__BB0_828;
	setp.eq.f32 	%p2177, %f820, %f821;
	setp.gt.s32 	%p2178, %r901, %r900;
	and.pred  	%p4312, %p2177, %p2178;
$L__BB0_828:
	selp.f32 	%f822, %f821, %f820, %p4312;
	selp.b32 	%r902, %r901, %r900, %p4312;
	mov.b32 	%r903, %f822;
	shfl.sync.down.b32	%r904|%p2180, %r903, 1, 31, -1;
	mov.b32 	%f823, %r904;
	shfl.sync.down.b32	%r905|%p2181, %r902, 1, 31, -1;
	setp.lt.f32 	%p2182, %f822, %f823;
	mov.pred 	%p4313, -1;
	@%p2182 bra 	$L__BB0_830;
	setp.eq.f32 	%p2183, %f822, %f823;
	setp.gt.s32 	%p2184, %r905, %r902;
	and.pred  	%p4313, %p2183, %p2184;
$L__BB0_830:
	selp.b32 	%r1959, %r905, %r902, %p4313;
	selp.b32 	%r1960, %r904, %r903, %p4313;
	shfl.sync.idx.b32	%r1961|%p2185, %r1960, 0, 31, -1;
	mov.b32 	%f3061, %r1961;
	shfl.sync.idx.b32	%r2711|%p2186, %r1959, 0, 31, -1;
	shfl.sync.idx.b32	%r1962|%p2187, %r2761, %r2711, 31, -1;
	bar.warp.sync 	-1;
	mov.u32 	%r2712, %r2761;
	mov.f32 	%f3062, %f3111;
$L__BB0_831:
	shfl.sync.idx.b32	%r909|%p2188, %r2708, 18, 31, -1;
	mov.b32 	%f2605, %r909;
	shfl.sync.idx.b32	%r910|%p2189, %r2709, 18, 31, -1;
	setp.le.f32 	%p2190, %f3061, %f2605;
	@%p2190 bra 	$L__BB0_876;
	setp.ne.s32 	%p2191, %r2, %r2711;
	mov.u32 	%r2764, %r2712;
	mov.f32 	%f3114, %f3062;
	@%p2191 bra 	$L__BB0_865;
	setp.lt.s32 	%p2192, %r4, 2;
	mul.wide.s32 	%rd105, %r2712, 4;
	add.s64 	%rd106, %rd2, %rd105;
	st.local.u32 	[%rd106], %r909;
	add.s64 	%rd107, %rd3, %rd105;
	st.local.u32 	[%rd107], %r910;
	ld.local.f32 	%f3114, [%rd2];
	mov.b32 	%r2764, 0;
	@%p2192 bra 	$L__BB0_865;
	setp.eq.s32 	%p2193, %r25, 0;
	ld.local.f32 	%f2606, [%rd2+4];
	setp.gt.f32 	%p2194, %f2606, %f3114;
	selp.f32 	%f3114, %f2606, %f3114, %p2194;
	selp.u32 	%r2764, 1, 0, %p2194;
	@%p2193 bra 	$L__BB0_865;
	setp.eq.s32 	%p2195, %r26, 3;
	ld.local.f32 	%f2607, [%rd2+8];
	setp.gt.f32 	%p2196, %f2607, %f3114;
	selp.f32 	%f3114, %f2607, %f3114, %p2196;
	selp.b32 	%r2764, 2, %r2764, %p2196;
	@%p2195 bra 	$L__BB0_865;
	setp.eq.s32 	%p2197, %r26, 4;
	ld.local.f32 	%f2608, [%rd2+12];
	setp.gt.f32 	%p2198, %f2608, %f3114;
	selp.f32 	%f3114, %f2608, %f3114, %p2198;
	selp.b32 	%r2764, 3, %r2764, %p2198;
	@%p2197 bra 	$L__BB0_865;
	setp.eq.s32 	%p2199, %r26, 5;
	ld.local.f32 	%f2609, [%rd2+16];
	setp.gt.f32 	%p2200, %f2609, %f3114;
	selp.f32 	%f3114, %f2609, %f3114, %p2200;
	selp.b32 	%r2764, 4, %r2764, %p2200;
	@%p2199 bra 	$L__BB0_865;
	setp.eq.s32 	%p2201, %r26, 6;
	ld.local.f32 	%f2610, [%rd2+20];
	setp.gt.f32 	%p2202, %f2610, %f3114;
	selp.f32 	%f3114, %f2610, %f3114, %p2202;
	selp.b32 	%r2764, 5, %r2764, %p2202;
	@%p2201 bra 	$L__BB0_865;
	setp.eq.s32 	%p2203, %r26, 7;
	ld.local.f32 	%f2611, [%rd2+24];
	setp.gt.f32 	%p2204, %f2611, %f3114;
	selp.f32 	%f3114, %f2611, %f3114, %p2204;
	selp.b32 	%r2764, 6, %r2764, %p2204;
	@%p2203 bra 	$L__BB0_865;
	setp.eq.s32 	%p2205, %r26, 8;
	ld.local.f32 	%f2612, [%rd2+28];
	setp.gt.f32 	%p2206, %f2612, %f3114;
	selp.f32 	%f3114, %f2612, %f3114, %p2206;
	selp.b32 	%r2764, 7, %r2764, %p2206;
	@%p2205 bra 	$L__BB0_865;
	setp.eq.s32 	%p2207, %r26, 9;
	ld.local.f32 	%f2613, [%rd2+32];
	setp.gt.f32 	%p2208, %f2613, %f3114;
	selp.f32 	%f3114, %f2613, %f3114, %p2208;
	selp.b32 	%r2764, 8, %r2764, %p2208;
	@%p2207 bra 	$L__BB0_865;
	setp.eq.s32 	%p2209, %r26, 10;
	ld.local.f32 	%f2614, [%rd2+36];
	setp.gt.f32 	%p2210, %f2614, %f3114;
	selp.f32 	%f3114, %f2614, %f3114, %p2210;
	selp.b32 	%r2764, 9, %r2764, %p2210;
	@%p2209 bra 	$L__BB0_865;
	setp.eq.s32 	%p2211, %r26, 11;
	ld.local.f32 	%f2615, [%rd2+40];
	setp.gt.f32 	%p2212, %f2615, %f3114;
	selp.f32 	%f3114, %f2615, %f3114, %p2212;
	selp.b32 	%r2764, 10, %r2764, %p2212;
	@%p2211 bra 	$L__BB0_865;
	setp.eq.s32 	%p2213, %r26, 12;
	ld.local.f32 	%f2616, [%rd2+44];
	setp.gt.f32 	%p2214, %f2616, %f3114;
	selp.f32 	%f3114, %f2616, %f3114, %p2214;
	selp.b32 	%r2764, 11, %r2764, %p2214;
	@%p2213 bra 	$L__BB0_865;
	setp.eq.s32 	%p2215, %r26, 13;
	ld.local.f32 	%f2617, [%rd2+48];
	setp.gt.f32 	%p2216, %f2617, %f3114;
	selp.f32 	%f3114, %f2617, %f3114, %p2216;
	selp.b32 	%r2764, 12, %r2764, %p2216;
	@%p2215 bra 	$L__BB0_865;
	setp.eq.s32 	%p2217, %r26, 14;
	ld.local.f32 	%f2618, [%rd2+52];
	setp.gt.f32 	%p2218, %f2618, %f3114;
	selp.f32 	%f3114, %f2618, %f3114, %p2218;
	selp.b32 	%r2764, 13, %r2764, %p2218;
	@%p2217 bra 	$L__BB0_865;
	setp.eq.s32 	%p2219, %r26, 15;
	ld.local.f32 	%f2619, [%rd2+56];
	setp.gt.f32 	%p2220, %f2619, %f3114;
	selp.f32 	%f3114, %f2619, %f3114, %p2220;
	selp.b32 	%r2764, 14, %r2764, %p2220;
	@%p2219 bra 	$L__BB0_865;
	setp.eq.s32 	%p2221, %r26, 16;
	ld.local.f32 	%f2620, [%rd2+60];
	setp.gt.f32 	%p2222, %f2620, %f3114;
	selp.f32 	%f3114, %f2620, %f3114, %p2222;
	selp.b32 	%r2764, 15, %r2764, %p2222;
	@%p2221 bra 	$L__BB0_865;
	setp.eq.s32 	%p2223, %r26, 17;
	ld.local.f32 	%f2621, [%rd2+64];
	setp.gt.f32 	%p2224, %f2621, %f3114;
	selp.f32 	%f3114, %f2621, %f3114, %p2224;
	selp.b32 	%r2764, 16, %r2764, %p2224;
	@%p2223 bra 	$L__BB0_865;
	setp.eq.s32 	%p2225, %r26, 18;
	ld.local.f32 	%f2622, [%rd2+68];
	setp.gt.f32 	%p2226, %f2622, %f3114;
	selp.f32 	%f3114, %f2622, %f3114, %p2226;
	selp.b32 	%r2764, 17, %r2764, %p2226;
	@%p2225 bra 	$L__BB0_865;
	setp.eq.s32 	%p2227, %r26, 19;
	ld.local.f32 	%f2623, [%rd2+72];
	setp.gt.f32 	%p2228, %f2623, %f3114;
	selp.f32 	%f3114, %f2623, %f3114, %p2228;
	selp.b32 	%r2764, 18, %r2764, %p2228;
	@%p2227 bra 	$L__BB0_865;
	setp.eq.s32 	%p2229, %r26, 20;
	ld.local.f32 	%f2624, [%rd2+76];
	setp.gt.f32 	%p2230, %f2624, %f3114;
	selp.f32 	%f3114, %f2624, %f3114, %p2230;
	selp.b32 	%r2764, 19, %r2764, %p2230;
	@%p2229 bra 	$L__BB0_865;
	setp.eq.s32 	%p2231, %r26, 21;
	ld.local.f32 	%f2625, [%rd2+80];
	setp.gt.f32 	%p2232, %f2625, %f3114;
	selp.f32 	%f3114, %f2625, %f3114, %p2232;
	selp.b32 	%r2764, 20, %r2764, %p2232;
	@%p2231 bra 	$L__BB0_865;
	setp.eq.s32 	%p2233, %r26, 22;
	ld.local.f32 	%f2626, [%rd2+84];
	setp.gt.f32 	%p2234, %f2626, %f3114;
	selp.f32 	%f3114, %f2626, %f3114, %p2234;
	selp.b32 	%r2764, 21, %r2764, %p2234;
	@%p2233 bra 	$L__BB0_865;
	setp.eq.s32 	%p2235, %r26, 23;
	ld.local.f32 	%f2627, [%rd2+88];
	setp.gt.f32 	%p2236, %f2627, %f3114;
	selp.f32 	%f3114, %f2627, %f3114, %p2236;
	selp.b32 	%r2764, 22, %r2764, %p2236;
	@%p2235 bra 	$L__BB0_865;
	setp.eq.s32 	%p2237, %r26, 24;
	ld.local.f32 	%f2628, [%rd2+92];
	setp.gt.f32 	%p2238, %f2628, %f3114;
	selp.f32 	%f3114, %f2628, %f3114, %p2238;
	selp.b32 	%r2764, 23, %r2764, %p2238;
	@%p2237 bra 	$L__BB0_865;
	setp.eq.s32 	%p2239, %r26, 25;
	ld.local.f32 	%f2629, [%rd2+96];
	setp.gt.f32 	%p2240, %f2629, %f3114;
	selp.f32 	%f3114, %f2629, %f3114, %p2240;
	selp.b32 	%r2764, 24, %r2764, %p2240;
	@%p2239 bra 	$L__BB0_865;
	setp.eq.s32 	%p2241, %r26, 26;
	ld.local.f32 	%f2630, [%rd2+100];
	setp.gt.f32 	%p2242, %f2630, %f3114;
	selp.f32 	%f3114, %f2630, %f3114, %p2242;
	selp.b32 	%r2764, 25, %r2764, %p2242;
	@%p2241 bra 	$L__BB0_865;
	setp.eq.s32 	%p2243, %r26, 27;
	ld.local.f32 	%f2631, [%rd2+104];
	setp.gt.f32 	%p2244, %f2631, %f3114;
	selp.f32 	%f3114, %f2631, %f3114, %p2244;
	selp.b32 	%r2764, 26, %r2764, %p2244;
	@%p2243 bra 	$L__BB0_865;
	setp.eq.s32 	%p2245, %r26, 28;
	ld.local.f32 	%f2632, [%rd2+108];
	setp.gt.f32 	%p2246, %f2632, %f3114;
	selp.f32 	%f3114, %f2632, %f3114, %p2246;
	selp.b32 	%r2764, 27, %r2764, %p2246;
	@%p2245 bra 	$L__BB0_865;
	setp.eq.s32 	%p2247, %r26, 29;
	ld.local.f32 	%f2633, [%rd2+112];
	setp.gt.f32 	%p2248, %f2633, %f3114;
	selp.f32 	%f3114, %f2633, %f3114, %p2248;
	selp.b32 	%r2764, 28, %r2764, %p2248;
	@%p2247 bra 	$L__BB0_865;
	setp.eq.s32 	%p2249, %r26, 30;
	ld.local.f32 	%f2634, [%rd2+116];
	setp.gt.f32 	%p2250, %f2634, %f3114;
	selp.f32 	%f3114, %f2634, %f3114, %p2250;
	selp.b32 	%r2764, 29, %r2764, %p2250;
	@%p2249 bra 	$L__BB0_865;
	setp.eq.s32 	%p2251, %r26, 31;
	ld.local.f32 	%f2635, [%rd2+120];
	setp.gt.f32 	%p2252, %f2635, %f3114;
	selp.f32 	%f3114, %f2635, %f3114, %p2252;
	selp.b32 	%r2764, 30, %r2764, %p2252;
	@%p2251 bra 	$L__BB0_865;
	ld.local.f32 	%f2636, [%rd2+124];
	setp.gt.f32 	%p2253, %f2636, %f3114;
	selp.f32 	%f3114, %f2636, %f3114, %p2253;
	selp.b32 	%r2764, 31, %r2764, %p2253;
$L__BB0_865:
	bar.warp.sync 	-1;
	mov.b32 	%r1964, %f3114;
	shfl.sync.down.b32	%r1965|%p2255, %r1964, 16, 31, -1;
	mov.b32 	%f860, %r1965;
	shfl.sync.down.b32	%r943|%p2256, %r2, 16, 31, -1;
	setp.lt.f32 	%p2257, %f3114, %f860;
	mov.pred 	%p4314, -1;
	@%p2257 bra 	$L__BB0_867;
	setp.eq.f32 	%p2258, %f3114, %f860;
	setp.gt.s32 	%p2259, %r943, %r2;
	and.pred  	%p4314, %p2258, %p2259;
$L__BB0_867:
	selp.f32 	%f861, %f860, %f3114, %p4314;
	selp.b32 	%r944, %r943, %r2, %p4314;
	mov.b32 	%r1967, %f861;
	shfl.sync.down.b32	%r1968|%p2261, %r1967, 8, 31, -1;
	mov.b32 	%f862, %r1968;
	shfl.sync.down.b32	%r945|%p2262, %r944, 8, 31, -1;
	setp.lt.f32 	%p2263, %f861, %f862;
	mov.pred 	%p4315, -1;
	@%p2263 bra 	$L__BB0_869;
	setp.eq.f32 	%p2264, %f861, %f862;
	setp.gt.s32 	%p2265, %r945, %r944;
	and.pred  	%p4315, %p2264, %p2265;
$L__BB0_869:
	selp.f32 	%f863, %f862, %f861, %p4315;
	selp.b32 	%r946, %r945, %r944, %p4315;
	mov.b32 	%r1969, %f863;
	shfl.sync.down.b32	%r1970|%p2267, %r1969, 4, 31, -1;
	mov.b32 	%f864, %r1970;
	shfl.sync.down.b32	%r947|%p2268, %r946, 4, 31, -1;
	setp.lt.f32 	%p2269, %f863, %f864;
	mov.pred 	%p4316, -1;
	@%p2269 bra 	$L__BB0_871;
	setp.eq.f32 	%p2270, %f863, %f864;
	setp.gt.s32 	%p2271, %r947, %r946;
	and.pred  	%p4316, %p2270, %p2271;
$L__BB0_871:
	selp.f32 	%f865, %f864, %f863, %p4316;
	selp.b32 	%r948, %r947, %r946, %p4316;
	mov.b32 	%r1971, %f865;
	shfl.sync.down.b32	%r1972|%p2273, %r1971, 2, 31, -1;
	mov.b32 	%f866, %r1972;
	shfl.sync.down.b32	%r949|%p2274, %r948, 2, 31, -1;
	setp.lt.f32 	%p2275, %f865, %f866;
	mov.pred 	%p4317, -1;
	@%p2275 bra 	$L__BB0_873;
	setp.eq.f32 	%p2276, %f865, %f866;
	setp.gt.s32 	%p2277, %r949, %r948;
	and.pred  	%p4317, %p2276, %p2277;
$L__BB0_873:
	selp.f32 	%f867, %f866, %f865, %p4317;
	selp.b32 	%r950, %r949, %r948, %p4317;
	mov.b32 	%r951, %f867;
	shfl.sync.down.b32	%r952|%p2279, %r951, 1, 31, -1;
	mov.b32 	%f868, %r952;
	shfl.sync.down.b32	%r953|%p2280, %r950, 1, 31, -1;
	setp.lt.f32 	%p2281, %f867, %f868;
	mov.pred 	%p4318, -1;
	@%p2281 bra 	$L__BB0_875;
	setp.eq.f32 	%p2282, %f867, %f868;
	setp.gt.s32 	%p2283, %r953, %r950;
	and.pred  	%p4318, %p2282, %p2283;
$L__BB0_875:
	selp.b32 	%r1973, %r953, %r950, %p4318;
	selp.b32 	%r1974, %r952, %r951, %p4318;
	shfl.sync.idx.b32	%r1975|%p2284, %r1974, 0, 31, -1;
	mov.b32 	%f3061, %r1975;
	shfl.sync.idx.b32	%r2711|%p2285, %r1973, 0, 31, -1;
	shfl.sync.idx.b32	%r1976|%p2286, %r2764, %r2711, 31, -1;
	bar.warp.sync 	-1;
	mov.u32 	%r2712, %r2764;
	mov.f32 	%f3062, %f3114;
$L__BB0_876:
	shfl.sync.idx.b32	%r957|%p2287, %r2708, 19, 31, -1;
	mov.b32 	%f2637, %r957;
	shfl.sync.idx.b32	%r958|%p2288, %r2709, 19, 31, -1;
	setp.le.f32 	%p2289, %f3061, %f2637;
	@%p2289 bra 	$L__BB0_921;
	setp.ne.s32 	%p2290, %r2, %r2711;
	mov.u32 	%r2767, %r2712;
	mov.f32 	%f3117, %f3062;
	@%p2290 bra 	$L__BB0_910;
	setp.lt.s32 	%p2291, %r4, 2;
	mul.wide.s32 	%rd108, %r2712, 4;
	add.s64 	%rd109, %rd2, %rd108;
	st.local.u32 	[%rd109], %r957;
	add.s64 	%rd110, %rd3, %rd108;
	st.local.u32 	[%rd110], %r958;
	ld.local.f32 	%f3117, [%rd2];
	mov.b32 	%r2767, 0;
	@%p2291 bra 	$L__BB0_910;
	setp.eq.s32 	%p2292, %r25, 0;
	ld.local.f32 	%f2638, [%rd2+4];
	setp.gt.f32 	%p2293, %f2638, %f3117;
	selp.f32 	%f3117, %f2638, %f3117, %p2293;
	selp.u32 	%r2767, 1, 0, %p2293;
	@%p2292 bra 	$L__BB0_910;
	setp.eq.s32 	%p2294, %r26, 3;
	ld.local.f32 	%f2639, [%rd2+8];
	setp.gt.f32 	%p2295, %f2639, %f3117;
	selp.f32 	%f3117, %f2639, %f3117, %p2295;
	selp.b32 	%r2767, 2, %r2767, %p2295;
	@%p2294 bra 	$L__BB0_910;
	setp.eq.s32 	%p2296, %r26, 4;
	ld.local.f32 	%f2640, [%rd2+12];
	setp.gt.f32 	%p2297, %f2640, %f3117;
	selp.f32 	%f3117, %f2640, %f3117, %p2297;
	selp.b32 	%r2767, 3, %r2767, %p2297;
	@%p2296 bra 	$L__BB0_910;
	setp.eq.s32 	%p2298, %r26, 5;
	ld.local.f32 	%f2641, [%rd2+16];
	setp.gt.f32 	%p2299, %f2641, %f3117;
	selp.f32 	%f3117, %f2641, %f3117, %p2299;
	selp.b32 	%r2767, 4, %r2767, %p2299;
	@%p2298 bra 	$L__BB0_910;
	setp.eq.s32 	%p2300, %r26, 6;
	ld.local.f32 	%f2642, [%rd2+20];
	setp.gt.f32 	%p2301, %f2642, %f3117;
	selp.f32 	%f3117, %f2642, %f3117, %p2301;
	selp.b32 	%r2767, 5, %r2767, %p2301;
	@%p2300 bra 	$L__BB0_910;
	setp.eq.s32 	%p2302, %r26, 7;
	ld.local.f32 	%f2643, [%rd2+24];
	setp.gt.f32 	%p2303, %f2643, %f3117;
	selp.f32 	%f3117, %f2643, %f3117, %p2303;
	selp.b32 	%r2767, 6, %r2767, %p2303;
	@%p2302 bra 	$L__BB0_910;
	setp.eq.s32 	%p2304, %r26, 8;
	ld.local.f32 	%f2644, [%rd2+28];
	setp.gt.f32 	%p2305, %f2644, %f3117;
	selp.f32 	%f3117, %f2644, %f3117, %p2305;
	selp.b32 	%r2767, 7, %r2767, %p2305;
	@%p2304 bra 	$L__BB0_910;
	setp.eq.s32 	%p2306, %r26, 9;
	ld.local.f32 	%f2645, [%rd2+32];
	setp.gt.f32 	%p2307, %f2645, %f3117;
	selp.f32 	%f3117, %f2645, %f3117, %p2307;
	selp.b32 	%r2767, 8, %r2767, %p2307;
	@%p2306 bra 	$L__BB0_910;
	setp.eq.s32 	%p2308, %r26, 10;
	ld.local.f32 	%f2646, [%rd2+36];
	setp.gt.f32 	%p2309, %f2646, %f3117;
	selp.f32 	%f3117, %f2646, %f3117, %p2309;
	selp.b32 	%r2767, 9, %r2767, %p2309;
	@%p2308 bra 	$L__BB0_910;
	setp.eq.s32 	%p2310, %r26, 11;
	ld.local.f32 	%f2647, [%rd2+40];
	setp.gt.f32 	%p2311, %f2647, %f3117;
	selp.f32 	%f3117, %f2647, %f3117, %p2311;
	selp.b32 	%r2767, 10, %r2767, %p2311;
	@%p2310 bra 	$L__BB0_910;
	setp.eq.s32 	%p2312, %r26, 12;
	ld.local.f32 	%f2648, [%rd2+44];
	setp.gt.f32 	%p2313, %f2648, %f3117;
	selp.f32 	%f3117, %f2648, %f3117, %p2313;
	selp.b32 	%r2767, 11, %r2767, %p2313;
	@%p2312 bra 	$L__BB0_910;
	setp.eq.s32 	%p2314, %r26, 13;
	ld.local.f32 	%f2649, [%rd2+48];
	setp.gt.f32 	%p2315, %f2649, %f3117;
	selp.f32 	%f3117, %f2649, %f3117, %p2315;
	selp.b32 	%r2767, 12, %r2767, %p2315;
	@%p2314 bra 	$L__BB0_910;
	setp.eq.s32 	%p2316, %r26, 14;
	ld.local.f32 	%f2650, [%rd2+52];
	setp.gt.f32 	%p2317, %f2650, %f3117;
	selp.f32 	%f3117, %f2650, %f3117, %p2317;
	selp.b32 	%r2767, 13, %r2767, %p2317;
	@%p2316 bra 	$L__BB0_910;
	setp.eq.s32 	%p2318, %r26, 15;
	ld.local.f32 	%f2651, [%rd2+56];
	setp.gt.f32 	%p2319, %f2651, %f3117;
	selp.f32 	%f3117, %f2651, %f3117, %p2319;
	selp.b32 	%r2767, 14, %r2767, %p2319;
	@%p2318 bra 	$L__BB0_910;
	setp.eq.s32 	%p2320, %r26, 16;
	ld.local.f32 	%f2652, [%rd2+60];
	setp.gt.f32 	%p2321, %f2652, %f3117;
	selp.f32 	%f3117, %f2652, %f3117, %p2321;
	selp.b32 	%r2767, 15, %r2767, %p2321;
	@%p2320 bra 	$L__BB0_910;
	setp.eq.s32 	%p2322, %r26, 17;
	ld.local.f32 	%f2653, [%rd2+64];
	setp.gt.f32 	%p2323, %f2653, %f3117;
	selp.f32 	%f3117, %f2653, %f3117, %p2323;
	selp.b32 	%r2767, 16, %r2767, %p2323;
	@%p2322 bra 	$L__BB0_910;
	setp.eq.s32 	%p2324, %r26, 18;
	ld.local.f32 	%f2654, [%rd2+68];
	setp.gt.f32 	%p2325, %f2654, %f3117;
	selp.f32 	%f3117, %f2654, %f3117, %p2325;
	selp.b32 	%r2767, 17, %r2767, %p2325;
	@%p2324 bra 	$L__BB0_910;
	setp.eq.s32 	%p2326, %r26, 19;
	ld.local.f32 	%f2655, [%rd2+72];
	setp.gt.f32 	%p2327, %f2655, %f3117;
	selp.f32 	%f3117, %f2655, %f3117, %p2327;
	selp.b32 	%r2767, 18, %r2767, %p2327;
	@%p2326 bra 	$L__BB0_910;
	setp.eq.s32 	%p2328, %r26, 20;
	ld.local.f32 	%f2656, [%rd2+76];
	setp.gt.f32 	%p2329, %f2656, %f3117;
	selp.f32 	%f3117, %f2656, %f3117, %p2329;
	selp.b32 	%r2767, 19, %r2767, %p2329;
	@%p2328 bra 	$L__BB0_910;
	setp.eq.s32 	%p2330, %r26, 21;
	ld.local.f32 	%f2657, [%rd2+80];
	setp.gt.f32 	%p2331, %f2657, %f3117;
	selp.f32 	%f3117, %f2657, %f3117, %p2331;
	selp.b32 	%r2767, 20, %r2767, %p2331;
	@%p2330 bra 	$L__BB0_910;
	setp.eq.s32 	%p2332, %r26, 22;
	ld.local.f32 	%f2658, [%rd2+84];
	setp.gt.f32 	%p2333, %f2658, %f3117;
	selp.f32 	%f3117, %f2658, %f3117, %p2333;
	selp.b32 	%r2767, 21, %r2767, %p2333;
	@%p2332 bra 	$L__BB0_910;
	setp.eq.s32 	%p2334, %r26, 23;
	ld.local.f32 	%f2659, [%rd2+88];
	setp.gt.f32 	%p2335, %f2659, %f3117;
	selp.f32 	%f3117, %f2659, %f3117, %p2335;
	selp.b32 	%r2767, 22, %r2767, %p2335;
	@%p2334 bra 	$L__BB0_910;
	setp.eq.s32 	%p2336, %r26, 24;
	ld.local.f32 	%f2660, [%rd2+92];
	setp.gt.f32 	%p2337, %f2660, %f3117;
	selp.f32 	%f3117, %f2660, %f3117, %p2337;
	selp.b32 	%r2767, 23, %r2767, %p2337;
	@%p2336 bra 	$L__BB0_910;
	setp.eq.s32 	%p2338, %r26, 25;
	ld.local.f32 	%f2661, [%rd2+96];
	setp.gt.f32 	%p2339, %f2661, %f3117;
	selp.f32 	%f3117, %f2661, %f3117, %p2339;
	selp.b32 	%r2767, 24, %r2767, %p2339;
	@%p2338 bra 	$L__BB0_910;
	setp.eq.s32 	%p2340, %r26, 26;
	ld.local.f32 	%f2662, [%rd2+100];
	setp.gt.f32 	%p2341, %f2662, %f3117;
	selp.f32 	%f3117, %f2662, %f3117, %p2341;
	selp.b32 	%r2767, 25, %r2767, %p2341;
	@%p2340 bra 	$L__BB0_910;
	setp.eq.s32 	%p2342, %r26, 27;
	ld.local.f32 	%f2663, [%rd2+104];
	setp.gt.f32 	%p2343, %f2663, %f3117;
	selp.f32 	%f3117, %f2663, %f3117, %p2343;
	selp.b32 	%r2767, 26, %r2767, %p2343;
	@%p2342 bra 	$L__BB0_910;
	setp.eq.s32 	%p2344, %r26, 28;
	ld.local.f32 	%f2664, [%rd2+108];
	setp.gt.f32 	%p2345, %f2664, %f3117;
	selp.f32 	%f3117, %f2664, %f3117, %p2345;
	selp.b32 	%r2767, 27, %r2767, %p2345;
	@%p2344 bra 	$L__BB0_910;
	setp.eq.s32 	%p2346, %r26, 29;
	ld.local.f32 	%f2665, [%rd2+112];
	setp.gt.f32 	%p2347, %f2665, %f3117;
	selp.f32 	%f3117, %f2665, %f3117, %p2347;
	selp.b32 	%r2767, 28, %r2767, %p2347;
	@%p2346 bra 	$L__BB0_910;
	setp.eq.s32 	%p2348, %r26, 30;
	ld.local.f32 	%f2666, [%rd2+116];
	setp.gt.f32 	%p2349, %f2666, %f3117;
	selp.f32 	%f3117, %f2666, %f3117, %p2349;
	selp.b32 	%r2767, 29, %r2767, %p2349;
	@%p2348 bra 	$L__BB0_910;
	setp.eq.s32 	%p2350, %r26, 31;
	ld.local.f32 	%f2667, [%rd2+120];
	setp.gt.f32 	%p2351, %f2667, %f3117;
	selp.f32 	%f3117, %f2667, %f3117, %p2351;
	selp.b32 	%r2767, 30, %r2767, %p2351;
	@%p2350 bra 	$L__BB0_910;
	ld.local.f32 	%f2668, [%rd2+124];
	setp.gt.f32 	%p2352, %f2668, %f3117;
	selp.f32 	%f3117, %f2668, %f3117, %p2352;
	selp.b32 	%r2767, 31, %r2767, %p2352;
$L__BB0_910:
	bar.warp.sync 	-1;
	mov.b32 	%r1978, %f3117;
	shfl.sync.down.b32	%r1979|%p2354, %r1978, 16, 31, -1;
	mov.b32 	%f905, %r1979;
	shfl.sync.down.b32	%r991|%p2355, %r2, 16, 31, -1;
	setp.lt.f32 	%p2356, %f3117, %f905;
	mov.pred 	%p4319, -1;
	@%p2356 bra 	$L__BB0_912;
	setp.eq.f32 	%p2357, %f3117, %f905;
	setp.gt.s32 	%p2358, %r991, %r2;
	and.pred  	%p4319, %p2357, %p2358;
$L__BB0_912:
	selp.f32 	%f906, %f905, %f3117, %p4319;
	selp.b32 	%r992, %r991, %r2, %p4319;
	mov.b32 	%r1981, %f906;
	shfl.sync.down.b32	%r1982|%p2360, %r1981, 8, 31, -1;
	mov.b32 	%f907, %r1982;
	shfl.sync.down.b32	%r993|%p2361, %r992, 8, 31, -1;
	setp.lt.f32 	%p2362, %f906, %f907;
	mov.pred 	%p4320, -1;
	@%p2362 bra 	$L__BB0_914;
	setp.eq.f32 	%p2363, %f906, %f907;
	setp.gt.s32 	%p2364, %r993, %r992;
	and.pred  	%p4320, %p2363, %p2364;
$L__BB0_914:
	selp.f32 	%f908, %f907, %f906, %p4320;
	selp.b32 	%r994, %r993, %r992, %p4320;
	mov.b32 	%r1983, %f908;
	shfl.sync.down.b32	%r1984|%p2366, %r1983, 4, 31, -1;
	mov.b32 	%f909, %r1984;
	shfl.sync.down.b32	%r995|%p2367, %r994, 4, 31, -1;
	setp.lt.f32 	%p2368, %f908, %f909;
	mov.pred 	%p4321, -1;
	@%p2368 bra 	$L__BB0_916;
	setp.eq.f32 	%p2369, %f908, %f909;
	setp.gt.s32 	%p2370, %r995, %r994;
	and.pred  	%p4321, %p2369, %p2370;
$L__BB0_916:
	selp.f32 	%f910, %f909, %f908, %p4321;
	selp.b32 	%r996, %r995, %r994, %p4321;
	mov.b32 	%r1985, %f910;
	shfl.sync.down.b32	%r1986|%p2372, %r1985, 2, 31, -1;
	mov.b32 	%f911, %r1986;
	shfl.sync.down.b32	%r997|%p2373, %r996, 2, 31, -1;
	setp.lt.f32 	%p2374, %f910, %f911;
	mov.pred 	%p4322, -1;
	@%p2374 bra 	$L__BB0_918;
	setp.eq.f32 	%p2375, %f910, %f911;
	setp.gt.s32 	%p2376, %r997, %r996;
	and.pred  	%p4322, %p2375, %p2376;
$L__BB0_918:
	selp.f32 	%f912, %f911, %f910, %p4322;
	selp.b32 	%r998, %r997, %r996, %p4322;
	mov.b32 	%r999, %f912;
	shfl.sync.down.b32	%r1000|%p2378, %r999, 1, 31, -1;
	mov.b32 	%f913, %r1000;
	shfl.sync.down.b32	%r1001|%p2379, %r998, 1, 31, -1;
	setp.lt.f32 	%p2380, %f912, %f913;
	mov.pred 	%p4323, -1;
	@%p2380 bra 	$L__BB0_920;
	setp.eq.f32 	%p2381, %f912, %f913;
	setp.gt.s32 	%p2382, %r1001, %r998;
	and.pred  	%p4323, %p2381, %p2382;
$L__BB0_920:
	selp.b32 	%r1987, %r1001, %r998, %p4323;
	selp.b32 	%r1988, %r1000, %r999, %p4323;
	shfl.sync.idx.b32	%r1989|%p2383, %r1988, 0, 31, -1;
	mov.b32 	%f3061, %r1989;
	shfl.sync.idx.b32	%r2711|%p2384, %r1987, 0, 31, -1;
	shfl.sync.idx.b32	%r1990|%p2385, %r2767, %r2711, 31, -1;
	bar.warp.sync 	-1;
	mov.u32 	%r2712, %r2767;
	mov.f32 	%f3062, %f3117;
$L__BB0_921:
	shfl.sync.idx.b32	%r1005|%p2386, %r2708, 20, 31, -1;
	mov.b32 	%f2669, %r1005;
	shfl.sync.idx.b32	%r1006|%p2387, %r2709, 20, 31, -1;
	setp.le.f32 	%p2388, %f3061, %f2669;
	@%p2388 bra 	$L__BB0_966;
	setp.ne.s32 	%p2389, %r2, %r2711;
	mov.u32 	%r2770, %r2712;
	mov.f32 	%f3120, %f3062;
	@%p2389 bra 	$L__BB0_955;
	setp.lt.s32 	%p2390, %r4, 2;
	mul.wide.s32 	%rd111, %r2712, 4;
	add.s64 	%rd112, %rd2, %rd111;
	st.local.u32 	[%rd112], %r1005;
	add.s64 	%rd113, %rd3, %rd111;
	st.local.u32 	[%rd113], %r1006;
	ld.local.f32 	%f3120, [%rd2];
	mov.b32 	%r2770, 0;
	@%p2390 bra 	$L__BB0_955;
	setp.eq.s32 	%p2391, %r25, 0;
	ld.local.f32 	%f2670, [%rd2+4];
	setp.gt.f32 	%p2392, %f2670, %f3120;
	selp.f32 	%f3120, %f2670, %f3120, %p2392;
	selp.u32 	%r2770, 1, 0, %p2392;
	@%p2391 bra 	$L__BB0_955;
	setp.eq.s32 	%p2393, %r26, 3;
	ld.local.f32 	%f2671, [%rd2+8];
	setp.gt.f32 	%p2394, %f2671, %f3120;
	selp.f32 	%f3120, %f2671, %f3120, %p2394;
	selp.b32 	%r2770, 2, %r2770, %p2394;
	@%p2393 bra 	$L__BB0_955;
	setp.eq.s32 	%p2395, %r26, 4;
	ld.local.f32 	%f2672, [%rd2+12];
	setp.gt.f32 	%p2396, %f2672, %f3120;
	selp.f32 	%f3120, %f2672, %f3120, %p2396;
	selp.b32 	%r2770, 3, %r2770, %p2396;
	@%p2395 bra 	$L__BB0_955;
	setp.eq.s32 	%p2397, %r26, 5;
	ld.local.f32 	%f2673, [%rd2+16];
	setp.gt.f32 	%p2398, %f2673, %f3120;
	selp.f32 	%f3120, %f2673, %f3120, %p2398;
	selp.b32 	%r2770, 4, %r2770, %p2398;
	@%p2397 bra 	$L__BB0_955;
	setp.eq.s32 	%p2399, %r26, 6;
	ld.local.f32 	%f2674, [%rd2+20];
	setp.gt.f32 	%p2400, %f2674, %f3120;
	selp.f32 	%f3120, %f2674, %f3120, %p2400;
	selp.b32 	%r2770, 5, %r2770, %p2400;
	@%p2399 bra 	$L__BB0_955;
	setp.eq.s32 	%p2401, %r26, 7;
	ld.local.f32 	%f2675, [%rd2+24];
	setp.gt.f32 	%p2402, %f2675, %f3120;
	selp.f32 	%f3120, %f2675, %f3120, %p2402;
	selp.b32 	%r2770, 6, %r2770, %p2402;
	@%p2401 bra 	$L__BB0_955;
	setp.eq.s32 	%p2403, %r26, 8;
	ld.local.f32 	%f2676, [%rd2+28];
	setp.gt.f32 	%p2404, %f2676, %f3120;
	selp.f32 	%f3120, %f2676, %f3120, %p2404;
	selp.b32 	%r2770, 7, %r2770, %p2404;
	@%p2403 bra 	$L__BB0_955;
	setp.eq.s32 	%p2405, %r26, 9;
	ld.local.f32 	%f2677, [%rd2+32];
	setp.gt.f32 	%p2406, %f2677, %f3120;
	selp.f32 	%f3120, %f2677, %f3120, %p2406;
	selp.b32 	%r2770, 8, %r2770, %p2406;
	@%p2405 bra 	$L__BB0_955;
	setp.eq.s32 	%p2407, %r26, 10;
	ld.local.f32 	%f2678, [%rd2+36];
	setp.gt.f32 	%p2408, %f2678, %f3120;
	selp.f32 	%f3120, %f2678, %f3120, %p2408;
	selp.b32 	%r2770, 9, %r2770, %p2408;
	@%p2407 bra 	$L__BB0_955;
	setp.eq.s32 	%p2409, %r26, 11;
	ld.local.f32 	%f2679, [%rd2+40];
	setp.gt.f32 	%p2410, %f2679, %f3120;
	selp.f32 	%f3120, %f2679, %f3120, %p2410;
	selp.b32 	%r2770, 10, %r2770, %p2410;
	@%p2409 bra 	$L__BB0_955;
	setp.eq.s32 	%p2411, %r26, 12;
	ld.local.f32 	%f2680, [%rd2+44];
	setp.gt.f32 	%p2412, %f2680, %f3120;
	selp.f32 	%f3120, %f2680, %f3120, %p2412;
	selp.b32 	%r2770, 11, %r2770, %p2412;
	@%p2411 bra 	$L__BB0_955;
	setp.eq.s32 	%p2413, %r26, 13;
	ld.local.f32 	%f2681, [%rd2+48];
	setp.gt.f32 	%p2414, %f2681, %f3120;
	selp.f32 	%f3120, %f2681, %f3120, %p2414;
	selp.b32 	%r2770, 12, %r2770, %p2414;
	@%p2413 bra 	$L__BB0_955;
	setp.eq.s32 	%p2415, %r26, 14;
	ld.local.f32 	%f2682, [%rd2+52];
	setp.gt.f32 	%p2416, %f2682, %f3120;
	selp.f32 	%f3120, %f2682, %f3120, %p2416;
	selp.b32 	%r2770, 13, %r2770, %p2416;
	@%p2415 bra 	$L__BB0_955;
	setp.eq.s32 	%p2417, %r26, 15;
	ld.local.f32 	%f2683, [%rd2+56];
	setp.gt.f32 	%p2418, %f2683, %f3120;
	selp.f32 	%f3120, %f2683, %f3120, %p2418;
	selp.b32 	%r2770, 14, %r2770, %p2418;
	@%p2417 bra 	$L__BB0_955;
	setp.eq.s32 	%p2419, %r26, 16;
	ld.local.f32 	%f2684, [%rd2+60];
	setp.gt.f32 	%p2420, %f2684, %f3120;
	selp.f32 	%f3120, %f2684, %f3120, %p2420;
	selp.b32 	%r2770, 15, %r2770, %p2420;
	@%p2419 bra 	$L__BB0_955;
	setp.eq.s32 	%p2421, %r26, 17;
	ld.local.f32 	%f2685, [%rd2+64];
	setp.gt.f32 	%p2422, %f2685, %f3120;
	selp.f32 	%f3120, %f2685, %f3120, %p2422;
	selp.b32 	%r2770, 16, %r2770, %p2422;
	@%p2421 bra 	$L__BB0_955;
	setp.eq.s32 	%p2423, %r26, 18;
	ld.local.f32 	%f2686, [%rd2+68];
	setp.gt.f32 	%p2424, %f2686, %f3120;
	selp.f32 	%f3120, %f2686, %f3120, %p2424;
	selp.b32 	%r2770, 17, %r2770, %p2424;
	@%p2423 bra 	$L__BB0_955;
	setp.eq.s32 	%p2425, %r26, 19;
	ld.local.f32 	%f2687, [%rd2+72];
	setp.gt.f32 	%p2426, %f2687, %f3120;
	selp.f32 	%f3120, %f2687, %f3120, %p2426;
	selp.b32 	%r2770, 18, %r2770, %p2426;
	@%p2425 bra 	$L__BB0_955;
	setp.eq.s32 	%p2427, %r26, 20;
	ld.local.f32 	%f2688, [%rd2+76];
	setp.gt.f32 	%p2428, %f2688, %f3120;
	selp.f32 	%f3120, %f2688, %f3120, %p2428;
	selp.b32 	%r2770, 19, %r2770, %p2428;
	@%p2427 bra 	$L__BB0_955;
	setp.eq.s32 	%p2429, %r26, 21;
	ld.local.f32 	%f2689, [%rd2+80];
	setp.gt.f32 	%p2430, %f2689, %f3120;
	selp.f32 	%f3120, %f2689, %f3120, %p2430;
	selp.b32 	%r2770, 20, %r2770, %p2430;
	@%p2429 bra 	$L__BB0_955;
	setp.eq.s32 	%p2431, %r26, 22;
	ld.local.f32 	%f2690, [%rd2+84];
	setp.gt.f32 	%p2432, %f2690, %f3120;
	selp.f32 	%f3120, %f2690, %f3120, %p2432;
	selp.b32 	%r2770, 21, %r2770, %p2432;
	@%p2431 bra 	$L__BB0_955;
	setp.eq.s32 	%p2433, %r26, 23;
	ld.local.f32 	%f2691, [%rd2+88];
	setp.gt.f32 	%p2434, %f2691, %f3120;
	selp.f32 	%f3120, %f2691, %f3120, %p2434;
	selp.b32 	%r2770, 22, %r2770, %p2434;
	@%p2433 bra 	$L__BB0_955;
	setp.eq.s32 	%p2435, %r26, 24;
	ld.local.f32 	%f2692, [%rd2+92];
	setp.gt.f32 	%p2436, %f2692, %f3120;
	selp.f32 	%f3120, %f2692, %f3120, %p2436;
	selp.b32 	%r2770, 23, %r2770, %p2436;
	@%p2435 bra 	$L__BB0_955;
	setp.eq.s32 	%p2437, %r26, 25;
	ld.local.f32 	%f2693, [%rd2+96];
	setp.gt.f32 	%p2438, %f2693, %f3120;
	selp.f32 	%f3120, %f2693, %f3120, %p2438;
	selp.b32 	%r2770, 24, %r2770, %p2438;
	@%p2437 bra 	$L__BB0_955;
	setp.eq.s32 	%p2439, %r26, 26;
	ld.local.f32 	%f2694, [%rd2+100];
	setp.gt.f32 	%p2440, %f2694, %f3120;
	selp.f32 	%f3120, %f2694, %f3120, %p2440;
	selp.b32 	%r2770, 25, %r2770, %p2440;
	@%p2439 bra 	$L__BB0_955;
	setp.eq.s32 	%p2441, %r26, 27;
	ld.local.f32 	%f2695, [%rd2+104];
	setp.gt.f32 	%p2442, %f2695, %f3120;
	selp.f32 	%f3120, %f2695, %f3120, %p2442;
	selp.b32 	%r2770, 26, %r2770, %p2442;
	@%p2441 bra 	$L__BB0_955;
	setp.eq.s32 	%p2443, %r26, 28;
	ld.local.f32 	%f2696, [%rd2+108];
	setp.gt.f32 	%p2444, %f2696, %f3120;
	selp.f32 	%f3120, %f2696, %f3120, %p2444;
	selp.b32 	%r2770, 27, %r2770, %p2444;
	@%p2443 bra 	$L__BB0_955;
	setp.eq.s32 	%p2445, %r26, 29;
	ld.local.f32 	%f2697, [%rd2+112];
	setp.gt.f32 	%p2446, %f2697, %f3120;
	selp.f32 	%f3120, %f2697, %f3120, %p2446;
	selp.b32 	%r2770, 28, %r2770, %p2446;
	@%p2445 bra 	$L__BB0_955;
	setp.eq.s32 	%p2447, %r26, 30;
	ld.local.f32 	%f2698, [%rd2+116];
	setp.gt.f32 	%p2448, %f2698, %f3120;
	selp.f32 	%f3120, %f2698, %f3120, %p2448;
	selp.b32 	%r2770, 29, %r2770, %p2448;
	@%p2447 bra 	$L__BB0_955;
	setp.eq.s32 	%p2449, %r26, 31;
	ld.local.f32 	%f2699, [%rd2+120];
	setp.gt.f32 	%p2450, %f2699, %f3120;
	selp.f32 	%f3120, %f2699, %f3120, %p2450;
	selp.b32 	%r2770, 30, %r2770, %p2450;
	@%p2449 bra 	$L__BB0_955;
	ld.local.f32 	%f2700, [%rd2+124];
	setp.gt.f32 	%p2451, %f2700, %f3120;
	selp.f32 	%f3120, %f2700, %f3120, %p2451;
	selp.b32 	%r2770, 31, %r2770, %p2451;
$L__BB0_955:
	bar.warp.sync 	-1;
	mov.b32 	%r1992, %f3120;
	shfl.sync.down.b32	%r1993|%p2453, %r1992, 16, 31, -1;
	mov.b32 	%f950, %r1993;
	shfl.sync.down.b32	%r1039|%p2454, %r2, 16, 31, -1;
	setp.lt.f32 	%p2455, %f3120, %f950;
	mov.pred 	%p4324, -1;
	@%p2455 bra 	$L__BB0_957;
	setp.eq.f32 	%p2456, %f3120, %f950;
	setp.gt.s32 	%p2457, %r1039, %r2;
	and.pred  	%p4324, %p2456, %p2457;
$L__BB0_957:
	selp.f32 	%f951, %f950, %f3120, %p4324;
	selp.b32 	%r1040, %r1039, %r2, %p4324;
	mov.b32 	%r1995, %f951;
	shfl.sync.down.b32	%r1996|%p2459, %r1995, 8, 31, -1;
	mov.b32 	%f952, %r1996;
	shfl.sync.down.b32	%r1041|%p2460, %r1040, 8, 31, -1;
	setp.lt.f32 	%p2461, %f951, %f952;
	mov.pred 	%p4325, -1;
	@%p2461 bra 	$L__BB0_959;
	setp.eq.f32 	%p2462, %f951, %f952;
	setp.gt.s32 	%p2463, %r1041, %r1040;
	and.pred  	%p4325, %p2462, %p2463;
$L__BB0_959:
	selp.f32 	%f953, %f952, %f951, %p4325;
	selp.b32 	%r1042, %r1041, %r1040, %p4325;
	mov.b32 	%r1997, %f953;
	shfl.sync.down.b32	%r1998|%p2465, %r1997, 4, 31, -1;
	mov.b32 	%f954, %r1998;
	shfl.sync.down.b32	%r1043|%p2466, %r1042, 4, 31, -1;
	setp.lt.f32 	%p2467, %f953, %f954;
	mov.pred 	%p4326, -1;
	@%p2467 bra 	$L__BB0_961;
	setp.eq.f32 	%p2468, %f953, %f954;
	setp.gt.s32 	%p2469, %r1043, %r1042;
	and.pred  	%p4326, %p2468, %p2469;
$L__BB0_961:
	selp.f32 	%f955, %f954, %f953, %p4326;
	selp.b32 	%r1044, %r1043, %r1042, %p4326;
	mov.b32 	%r1999, %f955;
	shfl.sync.down.b32	%r2000|%p2471, %r1999, 2, 31, -1;
	mov.b32 	%f956, %r2000;
	shfl.sync.down.b32	%r1045|%p2472, %r1044, 2, 31, -1;
	setp.lt.f32 	%p2473, %f955, %f956;
	mov.pred 	%p4327, -1;
	@%p2473 bra 	$L__BB0_963;
	setp.eq.f32 	%p2474, %f955, %f956;
	setp.gt.s32 	%p2475, %r1045, %r1044;
	and.pred  	%p4327, %p2474, %p2475;
$L__BB0_963:
	selp.f32 	%f957, %f956, %f955, %p4327;
	selp.b32 	%r1046, %r1045, %r1044, %p4327;
	mov.b32 	%r1047, %f957;
	shfl.sync.down.b32	%r1048|%p2477, %r1047, 1, 31, -1;
	mov.b32 	%f958, %r1048;
	shfl.sync.down.b32	%r1049|%p2478, %r1046, 1, 31, -1;
	setp.lt.f32 	%p2479, %f957, %f958;
	mov.pred 	%p4328, -1;
	@%p2479 bra 	$L__BB0_965;
	setp.eq.f32 	%p2480, %f957, %f958;
	setp.gt.s32 	%p2481, %r1049, %r1046;
	and.pred  	%p4328, %p2480, %p2481;
$L__BB0_965:
	selp.b32 	%r2001, %r1049, %r1046, %p4328;
	selp.b32 	%r2002, %r1048, %r1047, %p4328;
	shfl.sync.idx.b32	%r2003|%p2482, %r2002, 0, 31, -1;
	mov.b32 	%f3061, %r2003;
	shfl.sync.idx.b32	%r2711|%p2483, %r2001, 0, 31, -1;
	shfl.sync.idx.b32	%r2004|%p2484, %r2770, %r2711, 31, -1;
	bar.warp.sync 	-1;
	mov.u32 	%r2712, %r2770;
	mov.f32 	%f3062, %f3120;
$L__BB0_966:
	shfl.sync.idx.b32	%r1053|%p2485, %r2708, 21, 31, -1;
	mov.b32 	%f2701, %r1053;
	shfl.sync.idx.b32	%r1054|%p2486, %r2709, 21, 31, -1;
	setp.le.f32 	%p2487, %f3061, %f2701;
	@%p2487 bra 	$L__BB0_1011;
	setp.ne.s32 	%p2488, %r2, %r2711;
	mov.u32 	%r2773, %r2712;
	mov.f32 	%f3123, %f3062;
	@%p2488 bra 	$L__BB0_1000;
	setp.lt.s32 	%p2489, %r4, 2;
	mul.wide.s32 	%rd114, %r2712, 4;
	add.s64 	%rd115, %rd2, %rd114;
	st.local.u32 	[%rd115], %r1053;
	add.s64 	%rd116, %rd3, %rd114;
	st.local.u32 	[%rd116], %r1054;
	ld.local.f32 	%f3123, [%rd2];
	mov.b32 	%r2773, 0;
	@%p2489 bra 	$L__BB0_1000;
	setp.eq.s32 	%p2490, %r25, 0;
	ld.local.f32 	%f2702, [%rd2+4];
	setp.gt.f32 	%p2491, %f2702, %f3123;
	selp.f32 	%f3123, %f2702, %f3123, %p2491;
	selp.u32 	%r2773, 1, 0, %p2491;
	@%p2490 bra 	$L__BB0_1000;
	setp.eq.s32 	%p2492, %r26, 3;
	ld.local.f32 	%f2703, [%rd2+8];
	setp.gt.f32 	%p2493, %f2703, %f3123;
	selp.f32 	%f3123, %f2703, %f3123, %p2493;
	selp.b32 	%r2773, 2, %r2773, %p2493;
	@%p2492 bra 	$L__BB0_1000;
	setp.eq.s32 	%p2494, %r26, 4;
	ld.local.f32 	%f2704, [%rd2+12];
	setp.gt.f32 	%p2495, %f2704, %f3123;
	selp.f32 	%f3123, %f2704, %f3123, %p2495;
	selp.b32 	%r2773, 3, %r2773, %p2495;
	@%p2494 bra 	$L__BB0_1000;
	setp.eq.s32 	%p2496, %r26, 5;
	ld.local.f32 	%f2705, [%rd2+16];
	setp.gt.f32 	%p2497, %f2705, %f3123;
	selp.f32 	%f3123, %f2705, %f3123, %p2497;
	selp.b32 	%r2773, 4, %r2773, %p2497;
	@%p2496 bra 	$L__BB0_1000;
	setp.eq.s32 	%p2498, %r26, 6;
	ld.local.f32 	%f2706, [%rd2+20];
	setp.gt.f32 	%p2499, %f2706, %f3123;
	selp.f32 	%f3123, %f2706, %f3123, %p2499;
	selp.b32 	%r2773, 5, %r2773, %p2499;
	@%p2498 bra 	$L__BB0_1000;
	setp.eq.s32 	%p2500, %r26, 7;
	ld.local.f32 	%f2707, [%rd2+24];
	setp.gt.f32 	%p2501, %f2707, %f3123;
	selp.f32 	%f3123, %f2707, %f3123, %p2501;
	selp.b32 	%r2773, 6, %r2773, %p2501;
	@%p2500 bra 	$L__BB0_1000;
	setp.eq.s32 	%p2502, %r26, 8;
	ld.local.f32 	%f2708, [%rd2+28];
	setp.gt.f32 	%p2503, %f2708, %f3123;
	selp.f32 	%f3123, %f2708, %f3123, %p2503;
	selp.b32 	%r2773, 7, %r2773, %p2503;
	@%p2502 bra 	$L__BB0_1000;
	setp.eq.s32 	%p2504, %r26, 9;
	ld.local.f32 	%f2709, [%rd2+32];
	setp.gt.f32 	%p2505, %f2709, %f3123;
	selp.f32 	%f3123, %f2709, %f3123, %p2505;
	selp.b32 	%r2773, 8, %r2773, %p2505;
	@%p2504 bra 	$L__BB0_1000;
	setp.eq.s32 	%p2506, %r26, 10;
	ld.local.f32 	%f2710, [%rd2+36];
	setp.gt.f32 	%p2507, %f2710, %f3123;
	selp.f32 	%f3123, %f2710, %f3123, %p2507;
	selp.b32 	%r2773, 9, %r2773, %p2507;
	@%p2506 bra 	$L__BB0_1000;
	setp.eq.s32 	%p2508, %r26, 11;
	ld.local.f32 	%f2711, [%rd2+40];
	setp.gt.f32 	%p2509, %f2711, %f3123;
	selp.f32 	%f3123, %f2711, %f3123, %p2509;
	selp.b32 	%r2773, 10, %r2773, %p2509;
	@%p2508 bra 	$L__BB0_1000;
	setp.eq.s32 	%p2510, %r26, 12;
	ld.local.f32 	%f2712, [%rd2+44];
	setp.gt.f32 	%p2511, %f2712, %f3123;
	selp.f32 	%f3123, %f2712, %f3123, %p2511;
	selp.b32 	%r2773, 11, %r2773, %p2511;
	@%p2510 bra 	$L__BB0_1000;
	setp.eq.s32 	%p2512, %r26, 13;
	ld.local.f32 	%f2713, [%rd2+48];
	setp.gt.f32 	%p2513, %f2713, %f3123;
	selp.f32 	%f3123, %f2713, %f3123, %p2513;
	selp.b32 	%r2773, 12, %r2773, %p2513;
	@%p2512 bra 	$L__BB0_1000;
	setp.eq.s32 	%p2514, %r26, 14;
	ld.local.f32 	%f2714, [%rd2+52];
	setp.gt.f32 	%p2515, %f2714, %f3123;
	selp.f32 	%f3123, %f2714, %f3123, %p2515;
	selp.b32 	%r2773, 13, %r2773, %p2515;
	@%p2514 bra 	$L__BB0_1000;
	setp.eq.s32 	%p2516, %r26, 15;
	ld.local.f32 	%f2715, [%rd2+56];
	setp.gt.f32 	%p2517, %f2715, %f3123;
	selp.f32 	%f3123, %f2715, %f3123, %p2517;
	selp.b32 	%r2773, 14, %r2773, %p2517;
	@%p2516 bra 	$L__BB0_1000;
	setp.eq.s32 	%p2518, %r26, 16;
	ld.local.f32 	%f2716, [%rd2+60];
	setp.gt.f32 	%p2519, %f2716, %f3123;
	selp.f32 	%f3123, %f2716, %f3123, %p2519;
	selp.b32 	%r2773, 15, %r2773, %p2519;
	@%p2518 bra 	$L__BB0_1000;
	setp.eq.s32 	%p2520, %r26, 17;
	ld.local.f32 	%f2717, [%rd2+64];
	setp.gt.f32 	%p2521, %f2717, %f3123;
	selp.f32 	%f3123, %f2717, %f3123, %p2521;
	selp.b32 	%r2773, 16, %r2773, %p2521;
	@%p2520 bra 	$L__BB0_1000;
	setp.eq.s32 	%p2522, %r26, 18;
	ld.local.f32 	%f2718, [%rd2+68];
	setp.gt.f32 	%p2523, %f2718, %f3123;
	selp.f32 	%f3123, %f2718, %f3123, %p2523;
	selp.b32 	%r2773, 17, %r2773, %p2523;
	@%p2522 bra 	$L__BB0_1000;
	setp.eq.s32 	%p2524, %r26, 19;
	ld.local.f32 	%f2719, [%rd2+72];
	setp.gt.f32 	%p2525, %f2719, %f3123;
	selp.f32 	%f3123, %f2719, %f3123, %p2525;
	selp.b32 	%r2773, 18, %r2773, %p2525;
	@%p2524 bra 	$L__BB0_1000;
	setp.eq.s32 	%p2526, %r26, 20;
	ld.local.f32 	%f2720, [%rd2+76];
	setp.gt.f32 	%p2527, %f2720, %f3123;
	selp.f32 	%f3123, %f2720, %f3123, %p2527;
	selp.b32 	%r2773, 19, %r2773, %p2527;
	@%p2526 bra 	$L__BB0_1000;
	setp.eq.s32 	%p2528, %r26, 21;
	ld.local.f32 	%f2721, [%rd2+80];
	setp.gt.f32 	%p2529, %f2721, %f3123;
	selp.f32 	%f3123, %f2721, %f3123, %p2529;
	selp.b32 	%r2773, 20, %r2773, %p2529;
	@%p2528 bra 	$L__BB0_1000;
	setp.eq.s32 	%p2530, %r26, 22;
	ld.local.f32 	%f2722, [%rd2+84];
	setp.gt.f32 	%p2531, %f2722, %f3123;
	selp.f32 	%f3123, %f2722, %f3123, %p2531;
	selp.b32 	%r2773, 21, %r2773, %p2531;
	@%p2530 bra 	$L__BB0_1000;
	setp.eq.s32 	%p2532, %r26, 23;
	ld.local.f32 	%f2723, [%rd2+88];
	setp.gt.f32 	%p2533, %f2723, %f3123;
	selp.f32 	%f3123, %f2723, %f3123, %p2533;
	selp.b32 	%r2773, 22, %r2773, %p2533;
	@%p2532 bra 	$L__BB0_1000;
	setp.eq.s32 	%p2534, %r26, 24;
	ld.local.f32 	%f2724, [%rd2+92];
	setp.gt.f32 	%p2535, %f2724, %f3123;
	selp.f32 	%f3123, %f2724, %f3123, %p2535;
	selp.b32 	%r2773, 23, %r2773, %p2535;
	@%p2534 bra 	$L__BB0_1000;
	setp.eq.s32 	%p2536, %r26, 25;
	ld.local.f32 	%f2725, [%rd2+96];
	setp.gt.f32 	%p2537, %f2725, %f3123;
	selp.f32 	%f3123, %f2725, %f3123, %p2537;
	selp.b32 	%r2773, 24, %r2773, %p2537;
	@%p2536 bra 	$L__BB0_1000;
	setp.eq.s32 	%p2538, %r26, 26;
	ld.local.f32 	%f2726, [%rd2+100];
	setp.gt.f32 	%p2539, %f2726, %f3123;
	selp.f32 	%f3123, %f2726, %f3123, %p2539;
	selp.b32 	%r2773, 25, %r2773, %p2539;
	@%p2538 bra 	$L__BB0_1000;
	setp.eq.s32 	%p2540, %r26, 27;
	ld.local.f32 	%f2727, [%rd2+104];
	setp.gt.f32 	%p2541, %f2727, %f3123;
	selp.f32 	%f3123, %f2727, %f3123, %p2541;
	selp.b32 	%r2773, 26, %r2773, %p2541;
	@%p2540 bra 	$L__BB0_1000;
	setp.eq.s32 	%p2542, %r26, 28;
	ld.local.f32 	%f2728, [%rd2+108];
	setp.gt.f32 	%p2543, %f2728, %f3123;
	selp.f32 	%f3123, %f2728, %f3123, %p2543;
	selp.b32 	%r2773, 27, %r2773, %p2543;
	@%p2542 bra 	$L__BB0_1000;
	setp.eq.s32 	%p2544, %r26, 29;
	ld.local.f32 	%f2729, [%rd2+112];
	setp.gt.f32 	%p2545, %f2729, %f3123;
	selp.f32 	%f3123, %f2729, %f3123, %p2545;
	selp.b32 	%r2773, 28, %r2773, %p2545;
	@%p2544 bra 	$L__BB0_1000;
	setp.eq.s32 	%p2546, %r26, 30;
	ld.local.f32 	%f2730, [%rd2+116];
	setp.gt.f32 	%p2547, %f2730, %f3123;
	selp.f32 	%f3123, %f2730, %f3123, %p2547;
	selp.b32 	%r2773, 29, %r2773, %p2547;
	@%p2546 bra 	$L__BB0_1000;
	setp.eq.s32 	%p2548, %r26, 31;
	ld.local.f32 	%f2731, [%rd2+120];
	setp.gt.f32 	%p2549, %f2731, %f3123;
	selp.f32 	%f3123, %f2731, %f3123, %p2549;
	selp.b32 	%r2773, 30, %r2773, %p2549;
	@%p2548 bra 	$L__BB0_1000;
	ld.local.f32 	%f2732, [%rd2+124];
	setp.gt.f32 	%p2550, %f2732, %f3123;
	selp.f32 	%f3123, %f2732, %f3123, %p2550;
	selp.b32 	%r2773, 31, %r2773, %p2550;
$L__BB0_1000:
	bar.warp.sync 	-1;
	mov.b32 	%r2006, %f3123;
	shfl.sync.down.b32	%r2007|%p2552, %r2006, 16, 31, -1;
	mov.b32 	%f995, %r2007;
	shfl.sync.down.b32	%r1087|%p2553, %r2, 16, 31, -1;
	setp.lt.f32 	%p2554, %f3123, %f995;
	mov.pred 	%p4329, -1;
	@%p2554 bra 	$L__BB0_1002;
	setp.eq.f32 	%p2555, %f3123, %f995;
	setp.gt.s32 	%p2556, %r1087, %r2;
	and.pred  	%p4329, %p2555, %p2556;
$L__BB0_1002:
	selp.f32 	%f996, %f995, %f3123, %p4329;
	selp.b32 	%r1088, %r1087, %r2, %p4329;
	mov.b32 	%r2009, %f996;
	shfl.sync.down.b32	%r2010|%p2558, %r2009, 8, 31, -1;
	mov.b32 	%f997, %r2010;
	shfl.sync.down.b32	%r1089|%p2559, %r1088, 8, 31, -1;
	setp.lt.f32 	%p2560, %f996, %f997;
	mov.pred 	%p4330, -1;
	@%p2560 bra 	$L__BB0_1004;
	setp.eq.f32 	%p2561, %f996, %f997;
	setp.gt.s32 	%p2562, %r1089, %r1088;
	and.pred  	%p4330, %p2561, %p2562;
$L__BB0_1004:
	selp.f32 	%f998, %f997, %f996, %p4330;
	selp.b32 	%r1090, %r1089, %r1088, %p4330;
	mov.b32 	%r2011, %f998;
	shfl.sync.down.b32	%r2012|%p2564, %r2011, 4, 31, -1;
	mov.b32 	%f999, %r2012;
	shfl.sync.down.b32	%r1091|%p2565, %r1090, 4, 31, -1;
	setp.lt.f32 	%p2566, %f998, %f999;
	mov.pred 	%p4331, -1;
	@%p2566 bra 	$L__BB0_1006;
	setp.eq.f32 	%p2567, %f998, %f999;
	setp.gt.s32 	%p2568, %r1091, %r1090;
	and.pred  	%p4331, %p2567, %p2568;
$L__BB0_1006:
	selp.f32 	%f1000, %f999, %f998, %p4331;
	selp.b32 	%r1092, %r1091, %r1090, %p4331;
	mov.b32 	%r2013, %f1000;
	shfl.sync.down.b32	%r2014|%p2570, %r2013, 2, 31, -1;
	mov.b32 	%f1001, %r2014;
	shfl.sync.down.b32	%r1093|%p2571, %r1092, 2, 31, -1;
	setp.lt.f32 	%p2572, %f1000, %f1001;
	mov.pred 	%p4332, -1;
	@%p2572 bra 	$L__BB0_1008;
	setp.eq.f32 	%p2573, %f1000, %f1001;
	setp.gt.s32 	%p2574, %r1093, %r1092;
	and.pred  	%p4332, %p2573, %p2574;
$L__BB0_1008:
	selp.f32 	%f1002, %f1001, %f1000, %p4332;
	selp.b32 	%r1094, %r1093, %r1092, %p4332;
	mov.b32 	%r1095, %f1002;
	shfl.sync.down.b32	%r1096|%p2576, %r1095, 1, 31, -1;
	mov.b32 	%f1003, %r1096;
	shfl.sync.down.b32	%r1097|%p2577, %r1094, 1, 31, -1;
	setp.lt.f32 	%p2578, %f1002, %f1003;
	mov.pred 	%p4333, -1;
	@%p2578 bra 	$L__BB0_1010;
	setp.eq.f32 	%p2579, %f1002, %f1003;
	setp.gt.s32 	%p2580, %r1097, %r1094;
	and.pred  	%p4333, %p2579, %p2580;
$L__BB0_1010:
	selp.b32 	%r2015, %r1097, %r1094, %p4333;
	selp.b32 	%r2016, %r1096, %r1095, %p4333;
	shfl.sync.idx.b32	%r2017|%p2581, %r2016, 0, 31, -1;
	mov.b32 	%f3061, %r2017;
	shfl.sync.idx.b32	%r2711|%p2582, %r2015, 0, 31, -1;
	shfl.sync.idx.b32	%r2018|%p2583, %r2773, %r2711, 31, -1;
	bar.warp.sync 	-1;
	mov.u32 	%r2712, %r2773;
	mov.f32 	%f3062, %f3123;
$L__BB0_1011:
	shfl.sync.idx.b32	%r1101|%p2584, %r2708, 22, 31, -1;
	mov.b32 	%f2733, %r1101;
	shfl.sync.idx.b32	%r1102|%p2585, %r2709, 22, 31, -1;
	setp.le.f32 	%p2586, %f3061, %f2733;
	@%p2586 bra 	$L__BB0_1056;
	setp.ne.s32 	%p2587, %r2, %r2711;
	mov.u32 	%r2776, %r2712;
	mov.f32 	%f3126, %f3062;
	@%p2587 bra 	$L__BB0_1045;
	setp.lt.s32 	%p2588, %r4, 2;
	mul.wide.s32 	%rd117, %r2712, 4;
	add.s64 	%rd118, %rd2, %rd117;
	st.local.u32 	[%rd118], %r1101;
	add.s64 	%rd119, %rd3, %rd117;
	st.local.u32 	[%rd119], %r1102;
	ld.local.f32 	%f3126, [%rd2];
	mov.b32 	%r2776, 0;
	@%p2588 bra 	$L__BB0_1045;
	setp.eq.s32 	%p2589, %r25, 0;
	ld.local.f32 	%f2734, [%rd2+4];
	setp.gt.f32 	%p2590, %f2734, %f3126;
	selp.f32 	%f3126, %f2734, %f3126, %p2590;
	selp.u32 	%r2776, 1, 0, %p2590;
	@%p2589 bra 	$L__BB0_1045;
	setp.eq.s32 	%p2591, %r26, 3;
	ld.local.f32 	%f2735, [%rd2+8];
	setp.gt.f32 	%p2592, %f2735, %f3126;
	selp.f32 	%f3126, %f2735, %f3126, %p2592;
	selp.b32 	%r2776, 2, %r2776, %p2592;
	@%p2591 bra 	$L__BB0_1045;
	setp.eq.s32 	%p2593, %r26, 4;
	ld.local.f32 	%f2736, [%rd2+12];
	setp.gt.f32 	%p2594, %f2736, %f3126;
	selp.f32 	%f3126, %f2736, %f3126, %p2594;
	selp.b32 	%r2776, 3, %r2776, %p2594;
	@%p2593 bra 	$L__BB0_1045;
	setp.eq.s32 	%p2595, %r26, 5;
	ld.local.f32 	%f2737, [%rd2+16];
	setp.gt.f32 	%p2596, %f2737, %f3126;
	selp.f32 	%f3126, %f2737, %f3126, %p2596;
	selp.b32 	%r2776, 4, %r2776, %p2596;
	@%p2595 bra 	$L__BB0_1045;
	setp.eq.s32 	%p2597, %r26, 6;
	ld.local.f32 	%f2738, [%rd2+20];
	setp.gt.f32 	%p2598, %f2738, %f3126;
	selp.f32 	%f3126, %f2738, %f3126, %p2598;
	selp.b32 	%r2776, 5, %r2776, %p2598;
	@%p2597 bra 	$L__BB0_1045;
	setp.eq.s32 	%p2599, %r26, 7;
	ld.local.f32 	%f2739, [%rd2+24];
	setp.gt.f32 	%p2600, %f2739, %f3126;
	selp.f32 	%f3126, %f2739, %f3126, %p2600;
	selp.b32 	%r2776, 6, %r2776, %p2600;
	@%p2599 bra 	$L__BB0_1045;
	setp.eq.s32 	%p2601, %r26, 8;
	ld.local.f32 	%f2740, [%rd2+28];
	setp.gt.f32 	%p2602, %f2740, %f3126;
	selp.f32 	%f3126, %f2740, %f3126, %p2602;
	selp.b32 	%r2776, 7, %r2776, %p2602;
	@%p2601 bra 	$L__BB0_1045;
	setp.eq.s32 	%p2603, %r26, 9;
	ld.local.f32 	%f2741, [%rd2+32];
	setp.gt.f32 	%p2604, %f2741, %f3126;
	selp.f32 	%f3126, %f2741, %f3126, %p2604;
	selp.b32 	%r2776, 8, %r2776, %p2604;
	@%p2603 bra 	$L__BB0_1045;
	setp.eq.s32 	%p2605, %r26, 10;
	ld.local.f32 	%f2742, [%rd2+36];
	setp.gt.f32 	%p2606, %f2742, %f3126;
	selp.f32 	%f3126, %f2742, %f3126, %p2606;
	selp.b32 	%r2776, 9, %r2776, %p2606;
	@%p2605 bra 	$L__BB0_1045;
	setp.eq.s32 	%p2607, %r26, 11;
	ld.local.f32 	%f2743, [%rd2+40];
	setp.gt.f32 	%p2608, %f2743, %f3126;
	selp.f32 	%f3126, %f2743, %f3126, %p2608;
	selp.b32 	%r2776, 10, %r2776, %p2608;
	@%p2607 bra 	$L__BB0_1045;
	setp.eq.s32 	%p2609, %r26, 12;
	ld.local.f32 	%f2744, [%rd2+44];
	setp.gt.f32 	%p2610, %f2744, %f3126;
	selp.f32 	%f3126, %f2744, %f3126, %p2610;
	selp.b32 	%r2776, 11, %r2776, %p2610;
	@%p2609 bra 	$L__BB0_1045;
	setp.eq.s32 	%p2611, %r26, 13;
	ld.local.f32 	%f2745, [%rd2+48];
	setp.gt.f32 	%p2612, %f2745, %f3126;
	selp.f32 	%f3126, %f2745, %f3126, %p2612;
	selp.b32 	%r2776, 12, %r2776, %p2612;
	@%p2611 bra 	$L__BB0_1045;
	setp.eq.s32 	%p2613, %r26, 14;
	ld.local.f32 	%f2746, [%rd2+52];
	setp.gt.f32 	%p2614, %f2746, %f3126;
	selp.f32 	%f3126, %f2746, %f3126, %p2614;
	selp.b32 	%r2776, 13, %r2776, %p2614;
	@%p2613 bra 	$L__BB0_1045;
	setp.eq.s32 	%p2615, %r26, 15;
	ld.local.f32 	%f2747, [%rd2+56];
	setp.gt.f32 	%p2616, %f2747, %f3126;
	selp.f32 	%f3126, %f2747, %f3126, %p2616;
	selp.b32 	%r2776, 14, %r2776, %p2616;
	@%p2615 bra 	$L__BB0_1045;
	setp.eq.s32 	%p2617, %r26, 16;
	ld.local.f32 	%f2748, [%rd2+60];
	setp.gt.f32 	%p2618, %f2748, %f3126;
	selp.f32 	%f3126, %f2748, %f3126, %p2618;
	selp.b32 	%r2776, 15, %r2776, %p2618;
	@%p2617 bra 	$L__BB0_1045;
	setp.eq.s32 	%p2619, %r26, 17;
	ld.local.f32 	%f2749, [%rd2+64];
	setp.gt.f32 	%p2620, %f2749, %f3126;
	selp.f32 	%f3126, %f2749, %f3126, %p2620;
	selp.b32 	%r2776, 16, %r2776, %p2620;
	@%p2619 bra 	$L__BB0_1045;
	setp.eq.s32 	%p2621, %r26, 18;
	ld.local.f32 	%f2750, [%rd2+68];
	setp.gt.f32 	%p2622, %f2750, %f3126;
	selp.f32 	%f3126, %f2750, %f3126, %p2622;
	selp.b32 	%r2776, 17, %r2776, %p2622;
	@%p2621 bra 	$L__BB0_1045;
	setp.eq.s32 	%p2623, %r26, 19;
	ld.local.f32 	%f2751, [%rd2+72];
	setp.gt.f32 	%p2624, %f2751, %f3126;
	selp.f32 	%f3126, %f2751, %f3126, %p2624;
	selp.b32 	%r2776, 18, %r2776, %p2624;
	@%p2623 bra 	$L__BB0_1045;
	setp.eq.s32 	%p2625, %r26, 20;
	ld.local.f32 	%f2752, [%rd2+76];
	setp.gt.f32 	%p2626, %f2752, %f3126;
	selp.f32 	%f3126, %f2752, %f3126, %p2626;
	selp.b32 	%r2776, 19, %r2776, %p2626;
	@%p2625 bra 	$L__BB0_1045;
	setp.eq.s32 	%p2627, %r26, 21;
	ld.local.f32 	%f2753, [%rd2+80];
	setp.gt.f32 	%p2628, %f2753, %f3126;
	selp.f32 	%f3126, %f2753, %f3126, %p2628;
	selp.b32 	%r2776, 20, %r2776, %p2628;
	@%p2627 bra 	$L__BB0_1045;
	setp.eq.s32 	%p2629, %r26, 22;
	ld.local.f32 	%f2754, [%rd2+84];
	setp.gt.f32 	%p2630, %f2754, %f3126;
	selp.f32 	%f3126, %f2754, %f3126, %p2630;
	selp.b32 	%r2776, 21, %r2776, %p2630;
	@%p2629 bra 	$L__BB0_1045;
	setp.eq.s32 	%p2631, %r26, 23;
	ld.local.f32 	%f2755, [%rd2+88];
	setp.gt.f32 	%p2632, %f2755, %f3126;
	selp.f32 	%f3126, %f2755, %f3126, %p2632;
	selp.b32 	%r2776, 22, %r2776, %p2632;
	@%p2631 bra 	$L__BB0_1045;
	setp.eq.s32 	%p2633, %r26, 24;
	ld.local.f32 	%f2756, [%rd2+92];
	setp.gt.f32 	%p2634, %f2756, %f3126;
	selp.f32 	%f3126, %f2756, %f3126, %p2634;
	selp.b32 	%r2776, 23, %r2776, %p2634;
	@%p2633 bra 	$L__BB0_1045;
	setp.eq.s32 	%p2635, %r26, 25;
	ld.local.f32 	%f2757, [%rd2+96];
	setp.gt.f32 	%p2636, %f2757, %f3126;
	selp.f32 	%f3126, %f2757, %f3126, %p2636;
	selp.b32 	%r2776, 24, %r2776, %p2636;
	@%p2635 bra 	$L__BB0_1045;
	setp.eq.s32 	%p2637, %r26, 26;
	ld.local.f32 	%f2758, [%rd2+100];
	setp.gt.f32 	%p2638, %f2758, %f3126;
	selp.f32 	%f3126, %f2758, %f3126, %p2638;
	selp.b32 	%r2776, 25, %r2776, %p2638;
	@%p2637 bra 	$L__BB0_1045;
	setp.eq.s32 	%p2639, %r26, 27;
	ld.local.f32 	%f2759, [%rd2+104];
	setp.gt.f32 	%p2640, %f2759, %f3126;
	selp.f32 	%f3126, %f2759, %f3126, %p2640;
	selp.b32 	%r2776, 26, %r2776, %p2640;
	@%p2639 bra 	$L__BB0_1045;
	setp.eq.s32 	%p2641, %r26, 28;
	ld.local.f32 	%f2760, [%rd2+108];
	setp.gt.f32 	%p2642, %f2760, %f3126;
	selp.f32 	%f3126, %f2760, %f3126, %p2642;
	selp.b32 	%r2776, 27, %r2776, %p2642;
	@%p2641 bra 	$L__BB0_1045;
	setp.eq.s32 	%p2643, %r26, 29;
	ld.local.f32 	%f2761, [%rd2+112];
	setp.gt.f32 	%p2644, %f2761, %f3126;
	selp.f32 	%f3126, %f2761, %f3126, %p2644;
	selp.b32 	%r2776, 28, %r2776, %p2644;
	@%p2643 bra 	$L__BB0_1045;
	setp.eq.s32 	%p2645, %r26, 30;
	ld.local.f32 	%f2762, [%rd2+116];
	setp.gt.f32 	%p2646, %f2762, %f3126;
	selp.f32 	%f3126, %f2762, %f3126, %p2646;
	selp.b32 	%r2776, 29, %r2776, %p2646;
	@%p2645 bra 	$L__BB0_1045;
	setp.eq.s32 	%p2647, %r26, 31;
	ld.local.f32 	%f2763, [%rd2+120];
	setp.gt.f32 	%p2648, %f2763, %f3126;
	selp.f32 	%f3126, %f2763, %f3126, %p2648;
	selp.b32 	%r2776, 30, %r2776, %p2648;
	@%p2647 bra 	$L__BB0_1045;
	ld.local.f32 	%f2764, [%rd2+124];
	setp.gt.f32 	%p2649, %f2764, %f3126;
	selp.f32 	%f3126, %f2764, %f3126, %p2649;
	selp.b32 	%r2776, 31, %r2776, %p2649;
$L__BB0_1045:
	bar.warp.sync 	-1;
	mov.b32 	%r2020, %f3126;
	shfl.sync.down.b32	%r2021|%p2651, %r2020, 16, 31, -1;
	mov.b32 	%f1040, %r2021;
	shfl.sync.down.b32	%r1135|%p2652, %r2, 16, 31, -1;
	setp.lt.f32 	%p2653, %f3126, %f1040;
	mov.pred 	%p4334, -1;
	@%p2653 bra 	$L__BB0_1047;
	setp.eq.f32 	%p2654, %f3126, %f1040;
	setp.gt.s32 	%p2655, %r1135, %r2;
	and.pred  	%p4334, %p2654, %p2655;
$L__BB0_1047:
	selp.f32 	%f1041, %f1040, %f3126, %p4334;
	selp.b32 	%r1136, %r1135, %r2, %p4334;
	mov.b32 	%r2023, %f1041;
	shfl.sync.down.b32	%r2024|%p2657, %r2023, 8, 31, -1;
	mov.b32 	%f1042, %r2024;
	shfl.sync.down.b32	%r1137|%p2658, %r1136, 8, 31, -1;
	setp.lt.f32 	%p2659, %f1041, %f1042;
	mov.pred 	%p4335, -1;
	@%p2659 bra 	$L__BB0_1049;
	setp.eq.f32 	%p2660, %f1041, %f1042;
	setp.gt.s32 	%p2661, %r1137, %r1136;
	and.pred  	%p4335, %p2660, %p2661;
$L__BB0_1049:
	selp.f32 	%f1043, %f1042, %f1041, %p4335;
	selp.b32 	%r1138, %r1137, %r1136, %p4335;
	mov.b32 	%r2025, %f1043;
	shfl.sync.down.b32	%r2026|%p2663, %r2025, 4, 31, -1;
	mov.b32 	%f1044, %r2026;
	shfl.sync.down.b32	%r1139|%p2664, %r1138, 4, 31, -1;
	setp.lt.f32 	%p2665, %f1043, %f1044;
	mov.pred 	%p4336, -1;
	@%p2665 bra 	$L__BB0_1051;
	setp.eq.f32 	%p2666, %f1043, %f1044;
	setp.gt.s32 	%p2667, %r1139, %r1138;
	and.pred  	%p4336, %p2666, %p2667;
$L__BB0_1051:
	selp.f32 	%f1045, %f1044, %f1043, %p4336;
	selp.b32 	%r1140, %r1139, %r1138, %p4336;
	mov.b32 	%r2027, %f1045;
	shfl.sync.down.b32	%r2028|%p2669, %r2027, 2, 31, -1;
	mov.b32 	%f1046, %r2028;
	shfl.sync.down.b32	%r1141|%p2670, %r1140, 2, 31, -1;
	setp.lt.f32 	%p2671, %f1045, %f1046;
	mov.pred 	%p4337, -1;
	@%p2671 bra 	$L__BB0_1053;
	setp.eq.f32 	%p2672, %f1045, %f1046;
	setp.gt.s32 	%p2673, %r1141, %r1140;
	and.pred  	%p4337, %p2672, %p2673;
$L__BB0_1053:
	selp.f32 	%f1047, %f1046, %f1045, %p4337;
	selp.b32 	%r1142, %r1141, %r1140, %p4337;
	mov.b32 	%r1143, %f1047;
	shfl.sync.down.b32	%r1144|%p2675, %r1143, 1, 31, -1;
	mov.b32 	%f1048, %r1144;
	shfl.sync.down.b32	%r1145|%p2676, %r1142, 1, 31, -1;
	setp.lt.f32 	%p2677, %f1047, %f1048;
	mov.pred 	%p4338, -1;
	@%p2677 bra 	$L__BB0_1055;
	setp.eq.f32 	%p2678, %f1047, %f1048;
	setp.gt.s32 	%p2679, %r1145, %r1142;
	and.pred  	%p4338, %p2678, %p2679;
$L__BB0_1055:
	selp.b32 	%r2029, %r1145, %r1142, %p4338;
	selp.b32 	%r2030, %r1144, %r1143, %p4338;
	shfl.sync.idx.b32	%r2031|%p2680, %r2030, 0, 31, -1;
	mov.b32 	%f3061, %r2031;
	shfl.sync.idx.b32	%r2711|%p2681, %r2029, 0, 31, -1;
	shfl.sync.idx.b32	%r2032|%p2682, %r2776, %r2711, 31, -1;
	bar.warp.sync 	-1;
	mov.u32 	%r2712, %r2776;
	mov.f32 	%f3062, %f3126;
$L__BB0_1056:
	shfl.sync.idx.b32	%r1149|%p2683, %r2708, 23, 31, -1;
	mov.b32 	%f2765, %r1149;
	shfl.sync.idx.b32	%r1150|%p2684, %r2709, 23, 31, -1;
	setp.le.f32 	%p2685, %f3061, %f2765;
	@%p2685 bra 	$L__BB0_1101;
	setp.ne.s32 	%p2686, %r2, %r2711;
	mov.u32 	%r2779, %r2712;
	mov.f32 	%f3129, %f3062;
	@%p2686 bra 	$L__BB0_1090;
	setp.lt.s32 	%p2687, %r4, 2;
	mul.wide.s32 	%rd120, %r2712, 4;
	add.s64 	%rd121, %rd2, %rd120;
	st.local.u32 	[%rd121], %r1149;
	add.s64 	%rd122, %rd3, %rd120;
	st.local.u32 	[%rd122], %r1150;
	ld.local.f32 	%f3129, [%rd2];
	mov.b32 	%r2779, 0;
	@%p2687 bra 	$L__BB0_1090;
	setp.eq.s32 	%p2688, %r25, 0;
	ld.local.f32 	%f2766, [%rd2+4];
	setp.gt.f32 	%p2689, %f2766, %f3129;
	selp.f32 	%f3129, %f2766, %f3129, %p2689;
	selp.u32 	%r2779, 1, 0, %p2689;
	@%p2688 bra 	$L__BB0_1090;
	setp.eq.s32 	%p2690, %r26, 3;
	ld.local.f32 	%f2767, [%rd2+8];
	setp.gt.f32 	%p2691, %f2767, %f3129;
	selp.f32 	%f3129, %f2767, %f3129, %p2691;
	selp.b32 	%r2779, 2, %r2779, %p2691;
	@%p2690 bra 	$L__BB0_1090;
	setp.eq.s32 	%p2692, %r26, 4;
	ld.local.f32 	%f2768, [%rd2+12];
	setp.gt.f32 	%p2693, %f2768, %f3129;
	selp.f32 	%f3129, %f2768, %f3129, %p2693;
	selp.b32 	%r2779, 3, %r2779, %p2693;
	@%p2692 bra 	$L__BB0_1090;
	setp.eq.s32 	%p2694, %r26, 5;
	ld.local.f32 	%f2769, [%rd2+16];
	setp.gt.f32 	%p2695, %f2769, %f3129;
	selp.f32 	%f3129, %f2769, %f3129, %p2695;
	selp.b32 	%r2779, 4, %r2779, %p2695;
	@%p2694 bra 	$L__BB0_1090;
	setp.eq.s32 	%p2696, %r26, 6;
	ld.local.f32 	%f2770, [%rd2+20];
	setp.gt.f32 	%p2697, %f2770, %f3129;
	selp.f32 	%f3129, %f2770, %f3129, %p2697;
	selp.b32 	%r2779, 5, %r2779, %p2697;
	@%p2696 bra 	$L__BB0_1090;
	setp.eq.s32 	%p2698, %r26, 7;
	ld.local.f32 	%f2771, [%rd2+24];
	setp.gt.f32 	%p2699, %f2771, %f3129;
	selp.f32 	%f3129, %f2771, %f3129, %p2699;
	selp.b32 	%r2779, 6, %r2779, %p2699;
	@%p2698 bra 	$L__BB0_1090;
	setp.eq.s32 	%p2700, %r26, 8;
	ld.local.f32 	%f2772, [%rd2+28];
	setp.gt.f32 	%p2701, %f2772, %f3129;
	selp.f32 	%f3129, %f2772, %f3129, %p2701;
	selp.b32 	%r2779, 7, %r2779, %p2701;
	@%p2700 bra 	$L__BB0_1090;
	setp.eq.s32 	%p2702, %r26, 9;
	ld.local.f32 	%f2773, [%rd2+32];
	setp.gt.f32 	%p2703, %f2773, %f3129;
	selp.f32 	%f3129, %f2773, %f3129, %p2703;
	selp.b32 	%r2779, 8, %r2779, %p2703;
	@%p2702 bra 	$L__BB0_1090;
	setp.eq.s32 	%p2704, %r26, 10;
	ld.local.f32 	%f2774, [%rd2+36];
	setp.gt.f32 	%p2705, %f2774, %f3129;
	selp.f32 	%f3129, %f2774, %f3129, %p2705;
	selp.b32 	%r2779, 9, %r2779, %p2705;
	@%p2704 bra 	$L__BB0_1090;
	setp.eq.s32 	%p2706, %r26, 11;
	ld.local.f32 	%f2775, [%rd2+40];
	setp.gt.f32 	%p2707, %f2775, %f3129;
	selp.f32 	%f3129, %f2775, %f3129, %p2707;
	selp.b32 	%r2779, 10, %r2779, %p2707;
	@%p2706 bra 	$L__BB0_1090;
	setp.eq.s32 	%p2708, %r26, 12;
	ld.local.f32 	%f2776, [%rd2+44];
	setp.gt.f32 	%p2709, %f2776, %f3129;
	selp.f32 	%f3129, %f2776, %f3129, %p2709;
	selp.b32 	%r2779, 11, %r2779, %p2709;
	@%p2708 bra 	$L__BB0_1090;
	setp.eq.s32 	%p2710, %r26, 13;
	ld.local.f32 	%f2777, [%rd2+48];
	setp.gt.f32 	%p2711, %f2777, %f3129;
	selp.f32 	%f3129, %f2777, %f3129, %p2711;
	selp.b32 	%r2779, 12, %r2779, %p2711;
	@%p2710 bra 	$L__BB0_1090;
	setp.eq.s32 	%p2712, %r26, 14;
	ld.local.f32 	%f2778, [%rd2+52];
	setp.gt.f32 	%p2713, %f2778, %f3129;
	selp.f32 	%f3129, %f2778, %f3129, %p2713;
	selp.b32 	%r2779, 13, %r2779, %p2713;
	@%p2712 bra 	$L__BB0_1090;
	setp.eq.s32 	%p2714, %r26, 15;
	ld.local.f32 	%f2779, [%rd2+56];
	setp.gt.f32 	%p2715, %f2779, %f3129;
	selp.f32 	%f3129, %f2779, %f3129, %p2715;
	selp.b32 	%r2779, 14, %r2779, %p2715;
	@%p2714 bra 	$L__BB0_1090;
	setp.eq.s32 	%p2716, %r26, 16;
	ld.local.f32 	%f2780, [%rd2+60];
	setp.gt.f32 	%p2717, %f2780, %f3129;
	selp.f32 	%f3129, %f2780, %f3129, %p2717;
	selp.b32 	%r2779, 15, %r2779, %p2717;
	@%p2716 bra 	$L__BB0_1090;
	setp.eq.s32 	%p2718, %r26, 17;
	ld.local.f32 	%f2781, [%rd2+64];
	setp.gt.f32 	%p2719, %f2781, %f3129;
	selp.f32 	%f3129, %f2781, %f3129, %p2719;
	selp.b32 	%r2779, 16, %r2779, %p2719;
	@%p2718 bra 	$L__BB0_1090;
	setp.eq.s32 	%p2720, %r26, 18;
	ld.local.f32 	%f2782, [%rd2+68];
	setp.gt.f32 	%p2721, %f2782, %f3129;
	selp.f32 	%f3129, %f2782, %f3129, %p2721;
	selp.b32 	%r2779, 17, %r2779, %p2721;
	@%p2720 bra 	$L__BB0_1090;
	setp.eq.s32 	%p2722, %r26, 19;
	ld.local.f32 	%f2783, [%rd2+72];
	setp.gt.f32 	%p2723, %f2783, %f3129;
	selp.f32 	%f3129, %f2783, %f3129, %p2723;
	selp.b32 	%r2779, 18, %r2779, %p2723;
	@%p2722 bra 	$L__BB0_1090;
	setp.eq.s32 	%p2724, %r26, 20;
	ld.local.f32 	%f2784, [%rd2+76];
	setp.gt.f32 	%p2725, %f2784, %f3129;
	selp.f32 	%f3129, %f2784, %f3129, %p2725;
	selp.b32 	%r2779, 19, %r2779, %p2725;
	@%p2724 bra 	$L__BB0_1090;
	setp.eq.s32 	%p2726, %r26, 21;
	ld.local.f32 	%f2785, [%rd2+80];
	setp.gt.f32 	%p2727, %f2785, %f3129;
	selp.f32 	%f3129, %f2785, %f3129, %p2727;
	selp.b32 	%r2779, 20, %r2779, %p2727;
	@%p2726 bra 	$L__BB0_1090;
	setp.eq.s32 	%p2728, %r26, 22;
	ld.local.f32 	%f2786, [%rd2+84];
	setp.gt.f32 	%p2729, %f2786, %f3129;
	selp.f32 	%f3129, %f2786, %f3129, %p2729;
	selp.b32 	%r2779, 21, %r2779, %p2729;
	@%p2728 bra 	$L__BB0_1090;
	setp.eq.s32 	%p2730, %r26, 23;
	ld.local.f32 	%f2787, [%rd2+88];
	setp.gt.f32 	%p2731, %f2787, %f3129;
	selp.f32 	%f3129, %f2787, %f3129, %p2731;
	selp.b32 	%r2779, 22, %r2779, %p2731;
	@%p2730 bra 	$L__BB0_1090;
	setp.eq.s32 	%p2732, %r26, 24;
	ld.local.f32 	%f2788, [%rd2+92];
	setp.gt.f32 	%p2733, %f2788, %f3129;
	selp.f32 	%f3129, %f2788, %f3129, %p2733;
	selp.b32 	%r2779, 23, %r2779, %p2733;
	@%p2732 bra 	$L__BB0_1090;
	setp.eq.s32 	%p2734, %r26, 25;
	ld.local.f32 	%f2789, [%rd2+96];
	setp.gt.f32 	%p2735, %f2789, %f3129;
	selp.f32 	%f3129, %f2789, %f3129, %p2735;
	selp.b32 	%r2779, 24, %r2779, %p2735;
	@%p2734 bra 	$L__BB0_1090;
	setp.eq.s32 	%p2736, %r26, 26;
	ld.local.f32 	%f2790, [%rd2+100];
	setp.gt.f32 	%p2737, %f2790, %f3129;
	selp.f32 	%f3129, %f2790, %f3129, %p2737;
	selp.b32 	%r2779, 25, %r2779, %p2737;
	@%p2736 bra 	$L__BB0_1090;
	setp.eq.s32 	%p2738, %r26, 27;
	ld.local.f32 	%f2791, [%rd2+104];
	setp.gt.f32 	%p2739, %f2791, %f3129;
	selp.f32 	%f3129, %f2791, %f3129, %p2739;
	selp.b32 	%r2779, 26, %r2779, %p2739;
	@%p2738 bra 	$L__BB0_1090;
	setp.eq.s32 	%p2740, %r26, 28;
	ld.local.f32 	%f2792, [%rd2+108];
	setp.gt.f32 	%p2741, %f2792, %f3129;
	selp.f32 	%f3129, %f2792, %f3129, %p2741;
	selp.b32 	%r2779, 27, %r2779, %p2741;
	@%p2740 bra 	$L__BB0_1090;
	setp.eq.s32 	%p2742, %r26, 29;
	ld.local.f32 	%f2793, [%rd2+112];
	setp.gt.f32 	%p2743, %f2793, %f3129;
	selp.f32 	%f3129, %f2793, %f3129, %p2743;
	selp.b32 	%r2779, 28, %r2779, %p2743;
	@%p2742 bra 	$L__BB0_1090;
	setp.eq.s32 	%p2744, %r26, 30;
	ld.local.f32 	%f2794, [%rd2+116];
	setp.gt.f32 	%p2745, %f2794, %f3129;
	selp.f32 	%f3129, %f2794, %f3129, %p2745;
	selp.b32 	%r2779, 29, %r2779, %p2745;
	@%p2744 bra 	$L__BB0_1090;
	setp.eq.s32 	%p2746, %r26, 31;
	ld.local.f32 	%f2795, [%rd2+120];
	setp.gt.f32 	%p2747, %f2795, %f3129;
	selp.f32 	%f3129, %f2795, %f3129, %p2747;
	selp.b32 	%r2779, 30, %r2779, %p2747;
	@%p2746 bra 	$L__BB0_1090;
	ld.local.f32 	%f2796, [%rd2+124];
	setp.gt.f32 	%p2748, %f2796, %f3129;
	selp.f32 	%f3129, %f2796, %f3129, %p2748;
	selp.b32 	%r2779, 31, %r2779, %p2748;
$L__BB0_1090:
	bar.warp.sync 	-1;
	mov.b32 	%r2034, %f3129;
	shfl.sync.down.b32	%r2035|%p2750, %r2034, 16, 31, -1;
	mov.b32 	%f1085, %r2035;
	shfl.sync.down.b32	%r1183|%p2751, %r2, 16, 31, -1;
	setp.lt.f32 	%p2752, %f3129, %f1085;
	mov.pred 	%p4339, -1;
	@%p2752 bra 	$L__BB0_1092;
	setp.eq.f32 	%p2753, %f3129, %f1085;
	setp.gt.s32 	%p2754, %r1183, %r2;
	and.pred  	%p4339, %p2753, %p2754;
$L__BB0_1092:
	selp.f32 	%f1086, %f1085, %f3129, %p4339;
	selp.b32 	%r1184, %r1183, %r2, %p4339;
	mov.b32 	%r2037, %f1086;
	shfl.sync.down.b32	%r2038|%p2756, %r2037, 8, 31, -1;
	mov.b32 	%f1087, %r2038;
	shfl.sync.down.b32	%r1185|%p2757, %r1184, 8, 31, -1;
	setp.lt.f32 	%p2758, %f1086, %f1087;
	mov.pred 	%p4340, -1;
	@%p2758 bra 	$L__BB0_1094;
	setp.eq.f32 	%p2759, %f1086, %f1087;
	setp.gt.s32 	%p2760, %r1185, %r1184;
	and.pred  	%p4340, %p2759, %p2760;
$L__BB0_1094:
	selp.f32 	%f1088, %f1087, %f1086, %p4340;
	selp.b32 	%r1186, %r1185, %r1184, %p4340;
	mov.b32 	%r2039, %f1088;
	shfl.sync.down.b32	%r2040|%p2762, %r2039, 4, 31, -1;
	mov.b32 	%f1089, %r2040;
	shfl.sync.down.b32	%r1187|%p2763, %r1186, 4, 31, -1;
	setp.lt.f32 	%p2764, %f1088, %f1089;
	mov.pred 	%p4341, -1;
	@%p2764 bra 	$L__BB0_1096;
	setp.eq.f32 	%p2765, %f1088, %f1089;
	setp.gt.s32 	%p2766, %r1187, %r1186;
	and.pred  	%p4341, %p2765, %p2766;
$L__BB0_1096:
	selp.f32 	%f1090, %f1089, %f1088, %p4341;
	selp.b32 	%r1188, %r1187, %r1186, %p4341;
	mov.b32 	%r2041, %f1090;
	shfl.sync.down.b32	%r2042|%p2768, %r2041, 2, 31, -1;
	mov.b32 	%f1091, %r2042;
	shfl.sync.down.b32	%r1189|%p2769, %r1188, 2, 31, -1;
	setp.lt.f32 	%p2770, %f1090, %f1091;
	mov.pred 	%p4342, -1;
	@%p2770 bra 	$L__BB0_1098;
	setp.eq.f32 	%p2771, %f1090, %f1091;
	setp.gt.s32 	%p2772, %r1189, %r1188;
	and.pred  	%p4342, %p2771, %p2772;
$L__BB0_1098:
	selp.f32 	%f1092, %f1091, %f1090, %p4342;
	selp.b32 	%r1190, %r1189, %r1188, %p4342;
	mov.b32 	%r1191, %f1092;
	shfl.sync.down.b32	%r1192|%p2774, %r1191, 1, 31, -1;
	mov.b32 	%f1093, %r1192;
	shfl.sync.down.b32	%r1193|%p2775, %r1190, 1, 31, -1;
	setp.lt.f32 	%p2776, %f1092, %f1093;
	mov.pred 	%p4343, -1;
	@%p2776 bra 	$L__BB0_1100;
	setp.eq.f32 	%p2777, %f1092, %f1093;
	setp.gt.s32 	%p2778, %r1193, %r1190;
	and.pred  	%p4343, %p2777, %p2778;
$L__BB0_1100:
	selp.b32 	%r2043, %r1193, %r1190, %p4343;
	selp.b32 	%r2044, %r1192, %r1191, %p4343;
	shfl.sync.idx.b32	%r2045|%p2779, %r2044, 0, 31, -1;
	mov.b32 	%f3061, %r2045;
	shfl.sync.idx.b32	%r2711|%p2780, %r2043, 0, 31, -1;
	shfl.sync.idx.b32	%r2046|%p2781, %r2779, %r2711, 31, -1;
	bar.warp.sync 	-1;
	mov.u32 	%r2712, %r2779;
	mov.f32 	%f3062, %f3129;
$L__BB0_1101:
	shfl.sync.idx.b32	%r1197|%p2782, %r2708, 24, 31, -1;
	mov.b32 	%f2797, %r1197;
	shfl.sync.idx.b32	%r1198|%p2783, %r2709, 24, 31, -1;
	setp.le.f32 	%p2784, %f3061, %f2797;
	@%p2784 bra 	$L__BB0_1146;
	setp.ne.s32 	%p2785, %r2, %r2711;
	mov.u32 	%r2782, %r2712;
	mov.f32 	%f3132, %f3062;
	@%p2785 bra 	$L__BB0_1135;
	setp.lt.s32 	%p2786, %r4, 2;
	mul.wide.s32 	%rd123, %r2712, 4;
	add.s64 	%rd124, %rd2, %rd123;
	st.local.u32 	[%rd124], %r1197;
	add.s64 	%rd125, %rd3, %rd123;
	st.local.u32 	[%rd125], %r1198;
	ld.local.f32 	%f3132, [%rd2];
	mov.b32 	%r2782, 0;
	@%p2786 bra 	$L__BB0_1135;
	setp.eq.s32 	%p2787, %r25, 0;
	ld.local.f32 	%f2798, [%rd2+4];
	setp.gt.f32 	%p2788, %f2798, %f3132;
	selp.f32 	%f3132, %f2798, %f3132, %p2788;
	selp.u32 	%r2782, 1, 0, %p2788;
	@%p2787 bra 	$L__BB0_1135;
	setp.eq.s32 	%p2789, %r26, 3;
	ld.local.f32 	%f2799, [%rd2+8];
	setp.gt.f32 	%p2790, %f2799, %f3132;
	selp.f32 	%f3132, %f2799, %f3132, %p2790;
	selp.b32 	%r2782, 2, %r2782, %p2790;
	@%p2789 bra 	$L__BB0_1135;
	setp.eq.s32 	%p2791, %r26, 4;
	ld.local.f32 	%f2800, [%rd2+12];
	setp.gt.f32 	%p2792, %f2800, %f3132;
	selp.f32 	%f3132, %f2800, %f3132, %p2792;
	selp.b32 	%r2782, 3, %r2782, %p2792;
	@%p2791 bra 	$L__BB0_1135;
	setp.eq.s32 	%p2793, %r26, 5;
	ld.local.f32 	%f2801, [%rd2+16];
	setp.gt.f32 	%p2794, %f2801, %f3132;
	selp.f32 	%f3132, %f2801, %f3132, %p2794;
	selp.b32 	%r2782, 4, %r2782, %p2794;
	@%p2793 bra 	$L__BB0_1135;
	setp.eq.s32 	%p2795, %r26, 6;
	ld.local.f32 	%f2802, [%rd2+20];
	setp.gt.f32 	%p2796, %f2802, %f3132;
	selp.f32 	%f3132, %f2802, %f3132, %p2796;
	selp.b32 	%r2782, 5, %r2782, %p2796;
	@%p2795 bra 	$L__BB0_1135;
	setp.eq.s32 	%p2797, %r26, 7;
	ld.local.f32 	%f2803, [%rd2+24];
	setp.gt.f32 	%p2798, %f2803, %f3132;
	selp.f32 	%f3132, %f2803, %f3132, %p2798;
	selp.b32 	%r2782, 6, %r2782, %p2798;
	@%p2797 bra 	$L__BB0_1135;
	setp.eq.s32 	%p2799, %r26, 8;
	ld.local.f32 	%f2804, [%rd2+28];
	setp.gt.f32 	%p2800, %f2804, %f3132;
	selp.f32 	%f3132, %f2804, %f3132, %p2800;
	selp.b32 	%r2782, 7, %r2782, %p2800;
	@%p2799 bra 	$L__BB0_1135;
	setp.eq.s32 	%p2801, %r26, 9;
	ld.local.f32 	%f2805, [%rd2+32];
	setp.gt.f32 	%p2802, %f2805, %f3132;
	selp.f32 	%f3132, %f2805, %f3132, %p2802;
	selp.b32 	%r2782, 8, %r2782, %p2802;
	@%p2801 bra 	$L__BB0_1135;
	setp.eq.s32 	%p2803, %r26, 10;
	ld.local.f32 	%f2806, [%rd2+36];
	setp.gt.f32 	%p2804, %f2806, %f3132;
	selp.f32 	%f3132, %f2806, %f3132, %p2804;
	selp.b32 	%r2782, 9, %r2782, %p2804;
	@%p2803 bra 	$L__BB0_1135;
	setp.eq.s32 	%p2805, %r26, 11;
	ld.local.f32 	%f2807, [%rd2+40];
	setp.gt.f32 	%p2806, %f2807, %f3132;
	selp.f32 	%f3132, %f2807, %f3132, %p2806;
	selp.b32 	%r2782, 10, %r2782, %p2806;
	@%p2805 bra 	$L__BB0_1135;
	setp.eq.s32 	%p2807, %r26, 12;
	ld.local.f32 	%f2808, [%rd2+44];
	setp.gt.f32 	%p2808, %f2808, %f3132;
	selp.f32 	%f3132, %f2808, %f3132, %p2808;
	selp.b32 	%r2782, 11, %r2782, %p2808;
	@%p2807 bra 	$L__BB0_1135;
	setp.eq.s32 	%p2809, %r26, 13;
	ld.local.f32 	%f2809, [%rd2+48];
	setp.gt.f32 	%p2810, %f2809, %f3132;
	selp.f32 	%f3132, %f2809, %f3132, %p2810;
	selp.b32 	%r2782, 12, %r2782, %p2810;
	@%p2809 bra 	$L__BB0_1135;
	setp.eq.s32 	%p2811, %r26, 14;
	ld.local.f32 	%f2810, [%rd2+52];
	setp.gt.f32 	%p2812, %f2810, %f3132;
	selp.f32 	%f3132, %f2810, %f3132, %p2812;
	selp.b32 	%r2782, 13, %r2782, %p2812;
	@%p2811 bra 	$L__BB0_1135;
	setp.eq.s32 	%p2813, %r26, 15;
	ld.local.f32 	%f2811, [%rd2+56];
	setp.gt.f32 	%p2814, %f2811, %f3132;
	selp.f32 	%f3132, %f2811, %f3132, %p2814;
	selp.b32 	%r2782, 14, %r2782, %p2814;
	@%p2813 bra 	$L__BB0_1135;
	setp.eq.s32 	%p2815, %r26, 16;
	ld.local.f32 	%f2812, [%rd2+60];
	setp.gt.f32 	%p2816, %f2812, %f3132;
	selp.f32 	%f3132, %f2812, %f3132, %p2816;
	selp.b32 	%r2782, 15, %r2782, %p2816;
	@%p2815 bra 	$L__BB0_1135;
	setp.eq.s32 	%p2817, %r26, 17;
	ld.local.f32 	%f2813, [%rd2+64];
	setp.gt.f32 	%p2818, %f2813, %f3132;
	selp.f32 	%f3132, %f2813, %f3132, %p2818;
	selp.b32 	%r2782, 16, %r2782, %p2818;
	@%p2817 bra 	$L__BB0_1135;
	setp.eq.s32 	%p2819, %r26, 18;
	ld.local.f32 	%f2814, [%rd2+68];
	setp.gt.f32 	%p2820, %f2814, %f3132;
	selp.f32 	%f3132, %f2814, %f3132, %p2820;
	selp.b32 	%r2782, 17, %r2782, %p2820;
	@%p2819 bra 	$L__BB0_1135;
	setp.eq.s32 	%p2821, %r26, 19;
	ld.local.f32 	%f2815, [%rd2+72];
	setp.gt.f32 	%p2822, %f2815, %f3132;
	selp.f32 	%f3132, %f2815, %f3132, %p2822;
	selp.b32 	%r2782, 18, %r2782, %p2822;
	@%p2821 bra 	$L__BB0_1135;
	setp.eq.s32 	%p2823, %r26, 20;
	ld.local.f32 	%f2816, [%rd2+76];
	setp.gt.f32 	%p2824, %f2816, %f3132;
	selp.f32 	%f3132, %f2816, %f3132, %p2824;
	selp.b32 	%r2782, 19, %r2782, %p2824;
	@%p2823 bra 	$L__BB0_1135;
	setp.eq.s32 	%p2825, %r26, 21;
	ld.local.f32 	%f2817, [%rd2+80];
	setp.gt.f32 	%p2826, %f2817, %f3132;
	selp.f32 	%f3132, %f2817, %f3132, %p2826;
	selp.b32 	%r2782, 20, %r2782, %p2826;
	@%p2825 bra 	$L__BB0_1135;
	setp.eq.s32 	%p2827, %r26, 22;
	ld.local.f32 	%f2818, [%rd2+84];
	setp.gt.f32 	%p2828, %f2818, %f3132;
	selp.f32 	%f3132, %f2818, %f3132, %p2828;
	selp.b32 	%r2782, 21, %r2782, %p2828;
	@%p2827 bra 	$L__BB0_1135;
	setp.eq.s32 	%p2829, %r26, 23;
	ld.local.f32 	%f2819, [%rd2+88];
	setp.gt.f32 	%p2830, %f2819, %f3132;
	selp.f32 	%f3132, %f2819, %f3132, %p2830;
	selp.b32 	%r2782, 22, %r2782, %p2830;
	@%p2829 bra 	$L__BB0_1135;
	setp.eq.s32 	%p2831, %r26, 24;
	ld.local.f32 	%f2820, [%rd2+92];
	setp.gt.f32 	%p2832, %f2820, %f3132;
	selp.f32 	%f3132, %f2820, %f3132, %p2832;
	selp.b32 	%r2782, 23, %r2782, %p2832;
	@%p2831 bra 	$L__BB0_1135;
	setp.eq.s32 	%p2833, %r26, 25;
	ld.local.f32 	%f2821, [%rd2+96];
	setp.gt.f32 	%p2834, %f2821, %f3132;
	selp.f32 	%f3132, %f2821, %f3132, %p2834;
	selp.b32 	%r2782, 24, %r2782, %p2834;
	@%p2833 bra 	$L__BB0_1135;
	setp.eq.s32 	%p2835, %r26, 26;
	ld.local.f32 	%f2822, [%rd2+100];
	setp.gt.f32 	%p2836, %f2822, %f3132;
	selp.f32 	%f3132, %f2822, %f3132, %p2836;
	selp.b32 	%r2782, 25, %r2782, %p2836;
	@%p2835 bra 	$L__BB0_1135;
	setp.eq.s32 	%p2837, %r26, 27;
	ld.local.f32 	%f2823, [%rd2+104];
	setp.gt.f32 	%p2838, %f2823, %f3132;
	selp.f32 	%f3132, %f2823, %f3132, %p2838;
	selp.b32 	%r2782, 26, %r2782, %p2838;
	@%p2837 bra 	$L__BB0_1135;
	setp.eq.s32 	%p2839, %r26, 28;
	ld.local.f32 	%f2824, [%rd2+108];
	setp.gt.f32 	%p2840, %f2824, %f3132;
	selp.f32 	%f3132, %f2824, %f3132, %p2840;
	selp.b32 	%r2782, 27, %r2782, %p2840;
	@%p2839 bra 	$L__BB0_1135;
	setp.eq.s32 	%p2841, %r26, 29;
	ld.local.f32 	%f2825, [%rd2+112];
	setp.gt.f32 	%p2842, %f2825, %f3132;
	selp.f32 	%f3132, %f2825, %f3132, %p2842;
	selp.b32 	%r2782, 28, %r2782, %p2842;
	@%p2841 bra 	$L__BB0_1135;
	setp.eq.s32 	%p2843, %r26, 30;
	ld.local.f32 	%f2826, [%rd2+116];
	setp.gt.f32 	%p2844, %f2826, %f3132;
	selp.f32 	%f3132, %f2826, %f3132, %p2844;
	selp.b32 	%r2782, 29, %r2782, %p2844;
	@%p2843 bra 	$L__BB0_1135;
	setp.eq.s32 	%p2845, %r26, 31;
	ld.local.f32 	%f2827, [%rd2+120];
	setp.gt.f32 	%p2846, %f2827, %f3132;
	selp.f32 	%f3132, %f2827, %f3132, %p2846;
	selp.b32 	%r2782, 30, %r2782, %p2846;
	@%p2845 bra 	$L__BB0_1135;
	ld.local.f32 	%f2828, [%rd2+124];
	setp.gt.f32 	%p2847, %f2828, %f3132;
	selp.f32 	%f3132, %f2828, %f3132, %p2847;
	selp.b32 	%r2782, 31, %r2782, %p2847;
$L__BB0_1135:
	bar.warp.sync 	-1;
	mov.b32 	%r2048, %f3132;
	shfl.sync.down.b32	%r2049|%p2849, %r2048, 16, 31, -1;
	mov.b32 	%f1130, %r2049;
	shfl.sync.down.b32	%r1231|%p2850, %r2, 16, 31, -1;
	setp.lt.f32 	%p2851, %f3132, %f1130;
	mov.pred 	%p4344, -1;
	@%p2851 bra 	$L__BB0_1137;
	setp.eq.f32 	%p2852, %f3132, %f1130;
	setp.gt.s32 	%p2853, %r1231, %r2;
	and.pred  	%p4344, %p2852, %p2853;
$L__BB0_1137:
	selp.f32 	%f1131, %f1130, %f3132, %p4344;
	selp.b32 	%r1232, %r1231, %r2, %p4344;
	mov.b32 	%r2051, %f1131;
	shfl.sync.down.b32	%r2052|%p2855, %r2051, 8, 31, -1;
	mov.b32 	%f1132, %r2052;
	shfl.sync.down.b32	%r1233|%p2856, %r1232, 8, 31, -1;
	setp.lt.f32 	%p2857, %f1131, %f1132;
	mov.pred 	%p4345, -1;
	@%p2857 bra 	$L__BB0_1139;
	setp.eq.f32 	%p2858, %f1131, %f1132;
	setp.gt.s32 	%p2859, %r1233, %r1232;
	and.pred  	%p4345, %p2858, %p2859;
$L__BB0_1139:
	selp.f32 	%f1133, %f1132, %f1131, %p4345;
	selp.b32 	%r1234, %r1233, %r1232, %p4345;
	mov.b32 	%r2053, %f1133;
	shfl.sync.down.b32	%r2054|%p2861, %r2053, 4, 31, -1;
	mov.b32 	%f1134, %r2054;
	shfl.sync.down.b32	%r1235|%p2862, %r1234, 4, 31, -1;
	setp.lt.f32 	%p2863, %f1133, %f1134;
	mov.pred 	%p4346, -1;
	@%p2863 bra 	$L__BB0_1141;
	setp.eq.f32 	%p2864, %f1133, %f1134;
	setp.gt.s32 	%p2865, %r1235, %r1234;
	and.pred  	%p4346, %p2864, %p2865;
$L__BB0_1141:
	selp.f32 	%f1135, %f1134, %f1133, %p4346;
	selp.b32 	%r1236, %r1235, %r1234, %p4346;
	mov.b32 	%r2055, %f1135;
	shfl.sync.down.b32	%r2056|%p2867, %r2055, 2, 31, -1;
	mov.b32 	%f1136, %r2056;
	shfl.sync.down.b32	%r1237|%p2868, %r1236, 2, 31, -1;
	setp.lt.f32 	%p2869, %f1135, %f1136;
	mov.pred 	%p4347, -1;
	@%p2869 bra 	$L__BB0_1143;
	setp.eq.f32 	%p2870, %f1135, %f1136;
	setp.gt.s32 	%p2871, %r1237, %r1236;
	and.pred  	%p4347, %p2870, %p2871;
$L__BB0_1143:
	selp.f32 	%f1137, %f1136, %f1135, %p4347;
	selp.b32 	%r1238, %r1237, %r1236, %p4347;
	mov.b32 	%r1239, %f1137;
	shfl.sync.down.b32	%r1240|%p2873, %r1239, 1, 31, -1;
	mov.b32 	%f1138, %r1240;
	shfl.sync.down.b32	%r1241|%p2874, %r1238, 1, 31, -1;
	setp.lt.f32 	%p2875, %f1137, %f1138;
	mov.pred 	%p4348, -1;
	@%p2875 bra 	$L__BB0_1145;
	setp.eq.f32 	%p2876, %f1137, %f1138;
	setp.gt.s32 	%p2877, %r1241, %r1238;
	and.pred  	%p4348, %p2876, %p2877;
$L__BB0_1145:
	selp.b32 	%r2057, %r1241, %r1238, %p4348;
	selp.b32 	%r2058, %r1240, %r1239, %p4348;
	shfl.sync.idx.b32	%r2059|%p2878, %r2058, 0, 31, -1;
	mov.b32 	%f3061, %r2059;
	shfl.sync.idx.b32	%r2711|%p2879, %r2057, 0, 31, -1;
	shfl.sync.idx.b32	%r2060|%p2880, %r2782, %r2711, 31, -1;
	bar.warp.sync 	-1;
	mov.u32 	%r2712, %r2782;
	mov.f32 	%f3062, %f3132;
$L__BB0_1146:
	shfl.sync.idx.b32	%r1245|%p2881, %r2708, 25, 31, -1;
	mov.b32 	%f2829, %r1245;
	shfl.sync.idx.b32	%r1246|%p2882, %r2709, 25, 31, -1;
	setp.le.f32 	%p2883, %f3061, %f2829;
	@%p2883 bra 	$L__BB0_1191;
	setp.ne.s32 	%p2884, %r2, %r2711;
	mov.u32 	%r2785, %r2712;
	mov.f32 	%f3135, %f3062;
	@%p2884 bra 	$L__BB0_1180;
	setp.lt.s32 	%p2885, %r4, 2;
	mul.wide.s32 	%rd126, %r2712, 4;
	add.s64 	%rd127, %rd2, %rd126;
	st.local.u32 	[%rd127], %r1245;
	add.s64 	%rd128, %rd3, %rd126;
	st.local.u32 	[%rd128], %r1246;
	ld.local.f32 	%f3135, [%rd2];
	mov.b32 	%r2785, 0;
	@%p2885 bra 	$L__BB0_1180;
	setp.eq.s32 	%p2886, %r25, 0;
	ld.local.f32 	%f2830, [%rd2+4];
	setp.gt.f32 	%p2887, %f2830, %f3135;
	selp.f32 	%f3135, %f2830, %f3135, %p2887;
	selp.u32 	%r2785, 1, 0, %p2887;
	@%p2886 bra 	$L__BB0_1180;
	setp.eq.s32 	%p2888, %r26, 3;
	ld.local.f32 	%f2831, [%rd2+8];
	setp.gt.f32 	%p2889, %f2831, %f3135;
	selp.f32 	%f3135, %f2831, %f3135, %p2889;
	selp.b32 	%r2785, 2, %r2785, %p2889;
	@%p2888 bra 	$L__BB0_1180;
	setp.eq.s32 	%p2890, %r26, 4;
	ld.local.f32 	%f2832, [%rd2+12];
	setp.gt.f32 	%p2891, %f2832, %f3135;
	selp.f32 	%f3135, %f2832, %f3135, %p2891;
	selp.b32 	%r2785, 3, %r2785, %p2891;
	@%p2890 bra 	$L__BB0_1180;
	setp.eq.s32 	%p2892, %r26, 5;
	ld.local.f32 	%f2833, [%rd2+16];
	setp.gt.f32 	%p2893, %f2833, %f3135;
	selp.f32 	%f3135, %f2833, %f3135, %p2893;
	selp.b32 	%r2785, 4, %r2785, %p2893;
	@%p2892 bra 	$L__BB0_1180;
	setp.eq.s32 	%p2894, %r26, 6;
	ld.local.f32 	%f2834, [%rd2+20];
	setp.gt.f32 	%p2895, %f2834, %f3135;
	selp.f32 	%f3135, %f2834, %f3135, %p2895;
	selp.b32 	%r2785, 5, %r2785, %p2895;
	@%p2894 bra 	$L__BB0_1180;
	setp.eq.s32 	%p2896, %r26, 7;
	ld.local.f32 	%f2835, [%rd2+24];
	setp.gt.f32 	%p2897, %f2835, %f3135;
	selp.f32 	%f3135, %f2835, %f3135, %p2897;
	selp.b32 	%r2785, 6, %r2785, %p2897;
	@%p2896 bra 	$L__BB0_1180;
	setp.eq.s32 	%p2898, %r26, 8;
	ld.local.f32 	%f2836, [%rd2+28];
	setp.gt.f32 	%p2899, %f2836, %f3135;
	selp.f32 	%f3135, %f2836, %f3135, %p2899;
	selp.b32 	%r2785, 7, %r2785, %p2899;
	@%p2898 bra 	$L__BB0_1180;
	setp.eq.s32 	%p2900, %r26, 9;
	ld.local.f32 	%f2837, [%rd2+32];
	setp.gt.f32 	%p2901, %f2837, %f3135;
	selp.f32 	%f3135, %f2837, %f3135, %p2901;
	selp.b32 	%r2785, 8, %r2785, %p2901;
	@%p2900 bra 	$L__BB0_1180;
	setp.eq.s32 	%p2902, %r26, 10;
	ld.local.f32 	%f2838, [%rd2+36];
	setp.gt.f32 	%p2903, %f2838, %f3135;
	selp.f32 	%f3135, %f2838, %f3135, %p2903;
	selp.b32 	%r2785, 9, %r2785, %p2903;
	@%p2902 bra 	$L__BB0_1180;
	setp.eq.s32 	%p2904, %r26, 11;
	ld.local.f32 	%f2839, [%rd2+40];
	setp.gt.f32 	%p2905, %f2839, %f3135;
	selp.f32 	%f3135, %f2839, %f3135, %p2905;
	selp.b32 	%r2785, 10, %r2785, %p2905;
	@%p2904 bra 	$L__BB0_1180;
	setp.eq.s32 	%p2906, %r26, 12;
	ld.local.f32 	%f2840, [%rd2+44];
	setp.gt.f32 	%p2907, %f2840, %f3135;
	selp.f32 	%f3135, %f2840, %f3135, %p2907;
	selp.b32 	%r2785, 11, %r2785, %p2907;
	@%p2906 bra 	$L__BB0_1180;
	setp.eq.s32 	%p2908, %r26, 13;
	ld.local.f32 	%f2841, [%rd2+48];
	setp.gt.f32 	%p2909, %f2841, %f3135;
	selp.f32 	%f3135, %f2841, %f3135, %p2909;
	selp.b32 	%r2785, 12, %r2785, %p2909;
	@%p2908 bra 	$L__BB0_1180;
	setp.eq.s32 	%p2910, %r26, 14;
	ld.local.f32 	%f2842, [%rd2+52];
	setp.gt.f32 	%p2911, %f2842, %f3135;
	selp.f32 	%f3135, %f2842, %f3135, %p2911;
	selp.b32 	%r2785, 13, %r2785, %p2911;
	@%p2910 bra 	$L__BB0_1180;
	setp.eq.s32 	%p2912, %r26, 15;
	ld.local.f32 	%f2843, [%rd2+56];
	setp.gt.f32 	%p2913, %f2843, %f3135;
	selp.f32 	%f3135, %f2843, %f3135, %p2913;
	selp.b32 	%r2785, 14, %r2785, %p2913;
	@%p2912 bra 	$L__BB0_1180;
	setp.eq.s32 	%p2914, %r26, 16;
	ld.local.f32 	%f2844, [%rd2+60];
	setp.gt.f32 	%p2915, %f2844, %f3135;
	selp.f32 	%f3135, %f2844, %f3135, %p2915;
	selp.b32 	%r2785, 15, %r2785, %p2915;
	@%p2914 bra 	$L__BB0_1180;
	setp.eq.s32 	%p2916, %r26, 17;
	ld.local.f32 	%f2845, [%rd2+64];
	setp.gt.f32 	%p2917, %f2845, %f3135;
	selp.f32 	%f3135, %f2845, %f3135, %p2917;
	selp.b32 	%r2785, 16, %r2785, %p2917;
	@%p2916 bra 	$L__BB0_1180;
	setp.eq.s32 	%p2918, %r26, 18;
	ld.local.f32 	%f2846, [%rd2+68];
	setp.gt.f32 	%p2919, %f2846, %f3135;
	selp.f32 	%f3135, %f2846, %f3135, %p2919;
	selp.b32 	%r2785, 17, %r2785, %p2919;
	@%p2918 bra 	$L__BB0_1180;
	setp.eq.s32 	%p2920, %r26, 19;
	ld.local.f32 	%f2847, [%rd2+72];
	setp.gt.f32 	%p2921, %f2847, %f3135;
	selp.f32 	%f3135, %f2847, %f3135, %p2921;
	selp.b32 	%r2785, 18, %r2785, %p2921;
	@%p2920 bra 	$L__BB0_1180;
	setp.eq.s32 	%p2922, %r26, 20;
	ld.local.f32 	%f2848, [%rd2+76];
	setp.gt.f32 	%p2923, %f2848, %f3135;
	selp.f32 	%f3135, %f2848, %f3135, %p2923;
	selp.b32 	%r2785, 19, %r2785, %p2923;
	@%p2922 bra 	$L__BB0_1180;
	setp.eq.s32 	%p2924, %r26, 21;
	ld.local.f32 	%f2849, [%rd2+80];
	setp.gt.f32 	%p2925, %f2849, %f3135;
	selp.f32 	%f3135, %f2849, %f3135, %p2925;
	selp.b32 	%r2785, 20, %r2785, %p2925;
	@%p2924 bra 	$L__BB0_1180;
	setp.eq.s32 	%p2926, %r26, 22;
	ld.local.f32 	%f2850, [%rd2+84];
	setp.gt.f32 	%p2927, %f2850, %f3135;
	selp.f32 	%f3135, %f2850, %f3135, %p2927;
	selp.b32 	%r2785, 21, %r2785, %p2927;
	@%p2926 bra 	$L__BB0_1180;
	setp.eq.s32 	%p2928, %r26, 23;
	ld.local.f32 	%f2851, [%rd2+88];
	setp.gt.f32 	%p2929, %f2851, %f3135;
	selp.f32 	%f3135, %f2851, %f3135, %p2929;
	selp.b32 	%r2785, 22, %r2785, %p2929;
	@%p2928 bra 	$L__BB0_1180;
	setp.eq.s32 	%p2930, %r26, 24;
	ld.local.f32 	%f2852, [%rd2+92];
	setp.gt.f32 	%p2931, %f2852, %f3135;
	selp.f32 	%f3135, %f2852, %f3135, %p2931;
	selp.b32 	%r2785, 23, %r2785, %p2931;
	@%p2930 bra 	$L__BB0_1180;
	setp.eq.s32 	%p2932, %r26, 25;
	ld.local.f32 	%f2853, [%rd2+96];
	setp.gt.f32 	%p2933, %f2853, %f3135;
	selp.f32 	%f3135, %f2853, %f3135, %p2933;
	selp.b32 	%r2785, 24, %r2785, %p2933;
	@%p2932 bra 	$L__BB0_1180;
	setp.eq.s32 	%p2934, %r26, 26;
	ld.local.f32 	%f2854, [%rd2+100];
	setp.gt.f32 	%p2935, %f2854, %f3135;
	selp.f32 	%f3135, %f2854, %f3135, %p2935;
	selp.b32 	%r2785, 25, %r2785, %p2935;
	@%p2934 bra 	$L__BB0_1180;
	setp.eq.s32 	%p2936, %r26, 27;
	ld.local.f32 	%f2855, [%rd2+104];
	setp.gt.f32 	%p2937, %f2855, %f3135;
	selp.f32 	%f3135, %f2855, %f3135, %p2937;
	selp.b32 	%r2785, 26, %r2785, %p2937;
	@%p2936 bra 	$L__BB0_1180;
	setp.eq.s32 	%p2938, %r26, 28;
	ld.local.f32 	%f2856, [%rd2+108];
	setp.gt.f32 	%p2939, %f2856, %f3135;
	selp.f32 	%f3135, %f2856, %f3135, %p2939;
	selp.b32 	%r2785, 27, %r2785, %p2939;
	@%p2938 bra 	$L__BB0_1180;
	setp.eq.s32 	%p2940, %r26, 29;
	ld.local.f32 	%f2857, [%rd2+112];
	setp.gt.f32 	%p2941, %f2857, %f3135;
	selp.f32 	%f3135, %f2857, %f3135, %p2941;
	selp.b32 	%r2785, 28, %r2785, %p2941;
	@%p2940 bra 	$L__BB0_1180;
	setp.eq.s32 	%p2942, %r26, 30;
	ld.local.f32 	%f2858, [%rd2+116];
	setp.gt.f32 	%p2943, %f2858, %f3135;
	selp.f32 	%f3135, %f2858, %f3135, %p2943;
	selp.b32 	%r2785, 29, %r2785, %p2943;
	@%p2942 bra 	$L__BB0_1180;
	setp.eq.s32 	%p2944, %r26, 31;
	ld.local.f32 	%f2859, [%rd2+120];
	setp.gt.f32 	%p2945, %f2859, %f3135;
	selp.f32 	%f3135, %f2859, %f3135, %p2945;
	selp.b32 	%r2785, 30, %r2785, %p2945;
	@%p2944 bra 	$L__BB0_1180;
	ld.local.f32 	%f2860, [%rd2+124];
	setp.gt.f32 	%p2946, %f2860, %f3135;
	selp.f32 	%f3135, %f2860, %f3135, %p2946;
	selp.b32 	%r2785, 31, %r2785, %p2946;
$L__BB0_1180:
	bar.warp.sync 	-1;
	mov.b32 	%r2062, %f3135;
	shfl.sync.down.b32	%r2063|%p2948, %r2062, 16, 31, -1;
	mov.b32 	%f1175, %r2063;
	shfl.sync.down.b32	%r1279|%p2949, %r2, 16, 31, -1;
	setp.lt.f32 	%p2950, %f3135, %f1175;
	mov.pred 	%p4349, -1;
	@%p2950 bra 	$L__BB0_1182;
	setp.eq.f32 	%p2951, %f3135, %f1175;
	setp.gt.s32 	%p2952, %r1279, %r2;
	and.pred  	%p4349, %p2951, %p2952;
$L__BB0_1182:
	selp.f32 	%f1176, %f1175, %f3135, %p4349;
	selp.b32 	%r1280, %r1279, %r2, %p4349;
	mov.b32 	%r2065, %f1176;
	shfl.sync.down.b32	%r2066|%p2954, %r2065, 8, 31, -1;
	mov.b32 	%f1177, %r2066;
	shfl.sync.down.b32	%r1281|%p2955, %r1280, 8, 31, -1;
	setp.lt.f32 	%p2956, %f1176, %f1177;
	mov.pred 	%p4350, -1;
	@%p2956 bra 	$L__BB0_1184;
	setp.eq.f32 	%p2957, %f1176, %f1177;
	setp.gt.s32 	%p2958, %r1281, %r1280;
	and.pred  	%p4350, %p2957, %p2958;
$L__BB0_1184:
	selp.f32 	%f1178, %f1177, %f1176, %p4350;
	selp.b32 	%r1282, %r1281, %r1280, %p4350;
	mov.b32 	%r2067, %f1178;
	shfl.sync.down.b32	%r2068|%p2960, %r2067, 4, 31, -1;
	mov.b32 	%f1179, %r2068;
	shfl.sync.down.b32	%r1283|%p2961, %r1282, 4, 31, -1;
	setp.lt.f32 	%p2962, %f1178, %f1179;
	mov.pred 	%p4351, -1;
	@%p2962 bra 	$L__BB0_1186;
	setp.eq.f32 	%p2963, %f1178, %f1179;
	setp.gt.s32 	%p2964, %r1283, %r1282;
	and.pred  	%p4351, %p2963, %p2964;
$L__BB0_1186:
	selp.f32 	%f1180, %f1179, %f1178, %p4351;
	selp.b32 	%r1284, %r1283, %r1282, %p4351;
	mov.b32 	%r2069, %f1180;
	shfl.sync.down.b32	%r2070|%p2966, %r2069, 2, 31, -1;
	mov.b32 	%f1181, %r2070;
	shfl.sync.down.b32	%r1285|%p2967, %r1284, 2, 31, -1;
	setp.lt.f32 	%p2968, %f1180, %f1181;
	mov.pred 	%p4352, -1;
	@%p2968 bra 	$L__BB0_1188;
	setp.eq.f32 	%p2969, %f1180, %f1181;
	setp.gt.s32 	%p2970, %r1285, %r1284;
	and.pred  	%p4352, %p2969, %p2970;
$L__BB0_1188:
	selp.f32 	%f1182, %f1181, %f1180, %p4352;
	selp.b32 	%r1286, %r1285, %r1284, %p4352;
	mov.b32 	%r1287, %f1182;
	shfl.sync.down.b32	%r1288|%p2972, %r1287, 1, 31, -1;
	mov.b32 	%f1183, %r1288;
	shfl.sync.down.b32	%r1289|%p2973, %r1286, 1, 31, -1;
	setp.lt.f32 	%p2974, %f1182, %f1183;
	mov.pred 	%p4353, -1;
	@%p2974 bra 	$L__BB0_1190;
	setp.eq.f32 	%p2975, %f1182, %f1183;
	setp.gt.s32 	%p2976, %r1289, %r1286;
	and.pred  	%p4353, %p2975, %p2976;
$L__BB0_1190:
	selp.b32 	%r2071, %r1289, %r1286, %p4353;
	selp.b32 	%r2072, %r1288, %r1287, %p4353;
	shfl.sync.idx.b32	%r2073|%p2977, %r2072, 0, 31, -1;
	mov.b32 	%f3061, %r2073;
	shfl.sync.idx.b32	%r2711|%p2978, %r2071, 0, 31, -1;
	shfl.sync.idx.b32	%r2074|%p2979, %r2785, %r2711, 31, -1;
	bar.warp.sync 	-1;
	mov.u32 	%r2712, %r2785;
	mov.f32 	%f3062, %f3135;
$L__BB0_1191:
	shfl.sync.idx.b32	%r1293|%p2980, %r2708, 26, 31, -1;
	mov.b32 	%f2861, %r1293;
	shfl.sync.idx.b32	%r1294|%p2981, %r2709, 26, 31, -1;
	setp.le.f32 	%p2982, %f3061, %f2861;
	@%p2982 bra 	$L__BB0_1236;
	setp.ne.s32 	%p2983, %r2, %r2711;
	mov.u32 	%r2788, %r2712;
	mov.f32 	%f3138, %f3062;
	@%p2983 bra 	$L__BB0_1225;
	setp.lt.s32 	%p2984, %r4, 2;
	mul.wide.s32 	%rd129, %r2712, 4;
	add.s64 	%rd130, %rd2, %rd129;
	st.local.u32 	[%rd130], %r1293;
	add.s64 	%rd131, %rd3, %rd129;
	st.local.u32 	[%rd131], %r1294;
	ld.local.f32 	%f3138, [%rd2];
	mov.b32 	%r2788, 0;
	@%p2984 bra 	$L__BB0_1225;
	setp.eq.s32 	%p2985, %r25, 0;
	ld.local.f32 	%f2862, [%rd2+4];
	setp.gt.f32 	%p2986, %f2862, %f3138;
	selp.f32 	%f3138, %f2862, %f3138, %p2986;
	selp.u32 	%r2788, 1, 0, %p2986;
	@%p2985 bra 	$L__BB0_1225;
	setp.eq.s32 	%p2987, %r26, 3;
	ld.local.f32 	%f2863, [%rd2+8];
	setp.gt.f32 	%p2988, %f2863, %f3138;
	selp.f32 	%f3138, %f2863, %f3138, %p2988;
	selp.b32 	%r2788, 2, %r2788, %p2988;
	@%p2987 bra 	$L__BB0_1225;
	setp.eq.s32 	%p2989, %r26, 4;
	ld.local.f32 	%f2864, [%rd2+12];
	setp.gt.f32 	%p2990, %f2864, %f3138;
	selp.f32 	%f3138, %f2864, %f3138, %p2990;
	selp.b32 	%r2788, 3, %r2788, %p2990;
	@%p2989 bra 	$L__BB0_1225;
	setp.eq.s32 	%p2991, %r26, 5;
	ld.local.f32 	%f2865, [%rd2+16];
	setp.gt.f32 	%p2992, %f2865, %f3138;
	selp.f32 	%f3138, %f2865, %f3138, %p2992;
	selp.b32 	%r2788, 4, %r2788, %p2992;
	@%p2991 bra 	$L__BB0_1225;
	setp.eq.s32 	%p2993, %r26, 6;
	ld.local.f32 	%f2866, [%rd2+20];
	setp.gt.f32 	%p2994, %f2866, %f3138;
	selp.f32 	%f3138, %f2866, %f3138, %p2994;
	selp.b32 	%r2788, 5, %r2788, %p2994;
	@%p2993 bra 	$L__BB0_1225;
	setp.eq.s32 	%p2995, %r26, 7;
	ld.local.f32 	%f2867, [%rd2+24];
	setp.gt.f32 	%p2996, %f2867, %f3138;
	selp.f32 	%f3138, %f2867, %f3138, %p2996;
	selp.b32 	%r2788, 6, %r2788, %p2996;
	@%p2995 bra 	$L__BB0_1225;
	setp.eq.s32 	%p2997, %r26, 8;
	ld.local.f32 	%f2868, [%rd2+28];
	setp.gt.f32 	%p2998, %f2868, %f3138;
	selp.f32 	%f3138, %f2868, %f3138, %p2998;
	selp.b32 	%r2788, 7, %r2788, %p2998;
	@%p2997 bra 	$L__BB0_1225;
	setp.eq.s32 	%p2999, %r26, 9;
	ld.local.f32 	%f2869, [%rd2+32];
	setp.gt.f32 	%p3000, %f2869, %f3138;
	selp.f32 	%f3138, %f2869, %f3138, %p3000;
	selp.b32 	%r2788, 8, %r2788, %p3000;
	@%p2999 bra 	$L__BB0_1225;
	setp.eq.s32 	%p3001, %r26, 10;
	ld.local.f32 	%f2870, [%rd2+36];
	setp.gt.f32 	%p3002, %f2870, %f3138;
	selp.f32 	%f3138, %f2870, %f3138, %p3002;
	selp.b32 	%r2788, 9, %r2788, %p3002;
	@%p3001 bra 	$L__BB0_1225;
	setp.eq.s32 	%p3003, %r26, 11;
	ld.local.f32 	%f2871, [%rd2+40];
	setp.gt.f32 	%p3004, %f2871, %f3138;
	selp.f32 	%f3138, %f2871, %f3138, %p3004;
	selp.b32 	%r2788, 10, %r2788, %p3004;
	@%p3003 bra 	$L__BB0_1225;
	setp.eq.s32 	%p3005, %r26, 12;
	ld.local.f32 	%f2872, [%rd2+44];
	setp.gt.f32 	%p3006, %f2872, %f3138;
	selp.f32 	%f3138, %f2872, %f3138, %p3006;
	selp.b32 	%r2788, 11, %r2788, %p3006;
	@%p3005 bra 	$L__BB0_1225;
	setp.eq.s32 	%p3007, %r26, 13;
	ld.local.f32 	%f2873, [%rd2+48];
	setp.gt.f32 	%p3008, %f2873, %f3138;
	selp.f32 	%f3138, %f2873, %f3138, %p3008;
	selp.b32 	%r2788, 12, %r2788, %p3008;
	@%p3007 bra 	$L__BB0_1225;
	setp.eq.s32 	%p3009, %r26, 14;
	ld.local.f32 	%f2874, [%rd2+52];
	setp.gt.f32 	%p3010, %f2874, %f3138;
	selp.f32 	%f3138, %f2874, %f3138, %p3010;
	selp.b32 	%r2788, 13, %r2788, %p3010;
	@%p3009 bra 	$L__BB0_1225;
	setp.eq.s32 	%p3011, %r26, 15;
	ld.local.f32 	%f2875, [%rd2+56];
	setp.gt.f32 	%p3012, %f2875, %f3138;
	selp.f32 	%f3138, %f2875, %f3138, %p3012;
	selp.b32 	%r2788, 14, %r2788, %p3012;
	@%p3011 bra 	$L__BB0_1225;
	setp.eq.s32 	%p3013, %r26, 16;
	ld.local.f32 	%f2876, [%rd2+60];
	setp.gt.f32 	%p3014, %f2876, %f3138;
	selp.f32 	%f3138, %f2876, %f3138, %p3014;
	selp.b32 	%r2788, 15, %r2788, %p3014;
	@%p3013 bra 	$L__BB0_1225;
	setp.eq.s32 	%p3015, %r26, 17;
	ld.local.f32 	%f2877, [%rd2+64];
	setp.gt.f32 	%p3016, %f2877, %f3138;
	selp.f32 	%f3138, %f2877, %f3138, %p3016;
	selp.b32 	%r2788, 16, %r2788, %p3016;
	@%p3015 bra 	$L__BB0_1225;
	setp.eq.s32 	%p3017, %r26, 18;
	ld.local.f32 	%f2878, [%rd2+68];
	setp.gt.f32 	%p3018, %f2878, %f3138;
	selp.f32 	%f3138, %f2878, %f3138, %p3018;
	selp.b32 	%r2788, 17, %r2788, %p3018;
	@%p3017 bra 	$L__BB0_1225;
	setp.eq.s32 	%p3019, %r26, 19;
	ld.local.f32 	%f2879, [%rd2+72];
	setp.gt.f32 	%p3020, %f2879, %f3138;
	selp.f32 	%f3138, %f2879, %f3138, %p3020;
	selp.b32 	%r2788, 18, %r2788, %p3020;
	@%p3019 bra 	$L__BB0_1225;
	setp.eq.s32 	%p3021, %r26, 20;
	ld.local.f32 	%f2880, [%rd2+76];
	setp.gt.f32 	%p3022, %f2880, %f3138;
	selp.f32 	%f3138, %f2880, %f3138, %p3022;
	selp.b32 	%r2788, 19, %r2788, %p3022;
	@%p3021 bra 	$L__BB0_1225;
	setp.eq.s32 	%p3023, %r26, 21;
	ld.local.f32 	%f2881, [%rd2+80];
	setp.gt.f32 	%p3024, %f2881, %f3138;
	selp.f32 	%f3138, %f2881, %f3138, %p3024;
	selp.b32 	%r2788, 20, %r2788, %p3024;
	@%p3023 bra 	$L__BB0_1225;
	setp.eq.s32 	%p3025, %r26, 22;
	ld.local.f32 	%f2882, [%rd2+84];
	setp.gt.f32 	%p3026, %f2882, %f3138;
	selp.f32 	%f3138, %f2882, %f3138, %p3026;
	selp.b32 	%r2788, 21, %r2788, %p3026;
	@%p3025 bra 	$L__BB0_1225;
	setp.eq.s32 	%p3027, %r26, 23;
	ld.local.f32 	%f2883, [%rd2+88];
	setp.gt.f32 	%p3028, %f2883, %f3138;
	selp.f32 	%f3138, %f2883, %f3138, %p3028;
	selp.b32 	%r2788, 22, %r2788, %p3028;
	@%p3027 bra 	$L__BB0_1225;
	setp.eq.s32 	%p3029, %r26, 24;
	ld.local.f32 	%f2884, [%rd2+92];
	setp.gt.f32 	%p3030, %f2884, %f3138;
	selp.f32 	%f3138, %f2884, %f3138, %p3030;
	selp.b32 	%r2788, 23, %r2788, %p3030;
	@%p3029 bra 	$L__BB0_1225;
	setp.eq.s32 	%p3031, %r26, 25;
	ld.local.f32 	%f2885, [%rd2+96];
	setp.gt.f32 	%p3032, %f2885, %f3138;
	selp.f32 	%f3138, %f2885, %f3138, %p3032;
	selp.b32 	%r2788, 24, %r2788, %p3032;
	@%p3031 bra 	$L__BB0_1225;
	setp.eq.s32 	%p3033, %r26, 26;
	ld.local.f32 	%f2886, [%rd2+100];
	setp.gt.f32 	%p3034, %f2886, %f3138;
	selp.f32 	%f3138, %f2886, %f3138, %p3034;
	selp.b32 	%r2788, 25, %r2788, %p3034;
	@%p3033 bra 	$L__BB0_1225;
	setp.eq.s32 	%p3035, %r26, 27;
	ld.local.f32 	%f2887, [%rd2+104];
	setp.gt.f32 	%p3036, %f2887, %f3138;
	selp.f32 	%f3138, %f2887, %f3138, %p3036;
	selp.b32 	%r2788, 26, %r2788, %p3036;
	@%p3035 bra 	$L__BB0_1225;
	setp.eq.s32 	%p3037, %r26, 28;
	ld.local.f32 	%f2888, [%rd2+108];
	setp.gt.f32 	%p3038, %f2888, %f3138;
	selp.f32 	%f3138, %f2888, %f3138, %p3038;
	selp.b32 	%r2788, 27, %r2788, %p3038;
	@%p3037 bra 	$L__BB0_1225;
	setp.eq.s32 	%p3039, %r26, 29;
	ld.local.f32 	%f2889, [%rd2+112];
	setp.gt.f32 	%p3040, %f2889, %f3138;
	selp.f32 	%f3138, %f2889, %f3138, %p3040;
	selp.b32 	%r2788, 28, %r2788, %p3040;
	@%p3039 bra 	$L__BB0_1225;
	setp.eq.s32 	%p3041, %r26, 30;
	ld.local.f32 	%f2890, [%rd2+116];
	setp.gt.f32 	%p3042, %f2890, %f3138;
	selp.f32 	%f3138, %f2890, %f3138, %p3042;
	selp.b32 	%r2788, 29, %r2788, %p3042;
	@%p3041 bra 	$L__BB0_1225;
	setp.eq.s32 	%p3043, %r26, 31;
	ld.local.f32 	%f2891, [%rd2+120];
	setp.gt.f32 	%p3044, %f2891, %f3138;
	selp.f32 	%f3138, %f2891, %f3138, %p3044;
	selp.b32 	%r2788, 30, %r2788, %p3044;
	@%p3043 bra 	$L__BB0_1225;
	ld.local.f32 	%f2892, [%rd2+124];
	setp.gt.f32 	%p3045, %f2892, %f3138;
	selp.f32 	%f3138, %f2892, %f3138, %p3045;
	selp.b32 	%r2788, 31, %r2788, %p3045;
$L__BB0_1225:
	bar.warp.sync 	-1;
	mov.b32 	%r2076, %f3138;
	shfl.sync.down.b32	%r2077|%p3047, %r2076, 16, 31, -1;
	mov.b32 	%f1220, %r2077;
	shfl.sync.down.b32	%r1327|%p3048, %r2, 16, 31, -1;
	setp.lt.f32 	%p3049, %f3138, %f1220;
	mov.pred 	%p4354, -1;
	@%p3049 bra 	$L__BB0_1227;
	setp.eq.f32 	%p3050, %f3138, %f1220;
	setp.gt.s32 	%p3051, %r1327, %r2;
	and.pred  	%p4354, %p3050, %p3051;
$L__BB0_1227:
	selp.f32 	%f1221, %f1220, %f3138, %p4354;
	selp.b32 	%r1328, %r1327, %r2, %p4354;
	mov.b32 	%r2079, %f1221;
	shfl.sync.down.b32	%r2080|%p3053, %r2079, 8, 31, -1;
	mov.b32 	%f1222, %r2080;
	shfl.sync.down.b32	%r1329|%p3054, %r1328, 8, 31, -1;
	setp.lt.f32 	%p3055, %f1221, %f1222;
	mov.pred 	%p4355, -1;
	@%p3055 bra 	$L__BB0_1229;
	setp.eq.f32 	%p3056, %f1221, %f1222;
	setp.gt.s32 	%p3057, %r1329, %r1328;
	and.pred  	%p4355, %p3056, %p3057;
$L__BB0_1229:
	selp.f32 	%f1223, %f1222, %f1221, %p4355;
	selp.b32 	%r1330, %r1329, %r1328, %p4355;
	mov.b32 	%r2081, %f1223;
	shfl.sync.down.b32	%r2082|%p3059, %r2081, 4, 31, -1;
	mov.b32 	%f1224, %r2082;
	shfl.sync.down.b32	%r1331|%p3060, %r1330, 4, 31, -1;
	setp.lt.f32 	%p3061, %f1223, %f1224;
	mov.pred 	%p4356, -1;
	@%p3061 bra 	$L__BB0_1231;
	setp.eq.f32 	%p3062, %f1223, %f1224;
	setp.gt.s32 	%p3063, %r1331, %r1330;
	and.pred  	%p4356, %p3062, %p3063;
$L__BB0_1231:
	selp.f32 	%f1225, %f1224, %f1223, %p4356;
	selp.b32 	%r1332, %r1331, %r1330, %p4356;
	mov.b32 	%r2083, %f1225;
	shfl.sync.down.b32	%r2084|%p3065, %r2083, 2, 31, -1;
	mov.b32 	%f1226, %r2084;
	shfl.sync.down.b32	%r1333|%p3066, %r1332, 2, 31, -1;
	setp.lt.f32 	%p3067, %f1225, %f1226;
	mov.pred 	%p4357, -1;
	@%p3067 bra 	$L__BB0_1233;
	setp.eq.f32 	%p3068, %f1225, %f1226;
	setp.gt.s32 	%p3069, %r1333, %r1332;
	and.pred  	%p4357, %p3068, %p3069;
$L__BB0_1233:
	selp.f32 	%f1227, %f1226, %f1225, %p4357;
	selp.b32 	%r1334, %r1333, %r1332, %p4357;
	mov.b32 	%r1335, %f1227;
	shfl.sync.down.b32	%r1336|%p3071, %r1335, 1, 31, -1;
	mov.b32 	%f1228, %r1336;
	shfl.sync.down.b32	%r1337|%p3072, %r1334, 1, 31, -1;
	setp.lt.f32 	%p3073, %f1227, %f1228;
	mov.pred 	%p4358, -1;
	@%p3073 bra 	$L__BB0_1235;
	setp.eq.f32 	%p3074, %f1227, %f1228;
	setp.gt.s32 	%p3075, %r1337, %r1334;
	and.pred  	%p4358, %p3074, %p3075;
$L__BB0_1235:
	selp.b32 	%r2085, %r1337, %r1334, %p4358;
	selp.b32 	%r2086, %r1336, %r1335, %p4358;
	shfl.sync.idx.b32	%r2087|%p3076, %r2086, 0, 31, -1;
	mov.b32 	%f3061, %r2087;
	shfl.sync.idx.b32	%r2711|%p3077, %r2085, 0, 31, -1;
	shfl.sync.idx.b32	%r2088|%p3078, %r2788, %r2711, 31, -1;
	bar.warp.sync 	-1;
	mov.u32 	%r2712, %r2788;
	mov.f32 	%f3062, %f3138;
$L__BB0_1236:
	shfl.sync.idx.b32	%r1341|%p3079, %r2708, 27, 31, -1;
	mov.b32 	%f2893, %r1341;
	shfl.sync.idx.b32	%r1342|%p3080, %r2709, 27, 31, -1;
	setp.le.f32 	%p3081, %f3061, %f2893;
	@%p3081 bra 	$L__BB0_1281;
	setp.ne.s32 	%p3082, %r2, %r2711;
	mov.u32 	%r2791, %r2712;
	mov.f32 	%f3141, %f3062;
	@%p3082 bra 	$L__BB0_1270;
	setp.lt.s32 	%p3083, %r4, 2;
	mul.wide.s32 	%rd132, %r2712, 4;
	add.s64 	%rd133, %rd2, %rd132;
	st.local.u32 	[%rd133], %r1341;
	add.s64 	%rd134, %rd3, %rd132;
	st.local.u32 	[%rd134], %r1342;
	ld.local.f32 	%f3141, [%rd2];
	mov.b32 	%r2791, 0;
	@%p3083 bra 	$L__BB0_1270;
	setp.eq.s32 	%p3084, %r25, 0;
	ld.local.f32 	%f2894, [%rd2+4];
	setp.gt.f32 	%p3085, %f2894, %f3141;
	selp.f32 	%f3141, %f2894, %f3141, %p3085;
	selp.u32 	%r2791, 1, 0, %p3085;
	@%p3084 bra 	$L__BB0_1270;
	setp.eq.s32 	%p3086, %r26, 3;
	ld.local.f32 	%f2895, [%rd2+8];
	setp.gt.f32 	%p3087, %f2895, %f3141;
	selp.f32 	%f3141, %f2895, %f3141, %p3087;
	selp.b32 	%r2791, 2, %r2791, %p3087;
	@%p3086 bra 	$L__BB0_1270;
	setp.eq.s32 	%p3088, %r26, 4;
	ld.local.f32 	%f2896, [%rd2+12];
	setp.gt.f32 	%p3089, %f2896, %f3141;
	selp.f32 	%f3141, %f2896, %f3141, %p3089;
	selp.b32 	%r2791, 3, %r2791, %p3089;
	@%p3088 bra 	$L__BB0_1270;
	setp.eq.s32 	%p3090, %r26, 5;
	ld.local.f32 	%f2897, [%rd2+16];
	setp.gt.f32 	%p3091, %f2897, %f3141;
	selp.f32 	%f3141, %f2897, %f3141, %p3091;
	selp.b32 	%r2791, 4, %r2791, %p3091;
	@%p3090 bra 	$L__BB0_1270;
	setp.eq.s32 	%p3092, %r26, 6;
	ld.local.f32 	%f2898, [%rd2+20];
	setp.gt.f32 	%p3093, %f2898, %f3141;
	selp.f32 	%f3141, %f2898, %f3141, %p3093;
	selp.b32 	%r2791, 5, %r2791, %p3093;
	@%p3092 bra 	$L__BB0_1270;
	setp.eq.s32 	%p3094, %r26, 7;
	ld.local.f32 	%f2899, [%rd2+24];
	setp.gt.f32 	%p3095, %f2899, %f3141;
	selp.f32 	%f3141, %f2899, %f3141, %p3095;
	selp.b32 	%r2791, 6, %r2791, %p3095;
	@%p3094 bra 	$L__BB0_1270;
	setp.eq.s32 	%p3096, %r26, 8;
	ld.local.f32 	%f2900, [%rd2+28];
	setp.gt.f32 	%p3097, %f2900, %f3141;
	selp.f32 	%f3141, %f2900, %f3141, %p3097;
	selp.b32 	%r2791, 7, %r2791, %p3097;
	@%p3096 bra 	$L__BB0_1270;
	setp.eq.s32 	%p3098, %r26, 9;
	ld.local.f32 	%f2901, [%rd2+32];
	setp.gt.f32 	%p3099, %f2901, %f3141;
	selp.f32 	%f3141, %f2901, %f3141, %p3099;
	selp.b32 	%r2791, 8, %r2791, %p3099;
	@%p3098 bra 	$L__BB0_1270;
	setp.eq.s32 	%p3100, %r26, 10;
	ld.local.f32 	%f2902, [%rd2+36];
	setp.gt.f32 	%p3101, %f2902, %f3141;
	selp.f32 	%f3141, %f2902, %f3141, %p3101;
	selp.b32 	%r2791, 9, %r2791, %p3101;
	@%p3100 bra 	$L__BB0_1270;
	setp.eq.s32 	%p3102, %r26, 11;
	ld.local.f32 	%f2903, [%rd2+40];
	setp.gt.f32 	%p3103, %f2903, %f3141;
	selp.f32 	%f3141, %f2903, %f3141, %p3103;
	selp.b32 	%r2791, 10, %r2791, %p3103;
	@%p3102 bra 	$L__BB0_1270;
	setp.eq.s32 	%p3104, %r26, 12;
	ld.local.f32 	%f2904, [%rd2+44];
	setp.gt.f32 	%p3105, %f2904, %f3141;
	selp.f32 	%f3141, %f2904, %f3141, %p3105;
	selp.b32 	%r2791, 11, %r2791, %p3105;
	@%p3104 bra 	$L__BB0_1270;
	setp.eq.s32 	%p3106, %r26, 13;
	ld.local.f32 	%f2905, [%rd2+48];
	setp.gt.f32 	%p3107, %f2905, %f3141;
	selp.f32 	%f3141, %f2905, %f3141, %p3107;
	selp.b32 	%r2791, 12, %r2791, %p3107;
	@%p3106 bra 	$L__BB0_1270;
	setp.eq.s32 	%p3108, %r26, 14;
	ld.local.f32 	%f2906, [%rd2+52];
	setp.gt.f32 	%p3109, %f2906, %f3141;
	selp.f32 	%f3141, %f2906, %f3141, %p3109;
	selp.b32 	%r2791, 13, %r2791, %p3109;
	@%p3108 bra 	$L__BB0_1270;
	setp.eq.s32 	%p3110, %r26, 15;
	ld.local.f32 	%f2907, [%rd2+56];
	setp.gt.f32 	%p3111, %f2907, %f3141;
	selp.f32 	%f3141, %f2907, %f3141, %p3111;
	selp.b32 	%r2791, 14, %r2791, %p3111;
	@%p3110 bra 	$L__BB0_1270;
	setp.eq.s32 	%p3112, %r26, 16;
	ld.local.f32 	%f2908, [%rd2+60];
	setp.gt.f32 	%p3113, %f2908, %f3141;
	selp.f32 	%f3141, %f2908, %f3141, %p3113;
	selp.b32 	%r2791, 15, %r2791, %p3113;
	@%p3112 bra 	$L__BB0_1270;
	setp.eq.s32 	%p3114, %r26, 17;
	ld.local.f32 	%f2909, [%rd2+64];
	setp.gt.f32 	%p3115, %f2909, %f3141;
	selp.f32 	%f3141, %f2909, %f3141, %p3115;
	selp.b32 	%r2791, 16, %r2791, %p3115;
	@%p3114 bra 	$L__BB0_1270;
	setp.eq.s32 	%p3116, %r26, 18;
	ld.local.f32 	%f2910, [%rd2+68];
	setp.gt.f32 	%p3117, %f2910, %f3141;
	selp.f32 	%f3141, %f2910, %f3141, %p3117;
	selp.b32 	%r2791, 17, %r2791, %p3117;
	@%p3116 bra 	$L__BB0_1270;
	setp.eq.s32 	%p3118, %r26, 19;
	ld.local.f32 	%f2911, [%rd2+72];
	setp.gt.f32 	%p3119, %f2911, %f3141;
	selp.f32 	%f3141, %f2911, %f3141, %p3119;
	selp.b32 	%r2791, 18, %r2791, %p3119;
	@%p3118 bra 	$L__BB0_1270;
	setp.eq.s32 	%p3120, %r26, 20;
	ld.local.f32 	%f2912, [%rd2+76];
	setp.gt.f32 	%p3121, %f2912, %f3141;
	selp.f32 	%f3141, %f2912, %f3141, %p3121;
	selp.b32 	%r2791, 19, %r2791, %p3121;
	@%p3120 bra 	$L__BB0_1270;
	setp.eq.s32 	%p3122, %r26, 21;
	ld.local.f32 	%f2913, [%rd2+80];
	setp.gt.f32 	%p3123, %f2913, %f3141;
	selp.f32 	%f3141, %f2913, %f3141, %p3123;
	selp.b32 	%r2791, 20, %r2791, %p3123;
	@%p3122 bra 	$L__BB0_1270;
	setp.eq.s32 	%p3124, %r26, 22;
	ld.local.f32 	%f2914, [%rd2+84];
	setp.gt.f32 	%p3125, %f2914, %f3141;
	selp.f32 	%f3141, %f2914, %f3141, %p3125;
	selp.b32 	%r2791, 21, %r2791, %p3125;
	@%p3124 bra 	$L__BB0_1270;
	setp.eq.s32 	%p3126, %r26, 23;
	ld.local.f32 	%f2915, [%rd2+88];
	setp.gt.f32 	%p3127, %f2915, %f3141;
	selp.f32 	%f3141, %f2915, %f3141, %p3127;
	selp.b32 	%r2791, 22, %r2791, %p3127;
	@%p3126 bra 	$L__BB0_1270;
	setp.eq.s32 	%p3128, %r26, 24;
	ld.local.f32 	%f2916, [%rd2+92];
	setp.gt.f32 	%p3129, %f2916, %f3141;
	selp.f32 	%f3141, %f2916, %f3141, %p3129;
	selp.b32 	%r2791, 23, %r2791, %p3129;
	@%p3128 bra 	$L__BB0_1270;
	setp.eq.s32 	%p3130, %r26, 25;
	ld.local.f32 	%f2917, [%rd2+96];
	setp.gt.f32 	%p3131, %f2917, %f3141;
	selp.f32 	%f3141, %f2917, %f3141, %p3131;
	selp.b32 	%r2791, 24, %r2791, %p3131;
	@%p3130 bra 	$L__BB0_1270;
	setp.eq.s32 	%p3132, %r26, 26;
	ld.local.f32 	%f2918, [%rd2+100];
	setp.gt.f32 	%p3133, %f2918, %f3141;
	selp.f32 	%f3141, %f2918, %f3141, %p3133;
	selp.b32 	%r2791, 25, %r2791, %p3133;
	@%p3132 bra 	$L__BB0_1270;
	setp.eq.s32 	%p3134, %r26, 27;
	ld.local.f32 	%f2919, [%rd2+104];
	setp.gt.f32 	%p3135, %f2919, %f3141;
	selp.f32 	%f3141, %f2919, %f3141, %p3135;
	selp.b32 	%r2791, 26, %r2791, %p3135;
	@%p3134 bra 	$L__BB0_1270;
	setp.eq.s32 	%p3136, %r26, 28;
	ld.local.f32 	%f2920, [%rd2+108];
	setp.gt.f32 	%p3137, %f2920, %f3141;
	selp.f32 	%f3141, %f2920, %f3141, %p3137;
	selp.b32 	%r2791, 27, %r2791, %p3137;
	@%p3136 bra 	$L__BB0_1270;
	setp.eq.s32 	%p3138, %r26, 29;
	ld.local.f32 	%f2921, [%rd2+112];
	setp.gt.f32 	%p3139, %f2921, %f3141;
	selp.f32 	%f3141, %f2921, %f3141, %p3139;
	selp.b32 	%r2791, 28, %r2791, %p3139;
	@%p3138 bra 	$L__BB0_1270;
	setp.eq.s32 	%p3140, %r26, 30;
	ld.local.f32 	%f2922, [%rd2+116];
	setp.gt.f32 	%p3141, %f2922, %f3141;
	selp.f32 	%f3141, %f2922, %f3141, %p3141;
	selp.b32 	%r2791, 29, %r2791, %p3141;
	@%p3140 bra 	$L__BB0_1270;
	setp.eq.s32 	%p3142, %r26, 31;
	ld.local.f32 	%f2923, [%rd2+120];
	setp.gt.f32 	%p3143, %f2923, %f3141;
	selp.f32 	%f3141, %f2923, %f3141, %p3143;
	selp.b32 	%r2791, 30, %r2791, %p3143;
	@%p3142 bra 	$L__BB0_1270;
	ld.local.f32 	%f2924, [%rd2+124];
	setp.gt.f32 	%p3144, %f2924, %f3141;
	selp.f32 	%f3141, %f2924, %f3141, %p3144;
	selp.b32 	%r2791, 31, %r2791, %p3144;
$L__BB0_1270:
	bar.warp.sync 	-1;
	mov.b32 	%r2090, %f3141;
	shfl.sync.down.b32	%r2091|%p3146, %r2090, 16, 31, -1;
	mov.b32 	%f1265, %r2091;
	shfl.sync.down.b32	%r1375|%p3147, %r2, 16, 31, -1;
	setp.lt.f32 	%p3148, %f3141, %f1265;
	mov.pred 	%p4359, -1;
	@%p3148 bra 	$L__BB0_1272;
	setp.eq.f32 	%p3149, %f3141, %f1265;
	setp.gt.s32 	%p3150, %r1375, %r2;
	and.pred  	%p4359, %p3149, %p3150;
$L__BB0_1272:
	selp.f32 	%f1266, %f1265, %f3141, %p4359;
	selp.b32 	%r1376, %r1375, %r2, %p4359;
	mov.b32 	%r2093, %f1266;
	shfl.sync.down.b32	%r2094|%p3152, %r2093, 8, 31, -1;
	mov.b32 	%f1267, %r2094;
	shfl.sync.down.b32	%r1377|%p3153, %r1376, 8, 31, -1;
	setp.lt.f32 	%p3154, %f1266, %f1267;
	mov.pred 	%p4360, -1;
	@%p3154 bra 	$L__BB0_1274;
	setp.eq.f32 	%p3155, %f1266, %f1267;
	setp.gt.s32 	%p3156, %r1377, %r1376;
	and.pred  	%p4360, %p3155, %p3156;
$L__BB0_1274:
	selp.f32 	%f1268, %f1267, %f1266, %p4360;
	selp.b32 	%r1378, %r1377, %r1376, %p4360;
	mov.b32 	%r2095, %f1268;
	shfl.sync.down.b32	%r2096|%p3158, %r2095, 4, 31, -1;
	mov.b32 	%f1269, %r2096;
	shfl.sync.down.b32	%r1379|%p3159, %r1378, 4, 31, -1;
	setp.lt.f32 	%p3160, %f1268, %f1269;
	mov.pred 	%p4361, -1;
	@%p3160 bra 	$L__BB0_1276;
	setp.eq.f32 	%p3161, %f1268, %f1269;
	setp.gt.s32 	%p3162, %r1379, %r1378;
	and.pred  	%p4361, %p3161, %p3162;
$L__BB0_1276:
	selp.f32 	%f1270, %f1269, %f1268, %p4361;
	selp.b32 	%r1380, %r1379, %r1378, %p4361;
	mov.b32 	%r2097, %f1270;
	shfl.sync.down.b32	%r2098|%p3164, %r2097, 2, 31, -1;
	mov.b32 	%f1271, %r2098;
	shfl.sync.down.b32	%r1381|%p3165, %r1380, 2, 31, -1;
	setp.lt.f32 	%p3166, %f1270, %f1271;
	mov.pred 	%p4362, -1;
	@%p3166 bra 	$L__BB0_1278;
	setp.eq.f32 	%p3167, %f1270, %f1271;
	setp.gt.s32 	%p3168, %r1381, %r1380;
	and.pred  	%p4362, %p3167, %p3168;
$L__BB0_1278:
	selp.f32 	%f1272, %f1271, %f1270, %p4362;
	selp.b32 	%r1382, %r1381, %r1380, %p4362;
	mov.b32 	%r1383, %f1272;
	shfl.sync.down.b32	%r1384|%p3170, %r1383, 1, 31, -1;
	mov.b32 	%f1273, %r1384;
	shfl.sync.down.b32	%r1385|%p3171, %r1382, 1, 31, -1;
	setp.lt.f32 	%p3172, %f1272, %f1273;
	mov.pred 	%p4363, -1;
	@%p3172 bra 	$L__BB0_1280;
	setp.eq.f32 	%p3173, %f1272, %f1273;
	setp.gt.s32 	%p3174, %r1385, %r1382;
	and.pred  	%p4363, %p3173, %p3174;
$L__BB0_1280:
	selp.b32 	%r2099, %r1385, %r1382, %p4363;
	selp.b32 	%r2100, %r1384, %r1383, %p4363;
	shfl.sync.idx.b32	%r2101|%p3175, %r2100, 0, 31, -1;
	mov.b32 	%f3061, %r2101;
	shfl.sync.idx.b32	%r2711|%p3176, %r2099, 0, 31, -1;
	shfl.sync.idx.b32	%r2102|%p3177, %r2791, %r2711, 31, -1;
	bar.warp.sync 	-1;
	mov.u32 	%r2712, %r2791;
	mov.f32 	%f3062, %f3141;
$L__BB0_1281:
	shfl.sync.idx.b32	%r1389|%p3178, %r2708, 28, 31, -1;
	mov.b32 	%f2925, %r1389;
	shfl.sync.idx.b32	%r1390|%p3179, %r2709, 28, 31, -1;
	setp.le.f32 	%p3180, %f3061, %f2925;
	@%p3180 bra 	$L__BB0_1326;
	setp.ne.s32 	%p3181, %r2, %r2711;
	mov.u32 	%r2794, %r2712;
	mov.f32 	%f3144, %f3062;
	@%p3181 bra 	$L__BB0_1315;
	setp.lt.s32 	%p3182, %r4, 2;
	mul.wide.s32 	%rd135, %r2712, 4;
	add.s64 	%rd136, %rd2, %rd135;
	st.local.u32 	[%rd136], %r1389;
	add.s64 	%rd137, %rd3, %rd135;
	st.local.u32 	[%rd137], %r1390;
	ld.local.f32 	%f3144, [%rd2];
	mov.b32 	%r2794, 0;
	@%p3182 bra 	$L__BB0_1315;
	setp.eq.s32 	%p3183, %r25, 0;
	ld.local.f32 	%f2926, [%rd2+4];
	setp.gt.f32 	%p3184, %f2926, %f3144;
	selp.f32 	%f3144, %f2926, %f3144, %p3184;
	selp.u32 	%r2794, 1, 0, %p3184;
	@%p3183 bra 	$L__BB0_1315;
	setp.eq.s32 	%p3185, %r26, 3;
	ld.local.f32 	%f2927, [%rd2+8];
	setp.gt.f32 	%p3186, %f2927, %f3144;
	selp.f32 	%f3144, %f2927, %f3144, %p3186;
	selp.b32 	%r2794, 2, %r2794, %p3186;
	@%p3185 bra 	$L__BB0_1315;
	setp.eq.s32 	%p3187, %r26, 4;
	ld.local.f32 	%f2928, [%rd2+12];
	setp.gt.f32 	%p3188, %f2928, %f3144;
	selp.f32 	%f3144, %f2928, %f3144, %p3188;
	selp.b32 	%r2794, 3, %r2794, %p3188;
	@%p3187 bra 	$L__BB0_1315;
	setp.eq.s32 	%p3189, %r26, 5;
	ld.local.f32 	%f2929, [%rd2+16];
	setp.gt.f32 	%p3190, %f2929, %f3144;
	selp.f32 	%f3144, %f2929, %f3144, %p3190;
	selp.b32 	%r2794, 4, %r2794, %p3190;
	@%p3189 bra 	$L__BB0_1315;
	setp.eq.s32 	%p3191, %r26, 6;
	ld.local.f32 	%f2930, [%rd2+20];
	setp.gt.f32 	%p3192, %f2930, %f3144;
	selp.f32 	%f3144, %f2930, %f3144, %p3192;
	selp.b32 	%r2794, 5, %r2794, %p3192;
	@%p3191 bra 	$L__BB0_1315;
	setp.eq.s32 	%p3193, %r26, 7;
	ld.local.f32 	%f2931, [%rd2+24];
	setp.gt.f32 	%p3194, %f2931, %f3144;
	selp.f32 	%f3144, %f2931, %f3144, %p3194;
	selp.b32 	%r2794, 6, %r2794, %p3194;
	@%p3193 bra 	$L__BB0_1315;
	setp.eq.s32 	%p3195, %r26, 8;
	ld.local.f32 	%f2932, [%rd2+28];
	setp.gt.f32 	%p3196, %f2932, %f3144;
	selp.f32 	%f3144, %f2932, %f3144, %p3196;
	selp.b32 	%r2794, 7, %r2794, %p3196;
	@%p3195 bra 	$L__BB0_1315;
	setp.eq.s32 	%p3197, %r26, 9;
	ld.local.f32 	%f2933, [%rd2+32];
	setp.gt.f32 	%p3198, %f2933, %f3144;
	selp.f32 	%f3144, %f2933, %f3144, %p3198;
	selp.b32 	%r2794, 8, %r2794, %p3198;
	@%p3197 bra 	$L__BB0_1315;
	setp.eq.s32 	%p3199, %r26, 10;
	ld.local.f32 	%f2934, [%rd2+36];
	setp.gt.f32 	%p3200, %f2934, %f3144;
	selp.f32 	%f3144, %f2934, %f3144, %p3200;
	selp.b32 	%r2794, 9, %r2794, %p3200;
	@%p3199 bra 	$L__BB0_1315;
	setp.eq.s32 	%p3201, %r26, 11;
	ld.local.f32 	%f2935, [%rd2+40];
	setp.gt.f32 	%p3202, %f2935, %f3144;
	selp.f32 	%f3144, %f2935, %f3144, %p3202;
	selp.b32 	%r2794, 10, %r2794, %p3202;
	@%p3201 bra 	$L__BB0_1315;
	setp.eq.s32 	%p3203, %r26, 12;
	ld.local.f32 	%f2936, [%rd2+44];
	setp.gt.f32 	%p3204, %f2936, %f3144;
	selp.f32 	%f3144, %f2936, %f3144, %p3204;
	selp.b32 	%r2794, 11, %r2794, %p3204;
	@%p3203 bra 	$L__BB0_1315;
	setp.eq.s32 	%p3205, %r26, 13;
	ld.local.f32 	%f2937, [%rd2+48];
	setp.gt.f32 	%p3206, %f2937, %f3144;
	selp.f32 	%f3144, %f2937, %f3144, %p3206;
	selp.b32 	%r2794, 12, %r2794, %p3206;
	@%p3205 bra 	$L__BB0_1315;
	setp.eq.s32 	%p3207, %r26, 14;
	ld.local.f32 	%f2938, [%rd2+52];
	setp.gt.f32 	%p3208, %f2938, %f3144;
	selp.f32 	%f3144, %f2938, %f3144, %p3208;
	selp.b32 	%r2794, 13, %r2794, %p3208;
	@%p3207 bra 	$L__BB0_1315;
	setp.eq.s32 	%p3209, %r26, 15;
	ld.local.f32 	%f2939, [%rd2+56];
	setp.gt.f32 	%p3210, %f2939, %f3144;
	selp.f32 	%f3144, %f2939, %f3144, %p3210;
	selp.b32 	%r2794, 14, %r2794, %p3210;
	@%p3209 bra 	$L__BB0_1315;
	setp.eq.s32 	%p3211, %r26, 16;
	ld.local.f32 	%f2940, [%rd2+60];
	setp.gt.f32 	%p3212, %f2940, %f3144;
	selp.f32 	%f3144, %f2940, %f3144, %p3212;
	selp.b32 	%r2794, 15, %r2794, %p3212;
	@%p3211 bra 	$L__BB0_1315;
	setp.eq.s32 	%p3213, %r26, 17;
	ld.local.f32 	%f2941, [%rd2+64];
	setp.gt.f32 	%p3214, %f2941, %f3144;
	selp.f32 	%f3144, %f2941, %f3144, %p3214;
	selp.b32 	%r2794, 16, %r2794, %p3214;
	@%p3213 bra 	$L__BB0_1315;
	setp.eq.s32 	%p3215, %r26, 18;
	ld.local.f32 	%f2942, [%rd2+68];
	setp.gt.f32 	%p3216, %f2942, %f3144;
	selp.f32 	%f3144, %f2942, %f3144, %p3216;
	selp.b32 	%r2794, 17, %r2794, %p3216;
	@%p3215 bra 	$L__BB0_1315;
	setp.eq.s32 	%p3217, %r26, 19;
	ld.local.f32 	%f2943, [%rd2+72];
	setp.gt.f32 	%p3218, %f2943, %f3144;
	selp.f32 	%f3144, %f2943, %f3144, %p3218;
	selp.b32 	%r2794, 18, %r2794, %p3218;
	@%p3217 bra 	$L__BB0_1315;
	setp.eq.s32 	%p3219, %r26, 20;
	ld.local.f32 	%f2944, [%rd2+76];
	setp.gt.f32 	%p3220, %f2944, %f3144;
	selp.f32 	%f3144, %f2944, %f3144, %p3220;
	selp.b32 	%r2794, 19, %r2794, %p3220;
	@%p3219 bra 	$L__BB0_1315;
	setp.eq.s32 	%p3221, %r26, 21;
	ld.local.f32 	%f2945, [%rd2+80];
	setp.gt.f32 	%p3222, %f2945, %f3144;
	selp.f32 	%f3144, %f2945, %f3144, %p3222;
	selp.b32 	%r2794, 20, %r2794, %p3222;
	@%p3221 bra 	$L__BB0_1315;
	setp.eq.s32 	%p3223, %r26, 22;
	ld.local.f32 	%f2946, [%rd2+84];
	setp.gt.f32 	%p3224, %f2946, %f3144;
	selp.f32 	%f3144, %f2946, %f3144, %p3224;
	selp.b32 	%r2794, 21, %r2794, %p3224;
	@%p3223 bra 	$L__BB0_1315;
	setp.eq.s32 	%p3225, %r26, 23;
	ld.local.f32 	%f2947, [%rd2+88];
	setp.gt.f32 	%p3226, %f2947, %f3144;
	selp.f32 	%f3144, %f2947, %f3144, %p3226;
	selp.b32 	%r2794, 22, %r2794, %p3226;
	@%p3225 bra 	$L__BB0_1315;
	setp.eq.s32 	%p3227, %r26, 24;
	ld.local.f32 	%f2948, [%rd2+92];
	setp.gt.f32 	%p3228, %f2948, %f3144;
	selp.f32 	%f3144, %f2948, %f3144, %p3228;
	selp.b32 	%r2794, 23, %r2794, %p3228;
	@%p3227 bra 	$L__BB0_1315;
	setp.eq.s32 	%p3229, %r26, 25;
	ld.local.f32 	%f2949, [%rd2+96];
	setp.gt.f32 	%p3230, %f2949, %f3144;
	selp.f32 	%f3144, %f2949, %f3144, %p3230;
	selp.b32 	%r2794, 24, %r2794, %p3230;
	@%p3229 bra 	$L__BB0_1315;
	setp.eq.s32 	%p3231, %r26, 26;
	ld.local.f32 	%f2950, [%rd2+100];
	setp.gt.f32 	%p3232, %f2950, %f3144;
	selp.f32 	%f3144, %f2950, %f3144, %p3232;
	selp.b32 	%r2794, 25, %r2794, %p3232;
	@%p3231 bra 	$L__BB0_1315;
	setp.eq.s32 	%p3233, %r26, 27;
	ld.local.f32 	%f2951, [%rd2+104];
	setp.gt.f32 	%p3234, %f2951, %f3144;
	selp.f32 	%f3144, %f2951, %f3144, %p3234;
	selp.b32 	%r2794, 26, %r2794, %p3234;
	@%p3233 bra 	$L__BB0_1315;
	setp.eq.s32 	%p3235, %r26, 28;
	ld.local.f32 	%f2952, [%rd2+108];
	setp.gt.f32 	%p3236, %f2952, %f3144;
	selp.f32 	%f3144, %f2952, %f3144, %p3236;
	selp.b32 	%r2794, 27, %r2794, %p3236;
	@%p3235 bra 	$L__BB0_1315;
	setp.eq.s32 	%p3237, %r26, 29;
	ld.local.f32 	%f2953, [%rd2+112];
	setp.gt.f32 	%p3238, %f2953, %f3144;
	selp.f32 	%f3144, %f2953, %f3144, %p3238;
	selp.b32 	%r2794, 28, %r2794, %p3238;
	@%p3237 bra 	$L__BB0_1315;
	setp.eq.s32 	%p3239, %r26, 30;
	ld.local.f32 	%f2954, [%rd2+116];
	setp.gt.f32 	%p3240, %f2954, %f3144;
	selp.f32 	%f3144, %f2954, %f3144, %p3240;
	selp.b32 	%r2794, 29, %r2794, %p3240;
	@%p3239 bra 	$L__BB0_1315;
	setp.eq.s32 	%p3241, %r26, 31;
	ld.local.f32 	%f2955, [%rd2+120];
	setp.gt.f32 	%p3242, %f2955, %f3144;
	selp.f32 	%f3144, %f2955, %f3144, %p3242;
	selp.b32 	%r2794, 30, %r2794, %p3242;
	@%p3241 bra 	$L__BB0_1315;
	ld.local.f32 	%f2956, [%rd2+124];
	setp.gt.f32 	%p3243, %f2956, %f3144;
	selp.f32 	%f3144, %f2956, %f3144, %p3243;
	selp.b32 	%r2794, 31, %r2794, %p3243;
$L__BB0_1315:
	bar.warp.sync 	-1;
	mov.b32 	%r2104, %f3144;
	shfl.sync.down.b32	%r2105|%p3245, %r2104, 16, 31, -1;
	mov.b32 	%f1310, %r2105;
	shfl.sync.down.b32	%r1423|%p3246, %r2, 16, 31, -1;
	setp.lt.f32 	%p3247, %f3144, %f1310;
	mov.pred 	%p4364, -1;
	@%p3247 bra 	$L__BB0_1317;
	setp.eq.f32 	%p3248, %f3144, %f1310;
	setp.gt.s32 	%p3249, %r1423, %r2;
	and.pred  	%p4364, %p3248, %p3249;
$L__BB0_1317:
	selp.f32 	%f1311, %f1310, %f3144, %p4364;
	selp.b32 	%r1424, %r1423, %r2, %p4364;
	mov.b32 	%r2107, %f1311;
	shfl.sync.down.b32	%r2108|%p3251, %r2107, 8, 31, -1;
	mov.b32 	%f1312, %r2108;
	shfl.sync.down.b32	%r1425|%p3252, %r1424, 8, 31, -1;
	setp.lt.f32 	%p3253, %f1311, %f1312;
	mov.pred 	%p4365, -1;
	@%p3253 bra 	$L__BB0_1319;
	setp.eq.f32 	%p3254, %f1311, %f1312;
	setp.gt.s32 	%p3255, %r1425, %r1424;
	and.pred  	%p4365, %p3254, %p3255;
$L__BB0_1319:
	selp.f32 	%f1313, %f1312, %f1311, %p4365;
	selp.b32 	%r1426, %r1425, %r1424, %p4365;
	mov.b32 	%r2109, %f1313;
	shfl.sync.down.b32	%r2110|%p3257, %r2109, 4, 31, -1;
	mov.b32 	%f1314, %r2110;
	shfl.sync.down.b32	%r1427|%p3258, %r1426, 4, 31, -1;
	setp.lt.f32 	%p3259, %f1313, %f1314;
	mov.pred 	%p4366, -1;
	@%p3259 bra 	$L__BB0_1321;
	setp.eq.f32 	%p3260, %f1313, %f1314;
	setp.gt.s32 	%p3261, %r1427, %r1426;
	and.pred  	%p4366, %p3260, %p3261;
$L__BB0_1321:
	selp.f32 	%f1315, %f1314, %f1313, %p4366;
	selp.b32 	%r1428, %r1427, %r1426, %p4366;
	mov.b32 	%r2111, %f1315;
	shfl.sync.down.b32	%r2112|%p3263, %r2111, 2, 31, -1;
	mov.b32 	%f1316, %r2112;
	shfl.sync.down.b32	%r1429|%p3264, %r1428, 2, 31, -1;
	setp.lt.f32 	%p3265, %f1315, %f1316;
	mov.pred 	%p4367, -1;
	@%p3265 bra 	$L__BB0_1323;
	setp.eq.f32 	%p3266, %f1315, %f1316;
	setp.gt.s32 	%p3267, %r1429, %r1428;
	and.pred  	%p4367, %p3266, %p3267;
$L__BB0_1323:
	selp.f32 	%f1317, %f1316, %f1315, %p4367;
	selp.b32 	%r1430, %r1429, %r1428, %p4367;
	mov.b32 	%r1431, %f1317;
	shfl.sync.down.b32	%r1432|%p3269, %r1431, 1, 31, -1;
	mov.b32 	%f1318, %r1432;
	shfl.sync.down.b32	%r1433|%p3270, %r1430, 1, 31, -1;
	setp.lt.f32 	%p3271, %f1317, %f1318;
	mov.pred 	%p4368, -1;
	@%p3271 bra 	$L__BB0_1325;
	setp.eq.f32 	%p3272, %f1317, %f1318;
	setp.gt.s32 	%p3273, %r1433, %r1430;
	and.pred  	%p4368, %p3272, %p3273;
$L__BB0_1325:
	selp.b32 	%r2113, %r1433, %r1430, %p4368;
	selp.b32 	%r2114, %r1432, %r1431, %p4368;
	shfl.sync.idx.b32	%r2115|%p3274, %r2114, 0, 31, -1;
	mov.b32 	%f3061, %r2115;
	shfl.sync.idx.b32	%r2711|%p3275, %r2113, 0, 31, -1;
	shfl.sync.idx.b32	%r2116|%p3276, %r2794, %r2711, 31, -1;
	bar.warp.sync 	-1;
	mov.u32 	%r2712, %r2794;
	mov.f32 	%f3062, %f3144;
$L__BB0_1326:
	shfl.sync.idx.b32	%r1437|%p3277, %r2708, 29, 31, -1;
	mov.b32 	%f2957, %r1437;
	shfl.sync.idx.b32	%r1438|%p3278, %r2709, 29, 31, -1;
	setp.le.f32 	%p3279, %f3061, %f2957;
	@%p3279 bra 	$L__BB0_1371;
	setp.ne.s32 	%p3280, %r2, %r2711;
	mov.u32 	%r2797, %r2712;
	mov.f32 	%f3147, %f3062;
	@%p3280 bra 	$L__BB0_1360;
	setp.lt.s32 	%p3281, %r4, 2;
	mul.wide.s32 	%rd138, %r2712, 4;
	add.s64 	%rd139, %rd2, %rd138;
	st.local.u32 	[%rd139], %r1437;
	add.s64 	%rd140, %rd3, %rd138;
	st.local.u32 	[%rd140], %r1438;
	ld.local.f32 	%f3147, [%rd2];
	mov.b32 	%r2797, 0;
	@%p3281 bra 	$L__BB0_1360;
	setp.eq.s32 	%p3282, %r25, 0;
	ld.local.f32 	%f2958, [%rd2+4];
	setp.gt.f32 	%p3283, %f2958, %f3147;
	selp.f32 	%f3147, %f2958, %f3147, %p3283;
	selp.u32 	%r2797, 1, 0, %p3283;
	@%p3282 bra 	$L__BB0_1360;
	setp.eq.s32 	%p3284, %r26, 3;
	ld.local.f32 	%f2959, [%rd2+8];
	setp.gt.f32 	%p3285, %f2959, %f3147;
	selp.f32 	%f3147, %f2959, %f3147, %p3285;
	selp.b32 	%r2797, 2, %r2797, %p3285;
	@%p3284 bra 	$L__BB0_1360;
	setp.eq.s32 	%p3286, %r26, 4;
	ld.local.f32 	%f2960, [%rd2+12];
	setp.gt.f32 	%p3287, %f2960, %f3147;
	selp.f32 	%f3147, %f2960, %f3147, %p3287;
	selp.b32 	%r2797, 3, %r2797, %p3287;
	@%p3286 bra 	$L__BB0_1360;
	setp.eq.s32 	%p3288, %r26, 5;
	ld.local.f32 	%f2961, [%rd2+16];
	setp.gt.f32 	%p3289, %f2961, %f3147;
	selp.f32 	%f3147, %f2961, %f3147, %p3289;
	selp.b32 	%r2797, 4, %r2797, %p3289;
	@%p3288 bra 	$L__BB0_1360;
	setp.eq.s32 	%p3290, %r26, 6;
	ld.local.f32 	%f2962, [%rd2+20];
	setp.gt.f32 	%p3291, %f2962, %f3147;
	selp.f32 	%f3147, %f2962, %f3147, %p3291;
	selp.b32 	%r2797, 5, %r2797, %p3291;
	@%p3290 bra 	$L__BB0_1360;
	setp.eq.s32 	%p3292, %r26, 7;
	ld.local.f32 	%f2963, [%rd2+24];
	setp.gt.f32 	%p3293, %f2963, %f3147;
	selp.f32 	%f3147, %f2963, %f3147, %p3293;
	selp.b32 	%r2797, 6, %r2797, %p3293;
	@%p3292 bra 	$L__BB0_1360;
	setp.eq.s32 	%p3294, %r26, 8;
	ld.local.f32 	%f2964, [%rd2+28];
	setp.gt.f32 	%p3295, %f2964, %f3147;
	selp.f32 	%f3147, %f2964, %f3147, %p3295;
	selp.b32 	%r2797, 7, %r2797, %p3295;
	@%p3294 bra 	$L__BB0_1360;
	setp.eq.s32 	%p3296, %r26, 9;
	ld.local.f32 	%f2965, [%rd2+32];
	setp.gt.f32 	%p3297, %f2965, %f3147;
	selp.f32 	%f3147, %f2965, %f3147, %p3297;
	selp.b32 	%r2797, 8, %r2797, %p3297;
	@%p3296 bra 	$L__BB0_1360;
	setp.eq.s32 	%p3298, %r26, 10;
	ld.local.f32 	%f2966, [%rd2+36];
	setp.gt.f32 	%p3299, %f2966, %f3147;
	selp.f32 	%f3147, %f2966, %f3147, %p3299;
	selp.b32 	%r2797, 9, %r2797, %p3299;
	@%p3298 bra 	$L__BB0_1360;
	setp.eq.s32 	%p3300, %r26, 11;
	ld.local.f32 	%f2967, [%rd2+40];
	setp.gt.f32 	%p3301, %f2967, %f3147;
	selp.f32 	%f3147, %f2967, %f3147, %p3301;
	selp.b32 	%r2797, 10, %r2797, %p3301;
	@%p3300 bra 	$L__BB0_1360;
	setp.eq.s32 	%p3302, %r26, 12;
	ld.local.f32 	%f2968, [%rd2+44];
	setp.gt.f32 	%p3303, %f2968, %f3147;
	selp.f32 	%f3147, %f2968, %f3147, %p3303;
	selp.b32 	%r2797, 11, %r2797, %p3303;
	@%p3302 bra 	$L__BB0_1360;
	setp.eq.s32 	%p3304, %r26, 13;
	ld.local.f32 	%f2969, [%rd2+48];
	setp.gt.f32 	%p3305, %f2969, %f3147;
	selp.f32 	%f3147, %f2969, %f3147, %p3305;
	selp.b32 	%r2797, 12, %r2797, %p3305;
	@%p3304 bra 	$L__BB0_1360;
	setp.eq.s32 	%p3306, %r26, 14;
	ld.local.f32 	%f2970, [%rd2+52];
	setp.gt.f32 	%p3307, %f2970, %f3147;
	selp.f32 	%f3147, %f2970, %f3147, %p3307;
	selp.b32 	%r2797, 13, %r2797, %p3307;
	@%p3306 bra 	$L__BB0_1360;
	setp.eq.s32 	%p3308, %r26, 15;
	ld.local.f32 	%f2971, [%rd2+56];
	setp.gt.f32 	%p3309, %f2971, %f3147;
	selp.f32 	%f3147, %f2971, %f3147, %p3309;
	selp.b32 	%r2797, 14, %r2797, %p3309;
	@%p3308 bra 	$L__BB0_1360;
	setp.eq.s32 	%p3310, %r26, 16;
	ld.local.f32 	%f2972, [%rd2+60];
	setp.gt.f32 	%p3311, %f2972, %f3147;
	selp.f32 	%f3147, %f2972, %f3147, %p3311;
	selp.b32 	%r2797, 15, %r2797, %p3311;
	@%p3310 bra 	$L__BB0_1360;
	setp.eq.s32 	%p3312, %r26, 17;
	ld.local.f32 	%f2973, [%rd2+64];
	setp.gt.f32 	%p3313, %f2973, %f3147;
	selp.f32 	%f3147, %f2973, %f3147, %p3313;
	selp.b32 	%r2797, 16, %r2797, %p3313;
	@%p3312 bra 	$L__BB0_1360;
	setp.eq.s32 	%p3314, %r26, 18;
	ld.local.f32 	%f2974, [%rd2+68];
	setp.gt.f32 	%p3315, %f2974, %f3147;
	selp.f32 	%f3147, %f2974, %f3147, %p3315;
	selp.b32 	%r2797, 17, %r2797, %p3315;
	@%p3314 bra 	$L__BB0_1360;
	setp.eq.s32 	%p3316, %r26, 19;
	ld.local.f32 	%f2975, [%rd2+72];
	setp.gt.f32 	%p3317, %f2975, %f3147;
	selp.f32 	%f3147, %f2975, %f3147, %p3317;
	selp.b32 	%r2797, 18, %r2797, %p3317;
	@%p3316 bra 	$L__BB0_1360;
	setp.eq.s32 	%p3318, %r26, 20;
	ld.local.f32 	%f2976, [%rd2+76];
	setp.gt.f32 	%p3319, %f2976, %f3147;
	selp.f32 	%f3147, %f2976, %f3147, %p3319;
	selp.b32 	%r2797, 19, %r2797, %p3319;
	@%p3318 bra 	$L__BB0_1360;
	setp.eq.s32 	%p3320, %r26, 21;
	ld.local.f32 	%f2977, [%rd2+80];
	setp.gt.f32 	%p3321, %f2977, %f3147;
	selp.f32 	%f3147, %f2977, %f3147, %p3321;
	selp.b32 	%r2797, 20, %r2797, %p3321;
	@%p3320 bra 	$L__BB0_1360;
	setp.eq.s32 	%p3322, %r26, 22;
	ld.local.f32 	%f2978, [%rd2+84];
	setp.gt.f32 	%p3323, %f2978, %f3147;
	selp.f32 	%f3147, %f2978, %f3147, %p3323;
	selp.b32 	%r2797, 21, %r2797, %p3323;
	@%p3322 bra 	$L__BB0_1360;
	setp.eq.s32 	%p3324, %r26, 23;
	ld.local.f32 	%f2979, [%rd2+88];
	setp.gt.f32 	%p3325, %f2979, %f3147;
	selp.f32 	%f3147, %f2979, %f3147, %p3325;
	selp.b32 	%r2797, 22, %r2797, %p3325;
	@%p3324 bra 	$L__BB0_1360;
	setp.eq.s32 	%p3326, %r26, 24;
	ld.local.f32 	%f2980, [%rd2+92];
	setp.gt.f32 	%p3327, %f2980, %f3147;
	selp.f32 	%f3147, %f2980, %f3147, %p3327;
	selp.b32 	%r2797, 23, %r2797, %p3327;
	@%p3326 bra 	$L__BB0_1360;
	setp.eq.s32 	%p3328, %r26, 25;
	ld.local.f32 	%f2981, [%rd2+96];
	setp.gt.f32 	%p3329, %f2981, %f3147;
	selp.f32 	%f3147, %f2981, %f3147, %p3329;
	selp.b32 	%r2797, 24, %r2797, %p3329;
	@%p3328 bra 	$L__BB0_1360;
	setp.eq.s32 	%p3330, %r26, 26;
	ld.local.f32 	%f2982, [%rd2+100];
	setp.gt.f32 	%p3331, %f2982, %f3147;
	selp.f32 	%f3147, %f2982, %f3147, %p3331;
	selp.b32 	%r2797, 25, %r2797, %p3331;
	@%p3330 bra 	$L__BB0_1360;
	setp.eq.s32 	%p3332, %r26, 27;
	ld.local.f32 	%f2983, [%rd2+104];
	setp.gt.f32 	%p3333, %f2983, %f3147;
	selp.f32 	%f3147, %f2983, %f3147, %p3333;
	selp.b32 	%r2797, 26, %r2797, %p3333;
	@%p3332 bra 	$L__BB0_1360;
	setp.eq.s32 	%p3334, %r26, 28;
	ld.local.f32 	%f2984, [%rd2+108];
	setp.gt.f32 	%p3335, %f2984, %f3147;
	selp.f32 	%f3147, %f2984, %f3147, %p3335;
	selp.b32 	%r2797, 27, %r2797, %p3335;
	@%p3334 bra 	$L__BB0_1360;
	setp.eq.s32 	%p3336, %r26, 29;
	ld.local.f32 	%f2985, [%rd2+112];
	setp.gt.f32 	%p3337, %f2985, %f3147;
	selp.f32 	%f3147, %f2985, %f3147, %p3337;
	selp.b32 	%r2797, 28, %r2797, %p3337;
	@%p3336 bra 	$L__BB0_1360;
	setp.eq.s32 	%p3338, %r26, 30;
	ld.local.f32 	%f2986, [%rd2+116];
	setp.gt.f32 	%p3339, %f2986, %f3147;
	selp.f32 	%f3147, %f2986, %f3147, %p3339;
	selp.b32 	%r2797, 29, %r2797, %p3339;
	@%p3338 bra 	$L__BB0_1360;
	setp.eq.s32 	%p3340, %r26, 31;
	ld.local.f32 	%f2987, [%rd2+120];
	setp.gt.f32 	%p3341, %f2987, %f3147;
	selp.f32 	%f3147, %f2987, %f3147, %p3341;
	selp.b32 	%r2797, 30, %r2797, %p3341;
	@%p3340 bra 	$L__BB0_1360;
	ld.local.f32 	%f2988, [%rd2+124];
	setp.gt.f32 	%p3342, %f2988, %f3147;
	selp.f32 	%f3147, %f2988, %f3147, %p3342;
	selp.b32 	%r2797, 31, %r2797, %p3342;
$L__BB0_1360:
	bar.warp.sync 	-1;
	mov.b32 	%r2118, %f3147;
	shfl.sync.down.b32	%r2119|%p3344, %r2118, 16, 31, -1;
	mov.b32 	%f1355, %r2119;
	shfl.sync.down.b32	%r1471|%p3345, %r2, 16, 31, -1;
	setp.lt.f32 	%p3346, %f3147, %f1355;
	mov.pred 	%p4369, -1;
	@%p3346 bra 	$L__BB0_1362;
	setp.eq.f32 	%p3347, %f3147, %f1355;
	setp.gt.s32 	%p3348, %r1471, %r2;
	and.pred  	%p4369, %p3347, %p3348;
$L__BB0_1362:
	selp.f32 	%f1356, %f1355, %f3147, %p4369;
	selp.b32 	%r1472, %r1471, %r2, %p4369;
	mov.b32 	%r2121, %f1356;
	shfl.sync.down.b32	%r2122|%p3350, %r2121, 8, 31, -1;
	mov.b32 	%f1357, %r2122;
	shfl.sync.down.b32	%r1473|%p3351, %r1472, 8, 31, -1;
	setp.lt.f32 	%p3352, %f1356, %f1357;
	mov.pred 	%p4370, -1;
	@%p3352 bra 	$L__BB0_1364;
	setp.eq.f32 	%p3353, %f1356, %f1357;
	setp.gt.s32 	%p3354, %r1473, %r1472;
	and.pred  	%p4370, %p3353, %p3354;
$L__BB0_1364:
	selp.f32 	%f1358, %f1357, %f1356, %p4370;
	selp.b32 	%r1474, %r1473, %r1472, %p4370;
	mov.b32 	%r2123, %f1358;
	shfl.sync.down.b32	%r2124|%p3356, %r2123, 4, 31, -1;
	mov.b32 	%f1359, %r2124;
	shfl.sync.down.b32	%r1475|%p3357, %r1474, 4, 31, -1;
	setp.lt.f32 	%p3358, %f1358, %f1359;
	mov.pred 	%p4371, -1;
	@%p3358 bra 	$L__BB0_1366;
	setp.eq.f32 	%p3359, %f1358, %f1359;
	setp.gt.s32 	%p3360, %r1475, %r1474;
	and.pred  	%p4371, %p3359, %p3360;
$L__BB0_1366:
	selp.f32 	%f1360, %f1359, %f1358, %p4371;
	selp.b32 	%r1476, %r1475, %r1474, %p4371;
	mov.b32 	%r2125, %f1360;
	shfl.sync.down.b32	%r2126|%p3362, %r2125, 2, 31, -1;
	mov.b32 	%f1361, %r2126;
	shfl.sync.down.b32	%r1477|%p3363, %r1476, 2, 31, -1;
	setp.lt.f32 	%p3364, %f1360, %f1361;
	mov.pred 	%p4372, -1;
	@%p3364 bra 	$L__BB0_1368;
	setp.eq.f32 	%p3365, %f1360, %f1361;
	setp.gt.s32 	%p3366, %r1477, %r1476;
	and.pred  	%p4372, %p3365, %p3366;
$L__BB0_1368:
	selp.f32 	%f1362, %f1361, %f1360, %p4372;
	selp.b32 	%r1478, %r1477, %r1476, %p4372;
	mov.b32 	%r1479, %f1362;
	shfl.sync.down.b32	%r1480|%p3368, %r1479, 1, 31, -1;
	mov.b32 	%f1363, %r1480;
	shfl.sync.down.b32	%r1481|%p3369, %r1478, 1, 31, -1;
	setp.lt.f32 	%p3370, %f1362, %f1363;
	mov.pred 	%p4373, -1;
	@%p3370 bra 	$L__BB0_1370;
	setp.eq.f32 	%p3371, %f1362, %f1363;
	setp.gt.s32 	%p3372, %r1481, %r1478;
	and.pred  	%p4373, %p3371, %p3372;
$L__BB0_1370:
	selp.b32 	%r2127, %r1481, %r1478, %p4373;
	selp.b32 	%r2128, %r1480, %r1479, %p4373;
	shfl.sync.idx.b32	%r2129|%p3373, %r2128, 0, 31, -1;
	mov.b32 	%f3061, %r2129;
	shfl.sync.idx.b32	%r2711|%p3374, %r2127, 0, 31, -1;
	shfl.sync.idx.b32	%r2130|%p3375, %r2797, %r2711, 31, -1;
	bar.warp.sync 	-1;
	mov.u32 	%r2712, %r2797;
	mov.f32 	%f3062, %f3147;
$L__BB0_1371:
	shfl.sync.idx.b32	%r1485|%p3376, %r2708, 30, 31, -1;
	mov.b32 	%f2989, %r1485;
	shfl.sync.idx.b32	%r1486|%p3377, %r2709, 30, 31, -1;
	setp.le.f32 	%p3378, %f3061, %f2989;
	@%p3378 bra 	$L__BB0_1416;
	setp.ne.s32 	%p3379, %r2, %r2711;
	mov.u32 	%r2800, %r2712;
	mov.f32 	%f3150, %f3062;
	@%p3379 bra 	$L__BB0_1405;
	setp.lt.s32 	%p3380, %r4, 2;
	mul.wide.s32 	%rd141, %r2712, 4;
	add.s64 	%rd142, %rd2, %rd141;
	st.local.u32 	[%rd142], %r1485;
	add.s64 	%rd143, %rd3, %rd141;
	st.local.u32 	[%rd143], %r1486;
	ld.local.f32 	%f3150, [%rd2];
	mov.b32 	%r2800, 0;
	@%p3380 bra 	$L__BB0_1405;
	setp.eq.s32 	%p3381, %r25, 0;
	ld.local.f32 	%f2990, [%rd2+4];
	setp.gt.f32 	%p3382, %f2990, %f3150;
	selp.f32 	%f3150, %f2990, %f3150, %p3382;
	selp.u32 	%r2800, 1, 0, %p3382;
	@%p3381 bra 	$L__BB0_1405;
	setp.eq.s32 	%p3383, %r26, 3;
	ld.local.f32 	%f2991, [%rd2+8];
	setp.gt.f32 	%p3384, %f2991, %f3150;
	selp.f32 	%f3150, %f2991, %f3150, %p3384;
	selp.b32 	%r2800, 2, %r2800, %p3384;
	@%p3383 bra 	$L__BB0_1405;
	setp.eq.s32 	%p3385, %r26, 4;
	ld.local.f32 	%f2992, [%rd2+12];
	setp.gt.f32 	%p3386, %f2992, %f3150;
	selp.f32 	%f3150, %f2992, %f3150, %p3386;
	selp.b32 	%r2800, 3, %r2800, %p3386;
	@%p3385 bra 	$L__BB0_1405;
	setp.eq.s32 	%p3387, %r26, 5;
	ld.local.f32 	%f2993, [%rd2+16];
	setp.gt.f32 	%p3388, %f2993, %f3150;
	selp.f32 	%f3150, %f2993, %f3150, %p3388;
	selp.b32 	%r2800, 4, %r2800, %p3388;
	@%p3387 bra 	$L__BB0_1405;
	setp.eq.s32 	%p3389, %r26, 6;
	ld.local.f32 	%f2994, [%rd2+20];
	setp.gt.f32 	%p3390, %f2994, %f3150;
	selp.f32 	%f3150, %f2994, %f3150, %p3390;
	selp.b32 	%r2800, 5, %r2800, %p3390;
	@%p3389 bra 	$L__BB0_1405;
	setp.eq.s32 	%p3391, %r26, 7;
	ld.local.f32 	%f2995, [%rd2+24];
	setp.gt.f32 	%p3392, %f2995, %f3150;
	selp.f32 	%f3150, %f2995, %f3150, %p3392;
	selp.b32 	%r2800, 6, %r2800, %p3392;
	@%p3391 bra 	$L__BB0_1405;
	setp.eq.s32 	%p3393, %r26, 8;
	ld.local.f32 	%f2996, [%rd2+28];
	setp.gt.f32 	%p3394, %f2996, %f3150;
	selp.f32 	%f3150, %f2996, %f3150, %p3394;
	selp.b32 	%r2800, 7, %r2800, %p3394;
	@%p3393 bra 	$L__BB0_1405;
	setp.eq.s32 	%p3395, %r26, 9;
	ld.local.f32 	%f2997, [%rd2+32];
	setp.gt.f32 	%p3396, %f2997, %f3150;
	selp.f32 	%f3150, %f2997, %f3150, %p3396;
	selp.b32 	%r2800, 8, %r2800, %p3396;
	@%p3395 bra 	$L__BB0_1405;
	setp.eq.s32 	%p3397, %r26, 10;
	ld.local.f32 	%f2998, [%rd2+36];
	setp.gt.f32 	%p3398, %f2998, %f3150;
	selp.f32 	%f3150, %f2998, %f3150, %p3398;
	selp.b32 	%r2800, 9, %r2800, %p3398;
	@%p3397 bra 	$L__BB0_1405;
	setp.eq.s32 	%p3399, %r26, 11;
	ld.local.f32 	%f2999, [%rd2+40];
	setp.gt.f32 	%p3400, %f2999, %f3150;
	selp.f32 	%f3150, %f2999, %f3150, %p3400;
	selp.b32 	%r2800, 10, %r2800, %p3400;
	@%p3399 bra 	$L__BB0_1405;
	setp.eq.s32 	%p3401, %r26, 12;
	ld.local.f32 	%f3000, [%rd2+44];
	setp.gt.f32 	%p3402, %f3000, %f3150;
	selp.f32 	%f3150, %f3000, %f3150, %p3402;
	selp.b32 	%r2800, 11, %r2800, %p3402;
	@%p3401 bra 	$L__BB0_1405;
	setp.eq.s32 	%p3403, %r26, 13;
	ld.local.f32 	%f3001, [%rd2+48];
	setp.gt.f32 	%p3404, %f3001, %f3150;
	selp.f32 	%f3150, %f3001, %f3150, %p3404;
	selp.b32 	%r2800, 12, %r2800, %p3404;
	@%p3403 bra 	$L__BB0_1405;
	setp.eq.s32 	%p3405, %r26, 14;
	ld.local.f32 	%f3002, [%rd2+52];
	setp.gt.f32 	%p3406, %f3002, %f3150;
	selp.f32 	%f3150, %f3002, %f3150, %p3406;
	selp.b32 	%r2800, 13, %r2800, %p3406;
	@%p3405 bra 	$L__BB0_1405;
	setp.eq.s32 	%p3407, %r26, 15;
	ld.local.f32 	%f3003, [%rd2+56];
	setp.gt.f32 	%p3408, %f3003, %f3150;
	selp.f32 	%f3150, %f3003, %f3150, %p3408;
	selp.b32 	%r2800, 14, %r2800, %p3408;
	@%p3407 bra 	$L__BB0_1405;
	setp.eq.s32 	%p3409, %r26, 16;
	ld.local.f32 	%f3004, [%rd2+60];
	setp.gt.f32 	%p3410, %f3004, %f3150;
	selp.f32 	%f3150, %f3004, %f3150, %p3410;
	selp.b32 	%r2800, 15, %r2800, %p3410;
	@%p3409 bra 	$L__BB0_1405;
	setp.eq.s32 	%p3411, %r26, 17;
	ld.local.f32 	%f3005, [%rd2+64];
	setp.gt.f32 	%p3412, %f3005, %f3150;
	selp.f32 	%f3150, %f3005, %f3150, %p3412;
	selp.b32 	%r2800, 16, %r2800, %p3412;
	@%p3411 bra 	$L__BB0_1405;
	setp.eq.s32 	%p3413, %r26, 18;
	ld.local.f32 	%f3006, [%rd2+68];
	setp.gt.f32 	%p3414, %f3006, %f3150;
	selp.f32 	%f3150, %f3006, %f3150, %p3414;
	selp.b32 	%r2800, 17, %r2800, %p3414;
	@%p3413 bra 	$L__BB0_1405;
	setp.eq.s32 	%p3415, %r26, 19;
	ld.local.f32 	%f3007, [%rd2+72];
	setp.gt.f32 	%p3416, %f3007, %f3150;
	selp.f32 	%f3150, %f3007, %f3150, %p3416;
	selp.b32 	%r2800, 18, %r2800, %p3416;
	@%p3415 bra 	$L__BB0_1405;
	setp.eq.s32 	%p3417, %r26, 20;
	ld.local.f32 	%f3008, [%rd2+76];
	setp.gt.f32 	%p3418, %f3008, %f3150;
	selp.f32 	%f3150, %f3008, %f3150, %p3418;
	selp.b32 	%r2800, 19, %r2800, %p3418;
	@%p3417 bra 	$L__BB0_1405;
	setp.eq.s32 	%p3419, %r26, 21;
	ld.local.f32 	%f3009, [%rd2+80];
	setp.gt.f32 	%p3420, %f3009, %f3150;
	selp.f32 	%f3150, %f3009, %f3150, %p3420;
	selp.b32 	%r2800, 20, %r2800, %p3420;
	@%p3419 bra 	$L__BB0_1405;
	setp.eq.s32 	%p3421, %r26, 22;
	ld.local.f32 	%f3010, [%rd2+84];
	setp.gt.f32 	%p3422, %f3010, %f3150;
	selp.f32 	%f3150, %f3010, %f3150, %p3422;
	selp.b32 	%r2800, 21, %r2800, %p3422;
	@%p3421 bra 	$L__BB0_1405;
	setp.eq.s32 	%p3423, %r26, 23;
	ld.local.f32 	%f3011, [%rd2+88];
	setp.gt.f32 	%p3424, %f3011, %f3150;
	selp.f32 	%f3150, %f3011, %f3150, %p3424;
	selp.b32 	%r2800, 22, %r2800, %p3424;
	@%p3423 bra 	$L__BB0_1405;
	setp.eq.s32 	%p3425, %r26, 24;
	ld.local.f32 	%f3012, [%rd2+92];
	setp.gt.f32 	%p3426, %f3012, %f3150;
	selp.f32 	%f3150, %f3012, %f3150, %p3426;
	selp.b32 	%r2800, 23, %r2800, %p3426;
	@%p3425 bra 	$L__BB0_1405;
	setp.eq.s32 	%p3427, %r26, 25;
	ld.local.f32 	%f3013, [%rd2+96];
	setp.gt.f32 	%p3428, %f3013, %f3150;
	selp.f32 	%f3150, %f3013, %f3150, %p3428;
	selp.b32 	%r2800, 24, %r2800, %p3428;
	@%p3427 bra 	$L__BB0_1405;
	setp.eq.s32 	%p3429, %r26, 26;
	ld.local.f32 	%f3014, [%rd2+100];
	setp.gt.f32 	%p3430, %f3014, %f3150;
	selp.f32 	%f3150, %f3014, %f3150, %p3430;
	selp.b32 	%r2800, 25, %r2800, %p3430;
	@%p3429 bra 	$L__BB0_1405;
	setp.eq.s32 	%p3431, %r26, 27;
	ld.local.f32 	%f3015, [%rd2+104];
	setp.gt.f32 	%p3432, %f3015, %f3150;
	selp.f32 	%f3150, %f3015, %f3150, %p3432;
	selp.b32 	%r2800, 26, %r2800, %p3432;
	@%p3431 bra 	$L__BB0_1405;
	setp.eq.s32 	%p3433, %r26, 28;
	ld.local.f32 	%f3016, [%rd2+108];
	setp.gt.f32 	%p3434, %f3016, %f3150;
	selp.f32 	%f3150, %f3016, %f3150, %p3434;
	selp.b32 	%r2800, 27, %r2800, %p3434;
	@%p3433 bra 	$L__BB0_1405;
	setp.eq.s32 	%p3435, %r26, 29;
	ld.local.f32 	%f3017, [%rd2+112];
	setp.gt.f32 	%p3436, %f3017, %f3150;
	selp.f32 	%f3150, %f3017, %f3150, %p3436;
	selp.b32 	%r2800, 28, %r2800, %p3436;
	@%p3435 bra 	$L__BB0_1405;
	setp.eq.s32 	%p3437, %r26, 30;
	ld.local.f32 	%f3018, [%rd2+116];
	setp.gt.f32 	%p3438, %f3018, %f3150;
	selp.f32 	%f3150, %f3018, %f3150, %p3438;
	selp.b32 	%r2800, 29, %r2800, %p3438;
	@%p3437 bra 	$L__BB0_1405;
	setp.eq.s32 	%p3439, %r26, 31;
	ld.local.f32 	%f3019, [%rd2+120];
	setp.gt.f32 	%p3440, %f3019, %f3150;
	selp.f32 	%f3150, %f3019, %f3150, %p3440;
	selp.b32 	%r2800, 30, %r2800, %p3440;
	@%p3439 bra 	$L__BB0_1405;
	ld.local.f32 	%f3020, [%rd2+124];
	setp.gt.f32 	%p3441, %f3020, %f3150;
	selp.f32 	%f3150, %f3020, %f3150, %p3441;
	selp.b32 	%r2800, 31, %r2800, %p3441;
$L__BB0_1405:
	bar.warp.sync 	-1;
	mov.b32 	%r2132, %f3150;
	shfl.sync.down.b32	%r2133|%p3443, %r2132, 16, 31, -1;
	mov.b32 	%f1400, %r2133;
	shfl.sync.down.b32	%r1519|%p3444, %r2, 16, 31, -1;
	setp.lt.f32 	%p3445, %f3150, %f1400;
	mov.pred 	%p4374, -1;
	@%p3445 bra 	$L__BB0_1407;
	setp.eq.f32 	%p3446, %f3150, %f1400;
	setp.gt.s32 	%p3447, %r1519, %r2;
	and.pred  	%p4374, %p3446, %p3447;
$L__BB0_1407:
	selp.f32 	%f1401, %f1400, %f3150, %p4374;
	selp.b32 	%r1520, %r1519, %r2, %p4374;
	mov.b32 	%r2135, %f1401;
	shfl.sync.down.b32	%r2136|%p3449, %r2135, 8, 31, -1;
	mov.b32 	%f1402, %r2136;
	shfl.sync.down.b32	%r1521|%p3450, %r1520, 8, 31, -1;
	setp.lt.f32 	%p3451, %f1401, %f1402;
	mov.pred 	%p4375, -1;
	@%p3451 bra 	$L__BB0_1409;
	setp.eq.f32 	%p3452, %f1401, %f1402;
	setp.gt.s32 	%p3453, %r1521, %r1520;
	and.pred  	%p4375, %p3452, %p3453;
$L__BB0_1409:
	selp.f32 	%f1403, %f1402, %f1401, %p4375;
	selp.b32 	%r1522, %r1521, %r1520, %p4375;
	mov.b32 	%r2137, %f1403;
	shfl.sync.down.b32	%r2138|%p3455, %r2137, 4, 31, -1;
	mov.b32 	%f1404, %r2138;
	shfl.sync.down.b32	%r1523|%p3456, %r1522, 4, 31, -1;
	setp.lt.f32 	%p3457, %f1403, %f1404;
	mov.pred 	%p4376, -1;
	@%p3457 bra 	$L__BB0_1411;
	setp.eq.f32 	%p3458, %f1403, %f1404;
	setp.gt.s32 	%p3459, %r1523, %r1522;
	and.pred  	%p4376, %p3458, %p3459;
$L__BB0_1411:
	selp.f32 	%f1405, %f1404, %f1403, %p4376;
	selp.b32 	%r1524, %r1523, %r1522, %p4376;
	mov.b32 	%r2139, %f1405;
	shfl.sync.down.b32	%r2140|%p3461, %r2139, 2, 31, -1;
	mov.b32 	%f1406, %r2140;
	shfl.sync.down.b32	%r1525|%p3462, %r1524, 2, 31, -1;
	setp.lt.f32 	%p3463, %f1405, %f1406;
	mov.pred 	%p4377, -1;
	@%p3463 bra 	$L__BB0_1413;
	setp.eq.f32 	%p3464, %f1405, %f1406;
	setp.gt.s32 	%p3465, %r1525, %r1524;
	and.pred  	%p4377, %p3464, %p3465;
$L__BB0_1413:
	selp.f32 	%f1407, %f1406, %f1405, %p4377;
	selp.b32 	%r1526, %r1525, %r1524, %p4377;
	mov.b32 	%r1527, %f1407;
	shfl.sync.down.b32	%r1528|%p3467, %r1527, 1, 31, -1;
	mov.b32 	%f1408, %r1528;
	shfl.sync.down.b32	%r1529|%p3468, %r1526, 1, 31, -1;
	setp.lt.f32 	%p3469, %f1407, %f1408;
	mov.pred 	%p4378, -1;
	@%p3469 bra 	$L__BB0_1415;
	setp.eq.f32 	%p3470, %f1407, %f1408;
	setp.gt.s32 	%p3471, %r1529, %r1526;
	and.pred  	%p4378, %p3470, %p3471;
$L__BB0_1415:
	selp.b32 	%r2141, %r1529, %r1526, %p4378;
	selp.b32 	%r2142, %r1528, %r1527, %p4378;
	shfl.sync.idx.b32	%r2143|%p3472, %r2142, 0, 31, -1;
	mov.b32 	%f3061, %r2143;
	shfl.sync.idx.b32	%r2711|%p3473, %r2141, 0, 31, -1;
	shfl.sync.idx.b32	%r2144|%p3474, %r2800, %r2711, 31, -1;
	bar.warp.sync 	-1;
	mov.u32 	%r2712, %r2800;
	mov.f32 	%f3062, %f3150;
$L__BB0_1416:
	shfl.sync.idx.b32	%r1533|%p3475, %r2708, 31, 31, -1;
	mov.b32 	%f3021, %r1533;
	shfl.sync.idx.b32	%r1534|%p3476, %r2709, 31, 31, -1;
	setp.le.f32 	%p3477, %f3061, %f3021;
	@%p3477 bra 	$L__BB0_1461;
	setp.ne.s32 	%p3478, %r2, %r2711;
	mov.u32 	%r2803, %r2712;
	mov.f32 	%f3153, %f3062;
	@%p3478 bra 	$L__BB0_1450;
	setp.lt.s32 	%p3479, %r4, 2;
	mul.wide.s32 	%rd144, %r2712, 4;
	add.s64 	%rd145, %rd2, %rd144;
	st.local.u32 	[%rd145], %r1533;
	add.s64 	%rd146, %rd3, %rd144;
	st.local.u32 	[%rd146], %r1534;
	ld.local.f32 	%f3153, [%rd2];
	mov.b32 	%r2803, 0;
	@%p3479 bra 	$L__BB0_1450;
	setp.eq.s32 	%p3480, %r25, 0;
	ld.local.f32 	%f3022, [%rd2+4];
	setp.gt.f32 	%p3481, %f3022, %f3153;
	selp.f32 	%f3153, %f3022, %f3153, %p3481;
	selp.u32 	%r2803, 1, 0, %p3481;
	@%p3480 bra 	$L__BB0_1450;
	setp.eq.s32 	%p3482, %r26, 3;
	ld.local.f32 	%f3023, [%rd2+8];
	setp.gt.f32 	%p3483, %f3023, %f3153;
	selp.f32 	%f3153, %f3023, %f3153, %p3483;
	selp.b32 	%r2803, 2, %r2803, %p3483;
	@%p3482 bra 	$L__BB0_1450;
	setp.eq.s32 	%p3484, %r26, 4;
	ld.local.f32 	%f3024, [%rd2+12];
	setp.gt.f32 	%p3485, %f3024, %f3153;
	selp.f32 	%f3153, %f3024, %f3153, %p3485;
	selp.b32 	%r2803, 3, %r2803, %p3485;
	@%p3484 bra 	$L__BB0_1450;
	setp.eq.s32 	%p3486, %r26, 5;
	ld.local.f32 	%f3025, [%rd2+16];
	setp.gt.f32 	%p3487, %f3025, %f3153;
	selp.f32 	%f3153, %f3025, %f3153, %p3487;
	selp.b32 	%r2803, 4, %r2803, %p3487;
	@%p3486 bra 	$L__BB0_1450;
	setp.eq.s32 	%p3488, %r26, 6;
	ld.local.f32 	%f3026, [%rd2+20];
	setp.gt.f32 	%p3489, %f3026, %f3153;
	selp.f32 	%f3153, %f3026, %f3153, %p3489;
	selp.b32 	%r2803, 5, %r2803, %p3489;
	@%p3488 bra 	$L__BB0_1450;
	setp.eq.s32 	%p3490, %r26, 7;
	ld.local.f32 	%f3027, [%rd2+24];
	setp.gt.f32 	%p3491, %f3027, %f3153;
	selp.f32 	%f3153, %f3027, %f3153, %p3491;
	selp.b32 	%r2803, 6, %r2803, %p3491;
	@%p3490 bra 	$L__BB0_1450;
	setp.eq.s32 	%p3492, %r26, 8;
	ld.local.f32 	%f3028, [%rd2+28];
	setp.gt.f32 	%p3493, %f3028, %f3153;
	selp.f32 	%f3153, %f3028, %f3153, %p3493;
	selp.b32 	%r2803, 7, %r2803, %p3493;
	@%p3492 bra 	$L__BB0_1450;
	setp.eq.s32 	%p3494, %r26, 9;
	ld.local.f32 	%f3029, [%rd2+32];
	setp.gt.f32 	%p3495, %f3029, %f3153;
	selp.f32 	%f3153, %f3029, %f3153, %p3495;
	selp.b32 	%r2803, 8, %r2803, %p3495;
	@%p3494 bra 	$L__BB0_1450;
	setp.eq.s32 	%p3496, %r26, 10;
	ld.local.f32 	%f3030, [%rd2+36];
	setp.gt.f32 	%p3497, %f3030, %f3153;
	selp.f32 	%f3153, %f3030, %f3153, %p3497;
	selp.b32 	%r2803, 9, %r2803, %p3497;
	@%p3496 bra 	$L__BB0_1450;
	setp.eq.s32 	%p3498, %r26, 11;
	ld.local.f32 	%f3031, [%rd2+40];
	setp.gt.f32 	%p3499, %f3031, %f3153;
	selp.f32 	%f3153, %f3031, %f3153, %p3499;
	selp.b32 	%r2803, 10, %r2803, %p3499;
	@%p3498 bra 	$L__BB0_1450;
	setp.eq.s32 	%p3500, %r26, 12;
	ld.local.f32 	%f3032, [%rd2+44];
	setp.gt.f32 	%p3501, %f3032, %f3153;
	selp.f32 	%f3153, %f3032, %f3153, %p3501;
	selp.b32 	%r2803, 11, %r2803, %p3501;
	@%p3500 bra 	$L__BB0_1450;
	setp.eq.s32 	%p3502, %r26, 13;
	ld.local.f32 	%f3033, [%rd2+48];
	setp.gt.f32 	%p3503, %f3033, %f3153;
	selp.f32 	%f3153, %f3033, %f3153, %p3503;
	selp.b32 	%r2803, 12, %r2803, %p3503;
	@%p3502 bra 	$L__BB0_1450;
	setp.eq.s32 	%p3504, %r26, 14;
	ld.local.f32 	%f3034, [%rd2+52];
	setp.gt.f32 	%p3505, %f3034, %f3153;
	selp.f32 	%f3153, %f3034, %f3153, %p3505;
	selp.b32 	%r2803, 13, %r2803, %p3505;
	@%p3504 bra 	$L__BB0_1450;
	setp.eq.s32 	%p3506, %r26, 15;
	ld.local.f32 	%f3035, [%rd2+56];
	setp.gt.f32 	%p3507, %f3035, %f3153;
	selp.f32 	%f3153, %f3035, %f3153, %p3507;
	selp.b32 	%r2803, 14, %r2803, %p3507;
	@%p3506 bra 	$L__BB0_1450;
	setp.eq.s32 	%p3508, %r26, 16;
	ld.local.f32 	%f3036, [%rd2+60];
	setp.gt.f32 	%p3509, %f3036, %f3153;
	selp.f32 	%f3153, %f3036, %f3153, %p3509;
	selp.b32 	%r2803, 15, %r2803, %p3509;
	@%p3508 bra 	$L__BB0_1450;
	setp.eq.s32 	%p3510, %r26, 17;
	ld.local.f32 	%f3037, [%rd2+64];
	setp.gt.f32 	%p3511, %f3037, %f3153;
	selp.f32 	%f3153, %f3037, %f3153, %p3511;
	selp.b32 	%r2803, 16, %r2803, %p3511;
	@%p3510 bra 	$L__BB0_1450;
	setp.eq.s32 	%p3512, %r26, 18;
	ld.local.f32 	%f3038, [%rd2+68];
	setp.gt.f32 	%p3513, %f3038, %f3153;
	selp.f32 	%f3153, %f3038, %f3153, %p3513;
	selp.b32 	%r2803, 17, %r2803, %p3513;
	@%p3512 bra 	$L__BB0_1450;
	setp.eq.s32 	%p3514, %r26, 19;
	ld.local.f32 	%f3039, [%rd2+72];
	setp.gt.f32 	%p3515, %f3039, %f3153;
	selp.f32 	%f3153, %f3039, %f3153, %p3515;
	selp.b32 	%r2803, 18, %r2803, %p3515;
	@%p3514 bra 	$L__BB0_1450;
	setp.eq.s32 	%p3516, %r26, 20;
	ld.local.f32 	%f3040, [%rd2+76];
	setp.gt.f32 	%p3517, %f3040, %f3153;
	selp.f32 	%f3153, %f3040, %f3153, %p3517;
	selp.b32 	%r2803, 19, %r2803, %p3517;
	@%p3516 bra 	$L__BB0_1450;
	setp.eq.s32 	%p3518, %r26, 21;
	ld.local.f32 	%f3041, [%rd2+80];
	setp.gt.f32 	%p3519, %f3041, %f3153;
	selp.f32 	%f3153, %f3041, %f3153, %p3519;
	selp.b32 	%r2803, 20, %r2803, %p3519;
	@%p3518 bra 	$L__BB0_1450;
	setp.eq.s32 	%p3520, %r26, 22;
	ld.local.f32 	%f3042, [%rd2+84];
	setp.gt.f32 	%p3521, %f3042, %f3153;
	selp.f32 	%f3153, %f3042, %f3153, %p3521;
	selp.b32 	%r2803, 21, %r2803, %p3521;
	@%p3520 bra 	$L__BB0_1450;
	setp.eq.s32 	%p3522, %r26, 23;
	ld.local.f32 	%f3043, [%rd2+88];
	setp.gt.f32 	%p3523, %f3043, %f3153;
	selp.f32 	%f3153, %f3043, %f3153, %p3523;
	selp.b32 	%r2803, 22, %r2803, %p3523;
	@%p3522 bra 	$L__BB0_1450;
	setp.eq.s32 	%p3524, %r26, 24;
	ld.local.f32 	%f3044, [%rd2+92];
	setp.gt.f32 	%p3525, %f3044, %f3153;
	selp.f32 	%f3153, %f3044, %f3153, %p3525;
	selp.b32 	%r2803, 23, %r2803, %p3525;
	@%p3524 bra 	$L__BB0_1450;
	setp.eq.s32 	%p3526, %r26, 25;
	ld.local.f32 	%f3045, [%rd2+96];
	setp.gt.f32 	%p3527, %f3045, %f3153;
	selp.f32 	%f3153, %f3045, %f3153, %p3527;
	selp.b32 	%r2803, 24, %r2803, %p3527;
	@%p3526 bra 	$L__BB0_1450;
	setp.eq.s32 	%p3528, %r26, 26;
	ld.local.f32 	%f3046, [%rd2+100];
	setp.gt.f32 	%p3529, %f3046, %f3153;
	selp.f32 	%f3153, %f3046, %f3153, %p3529;
	selp.b32 	%r2803, 25, %r2803, %p3529;
	@%p3528 bra 	$L__BB0_1450;
	setp.eq.s32 	%p3530, %r26, 27;
	ld.local.f32 	%f3047, [%rd2+104];
	setp.gt.f32 	%p3531, %f3047, %f3153;
	selp.f32 	%f3153, %f3047, %f3153, %p3531;
	selp.b32 	%r2803, 26, %r2803, %p3531;
	@%p3530 bra 	$L__BB0_1450;
	setp.eq.s32 	%p3532, %r26, 28;
	ld.local.f32 	%f3048, [%rd2+108];
	setp.gt.f32 	%p3533, %f3048, %f3153;
	selp.f32 	%f3153, %f3048, %f3153, %p3533;
	selp.b32 	%r2803, 27, %r2803, %p3533;
	@%p3532 bra 	$L__BB0_1450;
	setp.eq.s32 	%p3534, %r26, 29;
	ld.local.f32 	%f3049, [%rd2+112];
	setp.gt.f32 	%p3535, %f3049, %f3153;
	selp.f32 	%f3153, %f3049, %f3153, %p3535;
	selp.b32 	%r2803, 28, %r2803, %p3535;
	@%p3534 bra 	$L__BB0_1450;
	setp.eq.s32 	%p3536, %r26, 30;
	ld.local.f32 	%f3050, [%rd2+116];
	setp.gt.f32 	%p3537, %f3050, %f3153;
	selp.f32 	%f3153, %f3050, %f3153, %p3537;
	selp.b32 	%r2803, 29, %r2803, %p3537;
	@%p3536 bra 	$L__BB0_1450;
	setp.eq.s32 	%p3538, %r26, 31;
	ld.local.f32 	%f3051, [%rd2+120];
	setp.gt.f32 	%p3539, %f3051, %f3153;
	selp.f32 	%f3153, %f3051, %f3153, %p3539;
	selp.b32 	%r2803, 30, %r2803, %p3539;
	@%p3538 bra 	$L__BB0_1450;
	ld.local.f32 	%f3052, [%rd2+124];
	setp.gt.f32 	%p3540, %f3052, %f3153;
	selp.f32 	%f3153, %f3052, %f3153, %p3540;
	selp.b32 	%r2803, 31, %r2803, %p3540;
$L__BB0_1450:
	bar.warp.sync 	-1;
	mov.b32 	%r2146, %f3153;
	shfl.sync.down.b32	%r2147|%p3542, %r2146, 16, 31, -1;
	mov.b32 	%f1445, %r2147;
	shfl.sync.down.b32	%r1567|%p3543, %r2, 16, 31, -1;
	setp.lt.f32 	%p3544, %f3153, %f1445;
	mov.pred 	%p4379, -1;
	@%p3544 bra 	$L__BB0_1452;
	setp.eq.f32 	%p3545, %f3153, %f1445;
	setp.gt.s32 	%p3546, %r1567, %r2;
	and.pred  	%p4379, %p3545, %p3546;
$L__BB0_1452:
	selp.f32 	%f1446, %f1445, %f3153, %p4379;
	selp.b32 	%r1568, %r1567, %r2, %p4379;
	mov.b32 	%r2149, %f1446;
	shfl.sync.down.b32	%r2150|%p3548, %r2149, 8, 31, -1;
	mov.b32 	%f1447, %r2150;
	shfl.sync.down.b32	%r1569|%p3549, %r1568, 8, 31, -1;
	setp.lt.f32 	%p3550, %f1446, %f1447;
	mov.pred 	%p4380, -1;
	@%p3550 bra 	$L__BB0_1454;
	setp.eq.f32 	%p3551, %f1446, %f1447;
	setp.gt.s32 	%p3552, %r1569, %r1568;
	and.pred  	%p4380, %p3551, %p3552;
$L__BB0_1454:
	selp.f32 	%f1448, %f1447, %f1446, %p4380;
	selp.b32 	%r1570, %r1569, %r1568, %p4380;
	mov.b32 	%r2151, %f1448;
	shfl.sync.down.b32	%r2152|%p3554, %r2151, 4, 31, -1;
	mov.b32 	%f1449, %r2152;
	shfl.sync.down.b32	%r1571|%p3555, %r1570, 4, 31, -1;
	setp.lt.f32 	%p3556, %f1448, %f1449;
	mov.pred 	%p4381, -1;
	@%p3556 bra 	$L__BB0_1456;
	setp.eq.f32 	%p3557, %f1448, %f1449;
	setp.gt.s32 	%p3558, %r1571, %r1570;
	and.pred  	%p4381, %p3557, %p3558;
$L__BB0_1456:
	selp.f32 	%f1450, %f1449, %f1448, %p4381;
	selp.b32 	%r1572, %r1571, %r1570, %p4381;
	mov.b32 	%r2153, %f1450;
	shfl.sync.down.b32	%r2154|%p3560, %r2153, 2, 31, -1;
	mov.b32 	%f1451, %r2154;
	shfl.sync.down.b32	%r1573|%p3561, %r1572, 2, 31, -1;
	setp.lt.f32 	%p3562, %f1450, %f1451;
	mov.pred 	%p4382, -1;
	@%p3562 bra 	$L__BB0_1458;
	setp.eq.f32 	%p3563, %f1450, %f1451;
	setp.gt.s32 	%p3564, %r1573, %r1572;
	and.pred  	%p4382, %p3563, %p3564;
$L__BB0_1458:
	selp.f32 	%f1452, %f1451, %f1450, %p4382;
	selp.b32 	%r1574, %r1573, %r1572, %p4382;
	mov.b32 	%r1575, %f1452;
	shfl.sync.down.b32	%r1576|%p3566, %r1575, 1, 31, -1;
	mov.b32 	%f1453, %r1576;
	shfl.sync.down.b32	%r1577|%p3567, %r1574, 1, 31, -1;
	setp.lt.f32 	%p3568, %f1452, %f1453;
	mov.pred 	%p4383, -1;
	@%p3568 bra 	$L__BB0_1460;
	setp.eq.f32 	%p3569, %f1452, %f1453;
	setp.gt.s32 	%p3570, %r1577, %r1574;
	and.pred  	%p4383, %p3569, %p3570;
$L__BB0_1460:
	selp.b32 	%r2155, %r1577, %r1574, %p4383;
	selp.b32 	%r2156, %r1576, %r1575, %p4383;
	shfl.sync.idx.b32	%r2157|%p3571, %r2156, 0, 31, -1;
	mov.b32 	%f3061, %r2157;
	shfl.sync.idx.b32	%r2711|%p3572, %r2155, 0, 31, -1;
	shfl.sync.idx.b32	%r2158|%p3573, %r2803, %r2711, 31, -1;
	bar.warp.sync 	-1;
	mov.u32 	%r2712, %r2803;
	mov.f32 	%f3062, %f3153;
$L__BB0_1461:
	add.s32 	%r2705, %r2705, 32;
	setp.lt.s32 	%p3574, %r2705, %r31;
	@%p3574 bra 	$L__BB0_19;
$L__BB0_1462:
	mov.f32 	%f3056, %f3062;
	mov.u32 	%r2701, %r2712;
	bar.sync 	0;
	add.s32 	%r2700, %r2700, 4096;
	setp.lt.s32 	%p3575, %r2700, %r1679;
	@%p3575 bra 	$L__BB0_14;
$L__BB0_1463:
	setp.ge.s32 	%p3576, %r3, %r1678;
	@%p3576 bra 	$L__BB0_2077;
	setp.lt.s32 	%p3577, %r4, 2;
	@%p3577 bra 	$L__BB0_2023;
	add.s32 	%r1585, %r4, -2;
	min.u32 	%r2159, %r1585, 30;
	add.s32 	%r1586, %r2159, 2;
	ld.local.v2.f32 	{%f1459, %f1460}, [%rd2];
	ld.local.u32 	%r1587, [%rd3+4];
	setp.leu.f32 	%p3578, %f1459, %f1460;
	mov.b64 	%rd784, 1;
	@%p3578 bra 	$L__BB0_1467;
	st.local.f32 	[%rd2+4], %f1459;
	ld.local.u32 	%r2160, [%rd3];
	st.local.u32 	[%rd3+4], %r2160;
	mov.b64 	%rd784, 0;
$L__BB0_1467:
	shl.b64 	%rd149, %rd784, 2;
	add.s64 	%rd150, %rd2, %rd149;
	st.local.f32 	[%rd150], %f1460;
	add.s64 	%rd151, %rd3, %rd149;
	st.local.u32 	[%rd151], %r1587;
	setp.eq.s32 	%p3579, %r1585, 0;
	@%p3579 bra 	$L__BB0_2023;
	ld.local.f32 	%f1461, [%rd2+8];
	ld.local.u32 	%r1588, [%rd3+8];
	ld.local.f32 	%f1462, [%rd2+4];
	setp.leu.f32 	%p3580, %f1462, %f1461;
	mov.b64 	%rd785, 2;
	@%p3580 bra 	$L__BB0_1471;
	st.local.f32 	[%rd2+8], %f1462;
	ld.local.u32 	%r2161, [%rd3+4];
	st.local.u32 	[%rd3+8], %r2161;
	ld.local.f32 	%f1463, [%rd2];
	setp.leu.f32 	%p3581, %f1463, %f1461;
	mov.b64 	%rd785, 1;
	@%p3581 bra 	$L__BB0_1471;
	st.local.f32 	[%rd2+4], %f1463;
	ld.local.u32 	%r2162, [%rd3];
	st.local.u32 	[%rd3+4], %r2162;
	mov.b64 	%rd785, 0;
$L__BB0_1471:
	shl.b64 	%rd155, %rd785, 2;
	add.s64 	%rd156, %rd2, %rd155;
	st.local.f32 	[%rd156], %f1461;
	add.s64 	%rd157, %rd3, %rd155;
	st.local.u32 	[%rd157], %r1588;
	setp.eq.s32 	%p3582, %r1586, 3;
	@%p3582 bra 	$L__BB0_2023;
	ld.local.v2.f32 	{%f1464, %f1465}, [%rd2+8];
	ld.local.u32 	%r1589, [%rd3+12];
	setp.leu.f32 	%p3583, %f1464, %f1465;
	mov.b64 	%rd786, 3;
	@%p3583 bra 	$L__BB0_1476;
	st.local.f32 	[%rd2+12], %f1464;
	ld.local.u32 	%r2163, [%rd3+8];
	st.local.u32 	[%rd3+12], %r2163;
	ld.local.f32 	%f1466, [%rd2+4];
	setp.leu.f32 	%p3584, %f1466, %f1465;
	mov.b64 	%rd786, 2;
	@%p3584 bra 	$L__BB0_1476;
	st.local.f32 	[%rd2+8], %f1466;
	ld.local.u32 	%r2164, [%rd3+4];
	st.local.u32 	[%rd3+8], %r2164;
	ld.local.f32 	%f1467, [%rd2];
	setp.leu.f32 	%p3585, %f1467, %f1465;
	mov.b64 	%rd786, 1;
	@%p3585 bra 	$L__BB0_1476;
	st.local.f32 	[%rd2+4], %f1467;
	ld.local.u32 	%r2165, [%rd3];
	st.local.u32 	[%rd3+4], %r2165;
	mov.b64 	%rd786, 0;
$L__BB0_1476:
	shl.b64 	%rd162, %rd786, 2;
	add.s64 	%rd163, %rd2, %rd162;
	st.local.f32 	[%rd163], %f1465;
	add.s64 	%rd164, %rd3, %rd162;
	st.local.u32 	[%rd164], %r1589;
	setp.eq.s32 	%p3586, %r1586, 4;
	@%p3586 bra 	$L__BB0_2023;
	ld.local.f32 	%f1468, [%rd2+16];
	ld.local.u32 	%r1590, [%rd3+16];
	ld.local.f32 	%f1469, [%rd2+12];
	setp.leu.f32 	%p3587, %f1469, %f1468;
	mov.b64 	%rd787, 4;
	@%p3587 bra 	$L__BB0_1482;
	st.local.f32 	[%rd2+16], %f1469;
	ld.local.u32 	%r2166, [%rd3+12];
	st.local.u32 	[%rd3+16], %r2166;
	ld.local.f32 	%f1470, [%rd2+8];
	setp.leu.f32 	%p3588, %f1470, %f1468;
	mov.b64 	%rd787, 3;
	@%p3588 bra 	$L__BB0_1482;
	st.local.f32 	[%rd2+12], %f1470;
	ld.local.u32 	%r2167, [%rd3+8];
	st.local.u32 	[%rd3+12], %r2167;
	ld.local.f32 	%f1471, [%rd2+4];
	setp.leu.f32 	%p3589, %f1471, %f1468;
	mov.b64 	%rd787, 2;
	@%p3589 bra 	$L__BB0_1482;
	st.local.f32 	[%rd2+8], %f1471;
	ld.local.u32 	%r2168, [%rd3+4];
	st.local.u32 	[%rd3+8], %r2168;
	ld.local.f32 	%f1472, [%rd2];
	setp.leu.f32 	%p3590, %f1472, %f1468;
	mov.b64 	%rd787, 1;
	@%p3590 bra 	$L__BB0_1482;
	st.local.f32 	[%rd2+4], %f1472;
	ld.local.u32 	%r2169, [%rd3];
	st.local.u32 	[%rd3+4], %r2169;
	mov.b64 	%rd787, 0;
$L__BB0_1482:
	shl.b64 	%rd170, %rd787, 2;
	add.s64 	%rd171, %rd2, %rd170;
	st.local.f32 	[%rd171], %f1468;
	add.s64 	%rd172, %rd3, %rd170;
	st.local.u32 	[%rd172], %r1590;
	setp.eq.s32 	%p3591, %r1586, 5;
	@%p3591 bra 	$L__BB0_2023;
	ld.local.v2.f32 	{%f1473, %f1474}, [%rd2+16];
	ld.local.u32 	%r1591, [%rd3+20];
	setp.leu.f32 	%p3592, %f1473, %f1474;
	mov.b64 	%rd788, 5;
	@%p3592 bra 	$L__BB0_1489;
	st.local.f32 	[%rd2+20], %f1473;
	ld.local.u32 	%r2170, [%rd3+16];
	st.local.u32 	[%rd3+20], %r2170;
	ld.local.f32 	%f1475, [%rd2+12];
	setp.leu.f32 	%p3593, %f1475, %f1474;
	mov.b64 	%rd788, 4;
	@%p3593 bra 	$L__BB0_1489;
	st.local.f32 	[%rd2+16], %f1475;
	ld.local.u32 	%r2171, [%rd3+12];
	st.local.u32 	[%rd3+16], %r2171;
	ld.local.f32 	%f1476, [%rd2+8];
	setp.leu.f32 	%p3594, %f1476, %f1474;
	mov.b64 	%rd788, 3;
	@%p3594 bra 	$L__BB0_1489;
	st.local.f32 	[%rd2+12], %f1476;
	ld.local.u32 	%r2172, [%rd3+8];
	st.local.u32 	[%rd3+12], %r2172;
	ld.local.f32 	%f1477, [%rd2+4];
	setp.leu.f32 	%p3595, %f1477, %f1474;
	mov.b64 	%rd788, 2;
	@%p3595 bra 	$L__BB0_1489;
	st.local.f32 	[%rd2+8], %f1477;
	ld.local.u32 	%r2173, [%rd3+4];
	st.local.u32 	[%rd3+8], %r2173;
	ld.local.f32 	%f1478, [%rd2];
	setp.leu.f32 	%p3596, %f1478, %f1474;
	mov.b64 	%rd788, 1;
	@%p3596 bra 	$L__BB0_1489;
	st.local.f32 	[%rd2+4], %f1478;
	ld.local.u32 	%r2174, [%rd3];
	st.local.u32 	[%rd3+4], %r2174;
	mov.b64 	%rd788, 0;
$L__BB0_1489:
	shl.b64 	%rd179, %rd788, 2;
	add.s64 	%rd180, %rd2, %rd179;
	st.local.f32 	[%rd180], %f1474;
	add.s64 	%rd181, %rd3, %rd179;
	st.local.u32 	[%rd181], %r1591;
	setp.eq.s32 	%p3597, %r1586, 6;
	@%p3597 bra 	$L__BB0_2023;
	ld.local.f32 	%f1479, [%rd2+24];
	ld.local.u32 	%r1592, [%rd3+24];
	ld.local.f32 	%f1480, [%rd2+20];
	setp.leu.f32 	%p3598, %f1480, %f1479;
	mov.b64 	%rd789, 6;
	@%p3598 bra 	$L__BB0_1497;
	st.local.f32 	[%rd2+24], %f1480;
	ld.local.u32 	%r2175, [%rd3+20];
	st.local.u32 	[%rd3+24], %r2175;
	ld.local.f32 	%f1481, [%rd2+16];
	setp.leu.f32 	%p3599, %f1481, %f1479;
	mov.b64 	%rd789, 5;
	@%p3599 bra 	$L__BB0_1497;
	st.local.f32 	[%rd2+20], %f1481;
	ld.local.u32 	%r2176, [%rd3+16];
	st.local.u32 	[%rd3+20], %r2176;
	ld.local.f32 	%f1482, [%rd2+12];
	setp.leu.f32 	%p3600, %f1482, %f1479;
	mov.b64 	%rd789, 4;
	@%p3600 bra 	$L__BB0_1497;
	st.local.f32 	[%rd2+16], %f1482;
	ld.local.u32 	%r2177, [%rd3+12];
	st.local.u32 	[%rd3+16], %r2177;
	ld.local.f32 	%f1483, [%rd2+8];
	setp.leu.f32 	%p3601, %f1483, %f1479;
	mov.b64 	%rd789, 3;
	@%p3601 bra 	$L__BB0_1497;
	st.local.f32 	[%rd2+12], %f1483;
	ld.local.u32 	%r2178, [%rd3+8];
	st.local.u32 	[%rd3+12], %r2178;
	ld.local.f32 	%f1484, [%rd2+4];
	setp.leu.f32 	%p3602, %f1484, %f1479;
	mov.b64 	%rd789, 2;
	@%p3602 bra 	$L__BB0_1497;
	st.local.f32 	[%rd2+8], %f1484;
	ld.local.u32 	%r2179, [%rd3+4];
	st.local.u32 	[%rd3+8], %r2179;
	ld.local.f32 	%f1485, [%rd2];
	setp.leu.f32 	%p3603, %f1485, %f1479;
	mov.b64 	%rd789, 1;
	@%p3603 bra 	$L__BB0_1497;
	st.local.f32 	[%rd2+4], %f1485;
	ld.local.u32 	%r2180, [%rd3];
	st.local.u32 	[%rd3+4], %r2180;
	mov.b64 	%rd789, 0;
$L__BB0_1497:
	shl.b64 	%rd189, %rd789, 2;
	add.s64 	%rd190, %rd2, %rd189;
	st.local.f32 	[%rd190], %f1479;
	add.s64 	%rd191, %rd3, %rd189;
	st.local.u32 	[%rd191], %r1592;
	setp.eq.s32 	%p3604, %r1586, 7;
	@%p3604 bra 	$L__BB0_2023;
	ld.local.v2.f32 	{%f1486, %f1487}, [%rd2+24];
	ld.local.u32 	%r1593, [%rd3+28];
	setp.leu.f32 	%p3605, %f1486, %f1487;
	mov.b64 	%rd790, 7;
	@%p3605 bra 	$L__BB0_1506;
	st.local.f32 	[%rd2+28], %f1486;
	ld.local.u32 	%r2181, [%rd3+24];
	st.local.u32 	[%rd3+28], %r2181;
	ld.local.f32 	%f1488, [%rd2+20];
	setp.leu.f32 	%p3606, %f1488, %f1487;
	mov.b64 	%rd790, 6;
	@%p3606 bra 	$L__BB0_1506;
	st.local.f32 	[%rd2+24], %f1488;
	ld.local.u32 	%r2182, [%rd3+20];
	st.local.u32 	[%rd3+24], %r2182;
	ld.local.f32 	%f1489, [%rd2+16];
	setp.leu.f32 	%p3607, %f1489, %f1487;
	mov.b64 	%rd790, 5;
	@%p3607 bra 	$L__BB0_1506;
	st.local.f32 	[%rd2+20], %f1489;
	ld.local.u32 	%r2183, [%rd3+16];
	st.local.u32 	[%rd3+20], %r2183;
	ld.local.f32 	%f1490, [%rd2+12];
	setp.leu.f32 	%p3608, %f1490, %f1487;
	mov.b64 	%rd790, 4;
	@%p3608 bra 	$L__BB0_1506;
	st.local.f32 	[%rd2+16], %f1490;
	ld.local.u32 	%r2184, [%rd3+12];
	st.local.u32 	[%rd3+16], %r2184;
	ld.local.f32 	%f1491, [%rd2+8];
	setp.leu.f32 	%p3609, %f1491, %f1487;
	mov.b64 	%rd790, 3;
	@%p3609 bra 	$L__BB0_1506;
	st.local.f32 	[%rd2+12], %f1491;
	ld.local.u32 	%r2185, [%rd3+8];
	st.local.u32 	[%rd3+12], %r2185;
	ld.local.f32 	%f1492, [%rd2+4];
	setp.leu.f32 	%p3610, %f1492, %f1487;
	mov.b64 	%rd790, 2;
	@%p3610 bra 	$L__BB0_1506;
	st.local.f32 	[%rd2+8], %f1492;
	ld.local.u32 	%r2186, [%rd3+4];
	st.local.u32 	[%rd3+8], %r2186;
	ld.local.f32 	%f1493, [%rd2];
	setp.leu.f32 	%p3611, %f1493, %f1487;
	mov.b64 	%rd790, 1;
	@%p3611 bra 	$L__BB0_1506;
	st.local.f32 	[%rd2+4], %f1493;
	ld.local.u32 	%r2187, [%rd3];
	st.local.u32 	[%rd3+4], %r2187;
	mov.b64 	%rd790, 0;
$L__BB0_1506:
	shl.b64 	%rd200, %rd790, 2;
	add.s64 	%rd201, %rd2, %rd200;
	st.local.f32 	[%rd201], %f1487;
	add.s64 	%rd202, %rd3, %rd200;
	st.local.u32 	[%rd202], %r1593;
	setp.eq.s32 	%p3612, %r1586, 8;
	@%p3612 bra 	$L__BB0_2023;
	ld.local.f32 	%f1494, [%rd2+32];
	ld.local.u32 	%r1594, [%rd3+32];
	ld.local.f32 	%f1495, [%rd2+28];
	setp.leu.f32 	%p3613, %f1495, %f1494;
	mov.b64 	%rd791, 8;
	@%p3613 bra 	$L__BB0_1516;
	st.local.f32 	[%rd2+32], %f1495;
	ld.local.u32 	%r2188, [%rd3+28];
	st.local.u32 	[%rd3+32], %r2188;
	ld.local.f32 	%f1496, [%rd2+24];
	setp.leu.f32 	%p3614, %f1496, %f1494;
	mov.b64 	%rd791, 7;
	@%p3614 bra 	$L__BB0_1516;
	st.local.f32 	[%rd2+28], %f1496;
	ld.local.u32 	%r2189, [%rd3+24];
	st.local.u32 	[%rd3+28], %r2189;
	ld.local.f32 	%f1497, [%rd2+20];
	setp.leu.f32 	%p3615, %f1497, %f1494;
	mov.b64 	%rd791, 6;
	@%p3615 bra 	$L__BB0_1516;
	st.local.f32 	[%rd2+24], %f1497;
	ld.local.u32 	%r2190, [%rd3+20];
	st.local.u32 	[%rd3+24], %r2190;
	ld.local.f32 	%f1498, [%rd2+16];
	setp.leu.f32 	%p3616, %f1498, %f1494;
	mov.b64 	%rd791, 5;
	@%p3616 bra 	$L__BB0_1516;
	st.local.f32 	[%rd2+20], %f1498;
	ld.local.u32 	%r2191, [%rd3+16];
	st.local.u32 	[%rd3+20], %r2191;
	ld.local.f32 	%f1499, [%rd2+12];
	setp.leu.f32 	%p3617, %f1499, %f1494;
	mov.b64 	%rd791, 4;
	@%p3617 bra 	$L__BB0_1516;
	st.local.f32 	[%rd2+16], %f1499;
	ld.local.u32 	%r2192, [%rd3+12];
	st.local.u32 	[%rd3+16], %r2192;
	ld.local.f32 	%f1500, [%rd2+8];
	setp.leu.f32 	%p3618, %f1500, %f1494;
	mov.b64 	%rd791, 3;
	@%p3618 bra 	$L__BB0_1516;
	st.local.f32 	[%rd2+12], %f1500;
	ld.local.u32 	%r2193, [%rd3+8];
	st.local.u32 	[%rd3+12], %r2193;
	ld.local.f32 	%f1501, [%rd2+4];
	setp.leu.f32 	%p3619, %f1501, %f1494;
	mov.b64 	%rd791, 2;
	@%p3619 bra 	$L__BB0_1516;
	st.local.f32 	[%rd2+8], %f1501;
	ld.local.u32 	%r2194, [%rd3+4];
	st.local.u32 	[%rd3+8], %r2194;
	ld.local.f32 	%f1502, [%rd2];
	setp.leu.f32 	%p3620, %f1502, %f1494;
	mov.b64 	%rd791, 1;
	@%p3620 bra 	$L__BB0_1516;
	st.local.f32 	[%rd2+4], %f1502;
	ld.local.u32 	%r2195, [%rd3];
	st.local.u32 	[%rd3+4], %r2195;
	mov.b64 	%rd791, 0;
$L__BB0_1516:
	shl.b64 	%rd212, %rd791, 2;
	add.s64 	%rd213, %rd2, %rd212;
	st.local.f32 	[%rd213], %f1494;
	add.s64 	%rd214, %rd3, %rd212;
	st.local.u32 	[%rd214], %r1594;
	setp.eq.s32 	%p3621, %r1586, 9;
	@%p3621 bra 	$L__BB0_2023;
	ld.local.v2.f32 	{%f1503, %f1504}, [%rd2+32];
	ld.local.u32 	%r1595, [%rd3+36];
	setp.leu.f32 	%p3622, %f1503, %f1504;
	mov.b64 	%rd792, 9;
	@%p3622 bra 	$L__BB0_1527;
	st.local.f32 	[%rd2+36], %f1503;
	ld.local.u32 	%r2196, [%rd3+32];
	st.local.u32 	[%rd3+36], %r2196;
	ld.local.f32 	%f1505, [%rd2+28];
	setp.leu.f32 	%p3623, %f1505, %f1504;
	mov.b64 	%rd792, 8;
	@%p3623 bra 	$L__BB0_1527;
	st.local.f32 	[%rd2+32], %f1505;
	ld.local.u32 	%r2197, [%rd3+28];
	st.local.u32 	[%rd3+32], %r2197;
	ld.local.f32 	%f1506, [%rd2+24];
	setp.leu.f32 	%p3624, %f1506, %f1504;
	mov.b64 	%rd792, 7;
	@%p3624 bra 	$L__BB0_1527;
	st.local.f32 	[%rd2+28], %f1506;
	ld.local.u32 	%r2198, [%rd3+24];
	st.local.u32 	[%rd3+28], %r2198;
	ld.local.f32 	%f1507, [%rd2+20];
	setp.leu.f32 	%p3625, %f1507, %f1504;
	mov.b64 	%rd792, 6;
	@%p3625 bra 	$L__BB0_1527;
	st.local.f32 	[%rd2+24], %f1507;
	ld.local.u32 	%r2199, [%rd3+20];
	st.local.u32 	[%rd3+24], %r2199;
	ld.local.f32 	%f1508, [%rd2+16];
	setp.leu.f32 	%p3626, %f1508, %f1504;
	mov.b64 	%rd792, 5;
	@%p3626 bra 	$L__BB0_1527;
	st.local.f32 	[%rd2+20], %f1508;
	ld.local.u32 	%r2200, [%rd3+16];
	st.local.u32 	[%rd3+20], %r2200;
	ld.local.f32 	%f1509, [%rd2+12];
	setp.leu.f32 	%p3627, %f1509, %f1504;
	mov.b64 	%rd792, 4;
	@%p3627 bra 	$L__BB0_1527;
	st.local.f32 	[%rd2+16], %f1509;
	ld.local.u32 	%r2201, [%rd3+12];
	st.local.u32 	[%rd3+16], %r2201;
	ld.local.f32 	%f1510, [%rd2+8];
	setp.leu.f32 	%p3628, %f1510, %f1504;
	mov.b64 	%rd792, 3;
	@%p3628 bra 	$L__BB0_1527;
	st.local.f32 	[%rd2+12], %f1510;
	ld.local.u32 	%r2202, [%rd3+8];
	st.local.u32 	[%rd3+12], %r2202;
	ld.local.f32 	%f1511, [%rd2+4];
	setp.leu.f32 	%p3629, %f1511, %f1504;
	mov.b64 	%rd792, 2;
	@%p3629 bra 	$L__BB0_1527;
	st.local.f32 	[%rd2+8], %f1511;
	ld.local.u32 	%r2203, [%rd3+4];
	st.local.u32 	[%rd3+8], %r2203;
	ld.local.f32 	%f1512, [%rd2];
	setp.leu.f32 	%p3630, %f1512, %f1504;
	mov.b64 	%rd792, 1;
	@%p3630 bra 	$L__BB0_1527;
	st.local.f32 	[%rd2+4], %f1512;
	ld.local.u32 	%r2204, [%rd3];
	st.local.u32 	[%rd3+4], %r2204;
	mov.b64 	%rd792, 0;
$L__BB0_1527:
	shl.b64 	%rd225, %rd792, 2;
	add.s64 	%rd226, %rd2, %rd225;
	st.local.f32 	[%rd226], %f1504;
	add.s64 	%rd227, %rd3, %rd225;
	st.local.u32 	[%rd227], %r1595;
	setp.eq.s32 	%p3631, %r1586, 10;
	@%p3631 bra 	$L__BB0_2023;
	ld.local.f32 	%f1513, [%rd2+40];
	ld.local.u32 	%r1596, [%rd3+40];
	ld.local.f32 	%f1514, [%rd2+36];
	setp.leu.f32 	%p3632, %f1514, %f1513;
	mov.b64 	%rd793, 10;
	@%p3632 bra 	$L__BB0_1539;
	st.local.f32 	[%rd2+40], %f1514;
	ld.local.u32 	%r2205, [%rd3+36];
	st.local.u32 	[%rd3+40], %r2205;
	ld.local.f32 	%f1515, [%rd2+32];
	setp.leu.f32 	%p3633, %f1515, %f1513;
	mov.b64 	%rd793, 9;
	@%p3633 bra 	$L__BB0_1539;
	st.local.f32 	[%rd2+36], %f1515;
	ld.local.u32 	%r2206, [%rd3+32];
	st.local.u32 	[%rd3+36], %r2206;
	ld.local.f32 	%f1516, [%rd2+28];
	setp.leu.f32 	%p3634, %f1516, %f1513;
	mov.b64 	%rd793, 8;
	@%p3634 bra 	$L__BB0_1539;
	st.local.f32 	[%rd2+32], %f1516;
	ld.local.u32 	%r2207, [%rd3+28];
	st.local.u32 	[%rd3+32], %r2207;
	ld.local.f32 	%f1517, [%rd2+24];
	setp.leu.f32 	%p3635, %f1517, %f1513;
	mov.b64 	%rd793, 7;
	@%p3635 bra 	$L__BB0_1539;
	st.local.f32 	[%rd2+28], %f1517;
	ld.local.u32 	%r2208, [%rd3+24];
	st.local.u32 	[%rd3+28], %r2208;
	ld.local.f32 	%f1518, [%rd2+20];
	setp.leu.f32 	%p3636, %f1518, %f1513;
	mov.b64 	%rd793, 6;
	@%p3636 bra 	$L__BB0_1539;
	st.local.f32 	[%rd2+24], %f1518;
	ld.local.u32 	%r2209, [%rd3+20];
	st.local.u32 	[%rd3+24], %r2209;
	ld.local.f32 	%f1519, [%rd2+16];
	setp.leu.f32 	%p3637, %f1519, %f1513;
	mov.b64 	%rd793, 5;
	@%p3637 bra 	$L__BB0_1539;
	st.local.f32 	[%rd2+20], %f1519;
	ld.local.u32 	%r2210, [%rd3+16];
	st.local.u32 	[%rd3+20], %r2210;
	ld.local.f32 	%f1520, [%rd2+12];
	setp.leu.f32 	%p3638, %f1520, %f1513;
	mov.b64 	%rd793, 4;
	@%p3638 bra 	$L__BB0_1539;
	st.local.f32 	[%rd2+16], %f1520;
	ld.local.u32 	%r2211, [%rd3+12];
	st.local.u32 	[%rd3+16], %r2211;
	ld.local.f32 	%f1521, [%rd2+8];
	setp.leu.f32 	%p3639, %f1521, %f1513;
	mov.b64 	%rd793, 3;
	@%p3639 bra 	$L__BB0_1539;
	st.local.f32 	[%rd2+12], %f1521;
	ld.local.u32 	%r2212, [%rd3+8];
	st.local.u32 	[%rd3+12], %r2212;
	ld.local.f32 	%f1522, [%rd2+4];
	setp.leu.f32 	%p3640, %f1522, %f1513;
	mov.b64 	%rd793, 2;
	@%p3640 bra 	$L__BB0_1539;
	st.local.f32 	[%rd2+8], %f1522;
	ld.local.u32 	%r2213, [%rd3+4];
	st.local.u32 	[%rd3+8], %r2213;
	ld.local.f32 	%f1523, [%rd2];
	setp.leu.f32 	%p3641, %f1523, %f1513;
	mov.b64 	%rd793, 1;
	@%p3641 bra 	$L__BB0_1539;
	st.local.f32 	[%rd2+4], %f1523;
	ld.local.u32 	%r2214, [%rd3];
	st.local.u32 	[%rd3+4], %r2214;
	mov.b64 	%rd793, 0;
$L__BB0_1539:
	shl.b64 	%rd239, %rd793, 2;
	add.s64 	%rd240, %rd2, %rd239;
	st.local.f32 	[%rd240], %f1513;
	add.s64 	%rd241, %rd3, %rd239;
	st.local.u32 	[%rd241], %r1596;
	setp.eq.s32 	%p3642, %r1586, 11;
	@%p3642 bra 	$L__BB0_2023;
	ld.local.v2.f32 	{%f1524, %f1525}, [%rd2+40];
	ld.local.u32 	%r1597, [%rd3+44];
	setp.leu.f32 	%p3643, %f1524, %f1525;
	mov.b64 	%rd794, 11;
	@%p3643 bra 	$L__BB0_1552;
	st.local.f32 	[%rd2+44], %f1524;
	ld.local.u32 	%r2215, [%rd3+40];
	st.local.u32 	[%rd3+44], %r2215;
	ld.local.f32 	%f1526, [%rd2+36];
	setp.leu.f32 	%p3644, %f1526, %f1525;
	mov.b64 	%rd794, 10;
	@%p3644 bra 	$L__BB0_1552;
	st.local.f32 	[%rd2+40], %f1526;
	ld.local.u32 	%r2216, [%rd3+36];
	st.local.u32 	[%rd3+40], %r2216;
	ld.local.f32 	%f1527, [%rd2+32];
	setp.leu.f32 	%p3645, %f1527, %f1525;
	mov.b64 	%rd794, 9;
	@%p3645 bra 	$L__BB0_1552;
	st.local.f32 	[%rd2+36], %f1527;
	ld.local.u32 	%r2217, [%rd3+32];
	st.local.u32 	[%rd3+36], %r2217;
	ld.local.f32 	%f1528, [%rd2+28];
	setp.leu.f32 	%p3646, %f1528, %f1525;
	mov.b64 	%rd794, 8;
	@%p3646 bra 	$L__BB0_1552;
	st.local.f32 	[%rd2+32], %f1528;
	ld.local.u32 	%r2218, [%rd3+28];
	st.local.u32 	[%rd3+32], %r2218;
	ld.local.f32 	%f1529, [%rd2+24];
	setp.leu.f32 	%p3647, %f1529, %f1525;
	mov.b64 	%rd794, 7;
	@%p3647 bra 	$L__BB0_1552;
	st.local.f32 	[%rd2+28], %f1529;
	ld.local.u32 	%r2219, [%rd3+24];
	st.local.u32 	[%rd3+28], %r2219;
	ld.local.f32 	%f1530, [%rd2+20];
	setp.leu.f32 	%p3648, %f1530, %f1525;
	mov.b64 	%rd794, 6;
	@%p3648 bra 	$L__BB0_1552;
	st.local.f32 	[%rd2+24], %f1530;
	ld.local.u32 	%r2220, [%rd3+20];
	st.local.u32 	[%rd3+24], %r2220;
	ld.local.f32 	%f1531, [%rd2+16];
	setp.leu.f32 	%p3649, %f1531, %f1525;
	mov.b64 	%rd794, 5;
	@%p3649 bra 	$L__BB0_1552;
	st.local.f32 	[%rd2+20], %f1531;
	ld.local.u32 	%r2221, [%rd3+16];
	st.local.u32 	[%rd3+20], %r2221;
	ld.local.f32 	%f1532, [%rd2+12];
	setp.leu.f32 	%p3650, %f1532, %f1525;
	mov.b64 	%rd794, 4;
	@%p3650 bra 	$L__BB0_1552;
	st.local.f32 	[%rd2+16], %f1532;
	ld.local.u32 	%r2222, [%rd3+12];
	st.local.u32 	[%rd3+16], %r2222;
	ld.local.f32 	%f1533, [%rd2+8];
	setp.leu.f32 	%p3651, %f1533, %f1525;
	mov.b64 	%rd794, 3;
	@%p3651 bra 	$L__BB0_1552;
	st.local.f32 	[%rd2+12], %f1533;
	ld.local.u32 	%r2223, [%rd3+8];
	st.local.u32 	[%rd3+12], %r2223;
	ld.local.f32 	%f1534, [%rd2+4];
	setp.leu.f32 	%p3652, %f1534, %f1525;
	mov.b64 	%rd794, 2;
	@%p3652 bra 	$L__BB0_1552;
	st.local.f32 	[%rd2+8], %f1534;
	ld.local.u32 	%r2224, [%rd3+4];
	st.local.u32 	[%rd3+8], %r2224;
	ld.local.f32 	%f1535, [%rd2];
	setp.leu.f32 	%p3653, %f1535, %f1525;
	mov.b64 	%rd794, 1;
	@%p3653 bra 	$L__BB0_1552;
	st.local.f32 	[%rd2+4], %f1535;
	ld.local.u32 	%r2225, [%rd3];
	st.local.u32 	[%rd3+4], %r2225;
	mov.b64 	%rd794, 0;
$L__BB0_1552:
	shl.b64 	%rd254, %rd794, 2;
	add.s64 	%rd255, %rd2, %rd254;
	st.local.f32 	[%rd255], %f1525;
	add.s64 	%rd256, %rd3, %rd254;
	st.local.u32 	[%rd256], %r1597;
	setp.eq.s32 	%p3654, %r1586, 12;
	@%p3654 bra 	$L__BB0_2023;
	ld.local.f32 	%f1536, [%rd2+48];
	ld.local.u32 	%r1598, [%rd3+48];
	ld.local.f32 	%f1537, [%rd2+44];
	setp.leu.f32 	%p3655, %f1537, %f1536;
	mov.b64 	%rd795, 12;
	@%p3655 bra 	$L__BB0_1566;
	st.local.f32 	[%rd2+48], %f1537;
	ld.local.u32 	%r2226, [%rd3+44];
	st.local.u32 	[%rd3+48], %r2226;
	ld.local.f32 	%f1538, [%rd2+40];
	setp.leu.f32 	%p3656, %f1538, %f1536;
	mov.b64 	%rd795, 11;
	@%p3656 bra 	$L__BB0_1566;
	st.local.f32 	[%rd2+44], %f1538;
	ld.local.u32 	%r2227, [%rd3+40];
	st.local.u32 	[%rd3+44], %r2227;
	ld.local.f32 	%f1539, [%rd2+36];
	setp.leu.f32 	%p3657, %f1539, %f1536;
	mov.b64 	%rd795, 10;
	@%p3657 bra 	$L__BB0_1566;
	st.local.f32 	[%rd2+40], %f1539;
	ld.local.u32 	%r2228, [%rd3+36];
	st.local.u32 	[%rd3+40], %r2228;
	ld.local.f32 	%f1540, [%rd2+32];
	setp.leu.f32 	%p3658, %f1540, %f1536;
	mov.b64 	%rd795, 9;
	@%p3658 bra 	$L__BB0_1566;
	st.local.f32 	[%rd2+36], %f1540;
	ld.local.u32 	%r2229, [%rd3+32];
	st.local.u32 	[%rd3+36], %r2229;
	ld.local.f32 	%f1541, [%rd2+28];
	setp.leu.f32 	%p3659, %f1541, %f1536;
	mov.b64 	%rd795, 8;
	@%p3659 bra 	$L__BB0_1566;
	st.local.f32 	[%rd2+32], %f1541;
	ld.local.u32 	%r2230, [%rd3+28];
	st.local.u32 	[%rd3+32], %r2230;
	ld.local.f32 	%f1542, [%rd2+24];
	setp.leu.f32 	%p3660, %f1542, %f1536;
	mov.b64 	%rd795, 7;
	@%p3660 bra 	$L__BB0_1566;
	st.local.f32 	[%rd2+28], %f1542;
	ld.local.u32 	%r2231, [%rd3+24];
	st.local.u32 	[%rd3+28], %r2231;
	ld.local.f32 	%f1543, [%rd2+20];
	setp.leu.f32 	%p3661, %f1543, %f1536;
	mov.b64 	%rd795, 6;
	@%p3661 bra 	$L__BB0_1566;
	st.local.f32 	[%rd2+24], %f1543;
	ld.local.u32 	%r2232, [%rd3+20];
	st.local.u32 	[%rd3+24], %r2232;
	ld.local.f32 	%f1544, [%rd2+16];
	setp.leu.f32 	%p3662, %f1544, %f1536;
	mov.b64 	%rd795, 5;
	@%p3662 bra 	$L__BB0_1566;
	st.local.f32 	[%rd2+20], %f1544;
	ld.local.u32 	%r2233, [%rd3+16];
	st.local.u32 	[%rd3+20], %r2233;
	ld.local.f32 	%f1545, [%rd2+12];
	setp.leu.f32 	%p3663, %f1545, %f1536;
	mov.b64 	%rd795, 4;
	@%p3663 bra 	$L__BB0_1566;
	st.local.f32 	[%rd2+16], %f1545;
	ld.local.u32 	%r2234, [%rd3+12];
	st.local.u32 	[%rd3+16], %r2234;
	ld.local.f32 	%f1546, [%rd2+8];
	setp.leu.f32 	%p3664, %f1546, %f1536;
	mov.b64 	%rd795, 3;
	@%p3664 bra 	$L__BB0_1566;
	st.local.f32 	[%rd2+12], %f1546;
	ld.local.u32 	%r2235, [%rd3+8];
	st.local.u32 	[%rd3+12], %r2235;
	ld.local.f32 	%f1547, [%rd2+4];
	setp.leu.f32 	%p3665, %f1547, %f1536;
	mov.b64 	%rd795, 2;
	@%p3665 bra 	$L__BB0_1566;
	st.local.f32 	[%rd2+8], %f1547;
	ld.local.u32 	%r2236, [%rd3+4];
	st.local.u32 	[%rd3+8], %r2236;
	ld.local.f32 	%f1548, [%rd2];
	setp.leu.f32 	%p3666, %f1548, %f1536;
	mov.b64 	%rd795, 1;
	@%p3666 bra 	$L__BB0_1566;
	st.local.f32 	[%rd2+4], %f1548;
	ld.local.u32 	%r2237, [%rd3];
	st.local.u32 	[%rd3+4], %r2237;
	mov.b64 	%rd795, 0;
$L__BB0_1566:
	shl.b64 	%rd270, %rd795, 2;
	add.s64 	%rd271, %rd2, %rd270;
	st.local.f32 	[%rd271], %f1536;
	add.s64 	%rd272, %rd3, %rd270;
	st.local.u32 	[%rd272], %r1598;
	setp.eq.s32 	%p3667, %r1586, 13;
	@%p3667 bra 	$L__BB0_2023;
	ld.local.v2.f32 	{%f1549, %f1550}, [%rd2+48];
	ld.local.u32 	%r1599, [%rd3+52];
	setp.leu.f32 	%p3668, %f1549, %f1550;
	mov.b64 	%rd796, 13;
	@%p3668 bra 	$L__BB0_1581;
	st.local.f32 	[%rd2+52], %f1549;
	ld.local.u32 	%r2238, [%rd3+48];
	st.local.u32 	[%rd3+52], %r2238;
	ld.local.f32 	%f1551, [%rd2+44];
	setp.leu.f32 	%p3669, %f1551, %f1550;
	mov.b64 	%rd796, 12;
	@%p3669 bra 	$L__BB0_1581;
	st.local.f32 	[%rd2+48], %f1551;
	ld.local.u32 	%r2239, [%rd3+44];
	st.local.u32 	[%rd3+48], %r2239;
	ld.local.f32 	%f1552, [%rd2+40];
	setp.leu.f32 	%p3670, %f1552, %f1550;
	mov.b64 	%rd796, 11;
	@%p3670 bra 	$L__BB0_1581;
	st.local.f32 	[%rd2+44], %f1552;
	ld.local.u32 	%r2240, [%rd3+40];
	st.local.u32 	[%rd3+44], %r2240;
	ld.local.f32 	%f1553, [%rd2+36];
	setp.leu.f32 	%p3671, %f1553, %f1550;
	mov.b64 	%rd796, 10;
	@%p3671 bra 	$L__BB0_1581;
	st.local.f32 	[%rd2+40], %f1553;
	ld.local.u32 	%r2241, [%rd3+36];
	st.local.u32 	[%rd3+40], %r2241;
	ld.local.f32 	%f1554, [%rd2+32];
	setp.leu.f32 	%p3672, %f1554, %f1550;
	mov.b64 	%rd796, 9;
	@%p3672 bra 	$L__BB0_1581;
	st.local.f32 	[%rd2+36], %f1554;
	ld.local.u32 	%r2242, [%rd3+32];
	st.local.u32 	[%rd3+36], %r2242;
	ld.local.f32 	%f1555, [%rd2+28];
	setp.leu.f32 	%p3673, %f1555, %f1550;
	mov.b64 	%rd796, 8;
	@%p3673 bra 	$L__BB0_1581;
	st.local.f32 	[%rd2+32], %f1555;
	ld.local.u32 	%r2243, [%rd3+28];
	st.local.u32 	[%rd3+32], %r2243;
	ld.local.f32 	%f1556, [%rd2+24];
	setp.leu.f32 	%p3674, %f1556, %f1550;
	mov.b64 	%rd796, 7;
	@%p3674 bra 	$L__BB0_1581;
	st.local.f32 	[%rd2+28], %f1556;
	ld.local.u32 	%r2244, [%rd3+24];
	st.local.u32 	[%rd3+28], %r2244;
	ld.local.f32 	%f1557, [%rd2+20];
	setp.leu.f32 	%p3675, %f1557, %f1550;
	mov.b64 	%rd796, 6;
	@%p3675 bra 	$L__BB0_1581;
	st.local.f32 	[%rd2+24], %f1557;
	ld.local.u32 	%r2245, [%rd3+20];
	st.local.u32 	[%rd3+24], %r2245;
	ld.local.f32 	%f1558, [%rd2+16];
	setp.leu.f32 	%p3676, %f1558, %f1550;
	mov.b64 	%rd796, 5;
	@%p3676 bra 	$L__BB0_1581;
	st.local.f32 	[%rd2+20], %f1558;
	ld.local.u32 	%r2246, [%rd3+16];
	st.local.u32 	[%rd3+20], %r2246;
	ld.local.f32 	%f1559, [%rd2+12];
	setp.leu.f32 	%p3677, %f1559, %f1550;
	mov.b64 	%rd796, 4;
	@%p3677 bra 	$L__BB0_1581;
	st.local.f32 	[%rd2+16], %f1559;
	ld.local.u32 	%r2247, [%rd3+12];
	st.local.u32 	[%rd3+16], %r2247;
	ld.local.f32 	%f1560, [%rd2+8];
	setp.leu.f32 	%p3678, %f1560, %f1550;
	mov.b64 	%rd796, 3;
	@%p3678 bra 	$L__BB0_1581;
	st.local.f32 	[%rd2+12], %f1560;
	ld.local.u32 	%r2248, [%rd3+8];
	st.local.u32 	[%rd3+12], %r2248;
	ld.local.f32 	%f1561, [%rd2+4];
	setp.leu.f32 	%p3679, %f1561, %f1550;
	mov.b64 	%rd796, 2;
	@%p3679 bra 	$L__BB0_1581;
	st.local.f32 	[%rd2+8], %f1561;
	ld.local.u32 	%r2249, [%rd3+4];
	st.local.u32 	[%rd3+8], %r2249;
	ld.local.f32 	%f1562, [%rd2];
	setp.leu.f32 	%p3680, %f1562, %f1550;
	mov.b64 	%rd796, 1;
	@%p3680 bra 	$L__BB0_1581;
	st.local.f32 	[%rd2+4], %f1562;
	ld.local.u32 	%r2250, [%rd3];
	st.local.u32 	[%rd3+4], %r2250;
	mov.b64 	%rd796, 0;
$L__BB0_1581:
	shl.b64 	%rd287, %rd796, 2;
	add.s64 	%rd288, %rd2, %rd287;
	st.local.f32 	[%rd288], %f1550;
	add.s64 	%rd289, %rd3, %rd287;
	st.local.u32 	[%rd289], %r1599;
	setp.eq.s32 	%p3681, %r1586, 14;
	@%p3681 bra 	$L__BB0_2023;
	ld.local.f32 	%f1563, [%rd2+56];
	ld.local.u32 	%r1600, [%rd3+56];
	ld.local.f32 	%f1564, [%rd2+52];
	setp.leu.f32 	%p3682, %f1564, %f1563;
	mov.b64 	%rd797, 14;
	@%p3682 bra 	$L__BB0_1597;
	st.local.f32 	[%rd2+56], %f1564;
	ld.local.u32 	%r2251, [%rd3+52];
	st.local.u32 	[%rd3+56], %r2251;
	ld.local.f32 	%f1565, [%rd2+48];
	setp.leu.f32 	%p3683, %f1565, %f1563;
	mov.b64 	%rd797, 13;
	@%p3683 bra 	$L__BB0_1597;
	st.local.f32 	[%rd2+52], %f1565;
	ld.local.u32 	%r2252, [%rd3+48];
	st.local.u32 	[%rd3+52], %r2252;
	ld.local.f32 	%f1566, [%rd2+44];
	setp.leu.f32 	%p3684, %f1566, %f1563;
	mov.b64 	%rd797, 12;
	@%p3684 bra 	$L__BB0_1597;
	st.local.f32 	[%rd2+48], %f1566;
	ld.local.u32 	%r2253, [%rd3+44];
	st.local.u32 	[%rd3+48], %r2253;
	ld.local.f32 	%f1567, [%rd2+40];
	setp.leu.f32 	%p3685, %f1567, %f1563;
	mov.b64 	%rd797, 11;
	@%p3685 bra 	$L__BB0_1597;
	st.local.f32 	[%rd2+44], %f1567;
	ld.local.u32 	%r2254, [%rd3+40];
	st.local.u32 	[%rd3+44], %r2254;
	ld.local.f32 	%f1568, [%rd2+36];
	setp.leu.f32 	%p3686, %f1568, %f1563;
	mov.b64 	%rd797, 10;
	@%p3686 bra 	$L__BB0_1597;
	st.local.f32 	[%rd2+40], %f1568;
	ld.local.u32 	%r2255, [%rd3+36];
	st.local.u32 	[%rd3+40], %r2255;
	ld.local.f32 	%f1569, [%rd2+32];
	setp.leu.f32 	%p3687, %f1569, %f1563;
	mov.b64 	%rd797, 9;
	@%p3687 bra 	$L__BB0_1597;
	st.local.f32 	[%rd2+36], %f1569;
	ld.local.u32 	%r2256, [%rd3+32];
	st.local.u32 	[%rd3+36], %r2256;
	ld.local.f32 	%f1570, [%rd2+28];
	setp.leu.f32 	%p3688, %f1570, %f1563;
	mov.b64 	%rd797, 8;
	@%p3688 bra 	$L__BB0_1597;
	st.local.f32 	[%rd2+32], %f1570;
	ld.local.u32 	%r2257, [%rd3+28];
	st.local.u32 	[%rd3+32], %r2257;
	ld.local.f32 	%f1571, [%rd2+24];
	setp.leu.f32 	%p3689, %f1571, %f1563;
	mov.b64 	%rd797, 7;
	@%p3689 bra 	$L__BB0_1597;
	st.local.f32 	[%rd2+28], %f1571;
	ld.local.u32 	%r2258, [%rd3+24];
	st.local.u32 	[%rd3+28], %r2258;
	ld.local.f32 	%f1572, [%rd2+20];
	setp.leu.f32 	%p3690, %f1572, %f1563;
	mov.b64 	%rd797, 6;
	@%p3690 bra 	$L__BB0_1597;
	st.local.f32 	[%rd2+24], %f1572;
	ld.local.u32 	%r2259, [%rd3+20];
	st.local.u32 	[%rd3+24], %r2259;
	ld.local.f32 	%f1573, [%rd2+16];
	setp.leu.f32 	%p3691, %f1573, %f1563;
	mov.b64 	%rd797, 5;
	@%p3691 bra 	$L__BB0_1597;
	st.local.f32 	[%rd2+20], %f1573;
	ld.local.u32 	%r2260, [%rd3+16];
	st.local.u32 	[%rd3+20], %r2260;
	ld.local.f32 	%f1574, [%rd2+12];
	setp.leu.f32 	%p3692, %f1574, %f1563;
	mov.b64 	%rd797, 4;
	@%p3692 bra 	$L__BB0_1597;
	st.local.f32 	[%rd2+16], %f1574;
	ld.local.u32 	%r2261, [%rd3+12];
	st.local.u32 	[%rd3+16], %r2261;
	ld.local.f32 	%f1575, [%rd2+8];
	setp.leu.f32 	%p3693, %f1575, %f1563;
	mov.b64 	%rd797, 3;
	@%p3693 bra 	$L__BB0_1597;
	st.local.f32 	[%rd2+12], %f1575;
	ld.local.u32 	%r2262, [%rd3+8];
	st.local.u32 	[%rd3+12], %r2262;
	ld.local.f32 	%f1576, [%rd2+4];
	setp.leu.f32 	%p3694, %f1576, %f1563;
	mov.b64 	%rd797, 2;
	@%p3694 bra 	$L__BB0_1597;
	st.local.f32 	[%rd2+8], %f1576;
	ld.local.u32 	%r2263, [%rd3+4];
	st.local.u32 	[%rd3+8], %r2263;
	ld.local.f32 	%f1577, [%rd2];
	setp.leu.f32 	%p3695, %f1577, %f1563;
	mov.b64 	%rd797, 1;
	@%p3695 bra 	$L__BB0_1597;
	st.local.f32 	[%rd2+4], %f1577;
	ld.local.u32 	%r2264, [%rd3];
	st.local.u32 	[%rd3+4], %r2264;
	mov.b64 	%rd797, 0;
$L__BB0_1597:
	shl.b64 	%rd305, %rd797, 2;
	add.s64 	%rd306, %rd2, %rd305;
	st.local.f32 	[%rd306], %f1563;
	add.s64 	%rd307, %rd3, %rd305;
	st.local.u32 	[%rd307], %r1600;
	setp.eq.s32 	%p3696, %r1586, 15;
	@%p3696 bra 	$L__BB0_2023;
	ld.local.v2.f32 	{%f1578, %f1579}, [%rd2+56];
	ld.local.u32 	%r1601, [%rd3+60];
	setp.leu.f32 	%p3697, %f1578, %f1579;
	mov.b64 	%rd798, 15;
	@%p3697 bra 	$L__BB0_1614;
	st.local.f32 	[%rd2+60], %f1578;
	ld.local.u32 	%r2265, [%rd3+56];
	st.local.u32 	[%rd3+60], %r2265;
	ld.local.f32 	%f1580, [%rd2+52];
	setp.leu.f32 	%p3698, %f1580, %f1579;
	mov.b64 	%rd798, 14;
	@%p3698 bra 	$L__BB0_1614;
	st.local.f32 	[%rd2+56], %f1580;
	ld.local.u32 	%r2266, [%rd3+52];
	st.local.u32 	[%rd3+56], %r2266;
	ld.local.f32 	%f1581, [%rd2+48];
	setp.leu.f32 	%p3699, %f1581, %f1579;
	mov.b64 	%rd798, 13;
	@%p3699 bra 	$L__BB0_1614;
	st.local.f32 	[%rd2+52], %f1581;
	ld.local.u32 	%r2267, [%rd3+48];
	st.local.u32 	[%rd3+52], %r2267;
	ld.local.f32 	%f1582, [%rd2+44];
	setp.leu.f32 	%p3700, %f1582, %f1579;
	mov.b64 	%rd798, 12;
	@%p3700 bra 	$L__BB0_1614;
	st.local.f32 	[%rd2+48], %f1582;
	ld.local.u32 	%r2268, [%rd3+44];
	st.local.u32 	[%rd3+48], %r2268;
	ld.local.f32 	%f1583, [%rd2+40];
	setp.leu.f32 	%p3701, %f1583, %f1579;
	mov.b64 	%rd798, 11;
	@%p3701 bra 	$L__BB0_1614;
	st.local.f32 	[%rd2+44], %f1583;
	ld.local.u32 	%r2269, [%rd3+40];
	st.local.u32 	[%rd3+44], %r2269;
	ld.local.f32 	%f1584, [%rd2+36];
	setp.leu.f32 	%p3702, %f1584, %f1579;
	mov.b64 	%rd798, 10;
	@%p3702 bra 	$L__BB0_1614;
	st.local.f32 	[%rd2+40], %f1584;
	ld.local.u32 	%r2270, [%rd3+36];
	st.local.u32 	[%rd3+40], %r2270;
	ld.local.f32 	%f1585, [%rd2+32];
	setp.leu.f32 	%p3703, %f1585, %f1579;
	mov.b64 	%rd798, 9;
	@%p3703 bra 	$L__BB0_1614;
	st.local.f32 	[%rd2+36], %f1585;
	ld.local.u32 	%r2271, [%rd3+32];
	st.local.u32 	[%rd3+36], %r2271;
	ld.local.f32 	%f1586, [%rd2+28];
	setp.leu.f32 	%p3704, %f1586, %f1579;
	mov.b64 	%rd798, 8;
	@%p3704 bra 	$L__BB0_1614;
	st.local.f32 	[%rd2+32], %f1586;
	ld.local.u32 	%r2272, [%rd3+28];
	st.local.u32 	[%rd3+32], %r2272;
	ld.local.f32 	%f1587, [%rd2+24];
	setp.leu.f32 	%p3705, %f1587, %f1579;
	mov.b64 	%rd798, 7;
	@%p3705 bra 	$L__BB0_1614;
	st.local.f32 	[%rd2+28], %f1587;
	ld.local.u32 	%r2273, [%rd3+24];
	st.local.u32 	[%rd3+28], %r2273;
	ld.local.f32 	%f1588, [%rd2+20];
	setp.leu.f32 	%p3706, %f1588, %f1579;
	mov.b64 	%rd798, 6;
	@%p3706 bra 	$L__BB0_1614;
	st.local.f32 	[%rd2+24], %f1588;
	ld.local.u32 	%r2274, [%rd3+20];
	st.local.u32 	[%rd3+24], %r2274;
	ld.local.f32 	%f1589, [%rd2+16];
	setp.leu.f32 	%p3707, %f1589, %f1579;
	mov.b64 	%rd798, 5;
	@%p3707 bra 	$L__BB0_1614;
	st.local.f32 	[%rd2+20], %f1589;
	ld.local.u32 	%r2275, [%rd3+16];
	st.local.u32 	[%rd3+20], %r2275;
	ld.local.f32 	%f1590, [%rd2+12];
	setp.leu.f32 	%p3708, %f1590, %f1579;
	mov.b64 	%rd798, 4;
	@%p3708 bra 	$L__BB0_1614;
	st.local.f32 	[%rd2+16], %f1590;
	ld.local.u32 	%r2276, [%rd3+12];
	st.local.u32 	[%rd3+16], %r2276;
	ld.local.f32 	%f1591, [%rd2+8];
	setp.leu.f32 	%p3709, %f1591, %f1579;
	mov.b64 	%rd798, 3;
	@%p3709 bra 	$L__BB0_1614;
	st.local.f32 	[%rd2+12], %f1591;
	ld.local.u32 	%r2277, [%rd3+8];
	st.local.u32 	[%rd3+12], %r2277;
	ld.local.f32 	%f1592, [%rd2+4];
	setp.leu.f32 	%p3710, %f1592, %f1579;
	mov.b64 	%rd798, 2;
	@%p3710 bra 	$L__BB0_1614;
	st.local.f32 	[%rd2+8], %f1592;
	ld.local.u32 	%r2278, [%rd3+4];
	st.local.u32 	[%rd3+8], %r2278;
	ld.local.f32 	%f1593, [%rd2];
	setp.leu.f32 	%p3711, %f1593, %f1579;
	mov.b64 	%rd798, 1;
	@%p3711 bra 	$L__BB0_1614;
	st.local.f32 	[%rd2+4], %f1593;
	ld.local.u32 	%r2279, [%rd3];
	st.local.u32 	[%rd3+4], %r2279;
	mov.b64 	%rd798, 0;
$L__BB0_1614:
	shl.b64 	%rd324, %rd798, 2;
	add.s64 	%rd325, %rd2, %rd324;
	st.local.f32 	[%rd325], %f1579;
	add.s64 	%rd326, %rd3, %rd324;
	st.local.u32 	[%rd326], %r1601;
	setp.eq.s32 	%p3712, %r1586, 16;
	@%p3712 bra 	$L__BB0_2023;
	ld.local.f32 	%f1594, [%rd2+64];
	ld.local.u32 	%r1602, [%rd3+64];
	ld.local.f32 	%f1595, [%rd2+60];
	setp.leu.f32 	%p3713, %f1595, %f1594;
	mov.b64 	%rd799, 16;
	@%p3713 bra 	$L__BB0_1632;
	st.local.f32 	[%rd2+64], %f1595;
	ld.local.u32 	%r2280, [%rd3+60];
	st.local.u32 	[%rd3+64], %r2280;
	ld.local.f32 	%f1596, [%rd2+56];
	setp.leu.f32 	%p3714, %f1596, %f1594;
	mov.b64 	%rd799, 15;
	@%p3714 bra 	$L__BB0_1632;
	st.local.f32 	[%rd2+60], %f1596;
	ld.local.u32 	%r2281, [%rd3+56];
	st.local.u32 	[%rd3+60], %r2281;
	ld.local.f32 	%f1597, [%rd2+52];
	setp.leu.f32 	%p3715, %f1597, %f1594;
	mov.b64 	%rd799, 14;
	@%p3715 bra 	$L__BB0_1632;
	st.local.f32 	[%rd2+56], %f1597;
	ld.local.u32 	%r2282, [%rd3+52];
	st.local.u32 	[%rd3+56], %r2282;
	ld.local.f32 	%f1598, [%rd2+48];
	setp.leu.f32 	%p3716, %f1598, %f1594;
	mov.b64 	%rd799, 13;
	@%p3716 bra 	$L__BB0_1632;
	st.local.f32 	[%rd2+52], %f1598;
	ld.local.u32 	%r2283, [%rd3+48];
	st.local.u32 	[%rd3+52], %r2283;
	ld.local.f32 	%f1599, [%rd2+44];
	setp.leu.f32 	%p3717, %f1599, %f1594;
	mov.b64 	%rd799, 12;
	@%p3717 bra 	$L__BB0_1632;
	st.local.f32 	[%rd2+48], %f1599;
	ld.local.u32 	%r2284, [%rd3+44];
	st.local.u32 	[%rd3+48], %r2284;
	ld.local.f32 	%f1600, [%rd2+40];
	setp.leu.f32 	%p3718, %f1600, %f1594;
	mov.b64 	%rd799, 11;
	@%p3718 bra 	$L__BB0_1632;
	st.local.f32 	[%rd2+44], %f1600;
	ld.local.u32 	%r2285, [%rd3+40];
	st.local.u32 	[%rd3+44], %r2285;
	ld.local.f32 	%f1601, [%rd2+36];
	setp.leu.f32 	%p3719, %f1601, %f1594;
	mov.b64 	%rd799, 10;
	@%p3719 bra 	$L__BB0_1632;
	st.local.f32 	[%rd2+40], %f1601;
	ld.local.u32 	%r2286, [%rd3+36];
	st.local.u32 	[%rd3+40], %r2286;
	ld.local.f32 	%f1602, [%rd2+32];
	setp.leu.f32 	%p3720, %f1602, %f1594;
	mov.b64 	%rd799, 9;
	@%p3720 bra 	$L__BB0_1632;
	st.local.f32 	[%rd2+36], %f1602;
	ld.local.u32 	%r2287, [%rd3+32];
	st.local.u32 	[%rd3+36], %r2287;
	ld.local.f32 	%f1603, [%rd2+28];
	setp.leu.f32 	%p3721, %f1603, %f1594;
	mov.b64 	%rd799, 8;
	@%p3721 bra 	$L__BB0_1632;
	st.local.f32 	[%rd2+32], %f1603;
	ld.local.u32 	%r2288, [%rd3+28];
	st.local.u32 	[%rd3+32], %r2288;
	ld.local.f32 	%f1604, [%rd2+24];
	setp.leu.f32 	%p3722, %f1604, %f1594;
	mov.b64 	%rd799, 7;
	@%p3722 bra 	$L__BB0_1632;
	st.local.f32 	[%rd2+28], %f1604;
	ld.local.u32 	%r2289, [%rd3+24];
	st.local.u32 	[%rd3+28], %r2289;
	ld.local.f32 	%f1605, [%rd2+20];
	setp.leu.f32 	%p3723, %f1605, %f1594;
	mov.b64 	%rd799, 6;
	@%p3723 bra 	$L__BB0_1632;
	st.local.f32 	[%rd2+24], %f1605;
	ld.local.u32 	%r2290, [%rd3+20];
	st.local.u32 	[%rd3+24], %r2290;
	ld.local.f32 	%f1606, [%rd2+16];
	setp.leu.f32 	%p3724, %f1606, %f1594;
	mov.b64 	%rd799, 5;
	@%p3724 bra 	$L__BB0_1632;
	st.local.f32 	[%rd2+20], %f1606;
	ld.local.u32 	%r2291, [%rd3+16];
	st.local.u32 	[%rd3+20], %r2291;
	ld.local.f32 	%f1607, [%rd2+12];
	setp.leu.f32 	%p3725, %f1607, %f1594;
	mov.b64 	%rd799, 4;
	@%p3725 bra 	$L__BB0_1632;
	st.local.f32 	[%rd2+16], %f1607;
	ld.local.u32 	%r2292, [%rd3+12];
	st.local.u32 	[%rd3+16], %r2292;
	ld.local.f32 	%f1608, [%rd2+8];
	setp.leu.f32 	%p3726, %f1608, %f1594;
	mov.b64 	%rd799, 3;
	@%p3726 bra 	$L__BB0_1632;
	st.local.f32 	[%rd2+12], %f1608;
	ld.local.u32 	%r2293, [%rd3+8];
	st.local.u32 	[%rd3+12], %r2293;
	ld.local.f32 	%f1609, [%rd2+4];
	setp.leu.f32 	%p3727, %f1609, %f1594;
	mov.b64 	%rd799, 2;
	@%p3727 bra 	$L__BB0_1632;
	st.local.f32 	[%rd2+8], %f1609;
	ld.local.u32 	%r2294, [%rd3+4];
	st.local.u32 	[%rd3+8], %r2294;
	ld.local.f32 	%f1610, [%rd2];
	setp.leu.f32 	%p3728, %f1610, %f1594;
	mov.b64 	%rd799, 1;
	@%p3728 bra 	$L__BB0_1632;
	st.local.f32 	[%rd2+4], %f1610;
	ld.local.u32 	%r2295, [%rd3];
	st.local.u32 	[%rd3+4], %r2295;
	mov.b64 	%rd799, 0;
$L__BB0_1632:
	shl.b64 	%rd344, %rd799, 2;
	add.s64 	%rd345, %rd2, %rd344;
	st.local.f32 	[%rd345], %f1594;
	add.s64 	%rd346, %rd3, %rd344;
	st.local.u32 	[%rd346], %r1602;
	setp.eq.s32 	%p3729, %r1586, 17;
	@%p3729 bra 	$L__BB0_2023;
	ld.local.v2.f32 	{%f1611, %f1612}, [%rd2+64];
	ld.local.u32 	%r1603, [%rd3+68];
	setp.leu.f32 	%p3730, %f1611, %f1612;
	mov.b64 	%rd800, 17;
	@%p3730 bra 	$L__BB0_1651;
	st.local.f32 	[%rd2+68], %f1611;
	ld.local.u32 	%r2296, [%rd3+64];
	st.local.u32 	[%rd3+68], %r2296;
	ld.local.f32 	%f1613, [%rd2+60];
	setp.leu.f32 	%p3731, %f1613, %f1612;
	mov.b64 	%rd800, 16;
	@%p3731 bra 	$L__BB0_1651;
	st.local.f32 	[%rd2+64], %f1613;
	ld.local.u32 	%r2297, [%rd3+60];
	st.local.u32 	[%rd3+64], %r2297;
	ld.local.f32 	%f1614, [%rd2+56];
	setp.leu.f32 	%p3732, %f1614, %f1612;
	mov.b64 	%rd800, 15;
	@%p3732 bra 	$L__BB0_1651;
	st.local.f32 	[%rd2+60], %f1614;
	ld.local.u32 	%r2298, [%rd3+56];
	st.local.u32 	[%rd3+60], %r2298;
	ld.local.f32 	%f1615, [%rd2+52];
	setp.leu.f32 	%p3733, %f1615, %f1612;
	mov.b64 	%rd800, 14;
	@%p3733 bra 	$L__BB0_1651;
	st.local.f32 	[%rd2+56], %f1615;
	ld.local.u32 	%r2299, [%rd3+52];
	st.local.u32 	[%rd3+56], %r2299;
	ld.local.f32 	%f1616, [%rd2+48];
	setp.leu.f32 	%p3734, %f1616, %f1612;
	mov.b64 	%rd800, 13;
	@%p3734 bra 	$L__BB0_1651;
	st.local.f32 	[%rd2+52], %f1616;
	ld.local.u32 	%r2300, [%rd3+48];
	st.local.u32 	[%rd3+52], %r2300;
	ld.local.f32 	%f1617, [%rd2+44];
	setp.leu.f32 	%p3735, %f1617, %f1612;
	mov.b64 	%rd800, 12;
	@%p3735 bra 	$L__BB0_1651;
	st.local.f32 	[%rd2+48], %f1617;
	ld.local.u32 	%r2301, [%rd3+44];
	st.local.u32 	[%rd3+48], %r2301;
	ld.local.f32 	%f1618, [%rd2+40];
	setp.leu.f32 	%p3736, %f1618, %f1612;
	mov.b64 	%rd800, 11;
	@%p3736 bra 	$L__BB0_1651;
	st.local.f32 	[%rd2+44], %f1618;
	ld.local.u32 	%r2302, [%rd3+40];
	st.local.u32 	[%rd3+44], %r2302;
	ld.local.f32 	%f1619, [%rd2+36];
	setp.leu.f32 	%p3737, %f1619, %f1612;
	mov.b64 	%rd800, 10;
	@%p3737 bra 	$L__BB0_1651;
	st.local.f32 	[%rd2+40], %f1619;
	ld.local.u32 	%r2303, [%rd3+36];
	st.local.u32 	[%rd3+40], %r2303;
	ld.local.f32 	%f1620, [%rd2+32];
	setp.leu.f32 	%p3738, %f1620, %f1612;
	mov.b64 	%rd800, 9;
	@%p3738 bra 	$L__BB0_1651;
	st.local.f32 	[%rd2+36], %f1620;
	ld.local.u32 	%r2304, [%rd3+32];
	st.local.u32 	[%rd3+36], %r2304;
	ld.local.f32 	%f1621, [%rd2+28];
	setp.leu.f32 	%p3739, %f1621, %f1612;
	mov.b64 	%rd800, 8;
	@%p3739 bra 	$L__BB0_1651;
	st.local.f32 	[%rd2+32], %f1621;
	ld.local.u32 	%r2305, [%rd3+28];
	st.local.u32 	[%rd3+32], %r2305;
	ld.local.f32 	%f1622, [%rd2+24];
	setp.leu.f32 	%p3740, %f1622, %f1612;
	mov.b64 	%rd800, 7;
	@%p3740 bra 	$L__BB0_1651;
	st.local.f32 	[%rd2+28], %f1622;
	ld.local.u32 	%r2306, [%rd3+24];
	st.local.u32 	[%rd3+28], %r2306;
	ld.local.f32 	%f1623, [%rd2+20];
	setp.leu.f32 	%p3741, %f1623, %f1612;
	mov.b64 	%rd800, 6;
	@%p3741 bra 	$L__BB0_1651;
	st.local.f32 	[%rd2+24], %f1623;
	ld.local.u32 	%r2307, [%rd3+20];
	st.local.u32 	[%rd3+24], %r2307;
	ld.local.f32 	%f1624, [%rd2+16];
	setp.leu.f32 	%p3742, %f1624, %f1612;
	mov.b64 	%rd800, 5;
	@%p3742 bra 	$L__BB0_1651;
	st.local.f32 	[%rd2+20], %f1624;
	ld.local.u32 	%r2308, [%rd3+16];
	st.local.u32 	[%rd3+20], %r2308;
	ld.local.f32 	%f1625, [%rd2+12];
	setp.leu.f32 	%p3743, %f1625, %f1612;
	mov.b64 	%rd800, 4;
	@%p3743 bra 	$L__BB0_1651;
	st.local.f32 	[%rd2+16], %f1625;
	ld.local.u32 	%r2309, [%rd3+12];
	st.local.u32 	[%rd3+16], %r2309;
	ld.local.f32 	%f1626, [%rd2+8];
	setp.leu.f32 	%p3744, %f1626, %f1612;
	mov.b64 	%rd800, 3;
	@%p3744 bra 	$L__BB0_1651;
	st.local.f32 	[%rd2+12], %f1626;
	ld.local.u32 	%r2310, [%rd3+8];
	st.local.u32 	[%rd3+12], %r2310;
	ld.local.f32 	%f1627, [%rd2+4];
	setp.leu.f32 	%p3745, %f1627, %f1612;
	mov.b64 	%rd800, 2;
	@%p3745 bra 	$L__BB0_1651;
	st.local.f32 	[%rd2+8], %f1627;
	ld.local.u32 	%r2311, [%rd3+4];
	st.local.u32 	[%rd3+8], %r2311;
	ld.local.f32 	%f1628, [%rd2];
	setp.leu.f32 	%p3746, %f1628, %f1612;
	mov.b64 	%rd800, 1;
	@%p3746 bra 	$L__BB0_1651;
	st.local.f32 	[%rd2+4], %f1628;
	ld.local.u32 	%r2312, [%rd3];
	st.local.u32 	[%rd3+4], %r2312;
	mov.b64 	%rd800, 0;
$L__BB0_1651:
	shl.b64 	%rd365, %rd800, 2;
	add.s64 	%rd366, %rd2, %rd365;
	st.local.f32 	[%rd366], %f1612;
	add.s64 	%rd367, %rd3, %rd365;
	st.local.u32 	[%rd367], %r1603;
	setp.eq.s32 	%p3747, %r1586, 18;
	@%p3747 bra 	$L__BB0_2023;
	ld.local.f32 	%f1629, [%rd2+72];
	ld.local.u32 	%r1604, [%rd3+72];
	ld.local.f32 	%f1630, [%rd2+68];
	setp.leu.f32 	%p3748, %f1630, %f1629;
	mov.b64 	%rd801, 18;
	@%p3748 bra 	$L__BB0_1671;
	st.local.f32 	[%rd2+72], %f1630;
	ld.local.u32 	%r2313, [%rd3+68];
	st.local.u32 	[%rd3+72], %r2313;
	ld.local.f32 	%f1631, [%rd2+64];
	setp.leu.f32 	%p3749, %f1631, %f1629;
	mov.b64 	%rd801, 17;
	@%p3749 bra 	$L__BB0_1671;
	st.local.f32 	[%rd2+68], %f1631;
	ld.local.u32 	%r2314, [%rd3+64];
	st.local.u32 	[%rd3+68], %r2314;
	ld.local.f32 	%f1632, [%rd2+60];
	setp.leu.f32 	%p3750, %f1632, %f1629;
	mov.b64 	%rd801, 16;
	@%p3750 bra 	$L__BB0_1671;
	st.local.f32 	[%rd2+64], %f1632;
	ld.local.u32 	%r2315, [%rd3+60];
	st.local.u32 	[%rd3+64], %r2315;
	ld.local.f32 	%f1633, [%rd2+56];
	setp.leu.f32 	%p3751, %f1633, %f1629;
	mov.b64 	%rd801, 15;
	@%p3751 bra 	$L__BB0_1671;
	st.local.f32 	[%rd2+60], %f1633;
	ld.local.u32 	%r2316, [%rd3+56];
	st.local.u32 	[%rd3+60], %r2316;
	ld.local.f32 	%f1634, [%rd2+52];
	setp.leu.f32 	%p3752, %f1634, %f1629;
	mov.b64 	%rd801, 14;
	@%p3752 bra 	$L__BB0_1671;
	st.local.f32 	[%rd2+56], %f1634;
	ld.local.u32 	%r2317, [%rd3+52];
	st.local.u32 	[%rd3+56], %r2317;
	ld.local.f32 	%f1635, [%rd2+48];
	setp.leu.f32 	%p3753, %f1635, %f1629;
	mov.b64 	%rd801, 13;
	@%p3753 bra 	$L__BB0_1671;
	st.local.f32 	[%rd2+52], %f1635;
	ld.local.u32 	%r2318, [%rd3+48];
	st.local.u32 	[%rd3+52], %r2318;
	ld.local.f32 	%f1636, [%rd2+44];
	setp.leu.f32 	%p3754, %f1636, %f1629;
	mov.b64 	%rd801, 12;
	@%p3754 bra 	$L__BB0_1671;
	st.local.f32 	[%rd2+48], %f1636;
	ld.local.u32 	%r2319, [%rd3+44];
	st.local.u32 	[%rd3+48], %r2319;
	ld.local.f32 	%f1637, [%rd2+40];
	setp.leu.f32 	%p3755, %f1637, %f1629;
	mov.b64 	%rd801, 11;
	@%p3755 bra 	$L__BB0_1671;
	st.local.f32 	[%rd2+44], %f1637;
	ld.local.u32 	%r2320, [%rd3+40];
	st.local.u32 	[%rd3+44], %r2320;
	ld.local.f32 	%f1638, [%rd2+36];
	setp.leu.f32 	%p3756, %f1638, %f1629;
	mov.b64 	%rd801, 10;
	@%p3756 bra 	$L__BB0_1671;
	st.local.f32 	[%rd2+40], %f1638;
	ld.local.u32 	%r2321, [%rd3+36];
	st.local.u32 	[%rd3+40], %r2321;
	ld.local.f32 	%f1639, [%rd2+32];
	setp.leu.f32 	%p3757, %f1639, %f1629;
	mov.b64 	%rd801, 9;
	@%p3757 bra 	$L__BB0_1671;
	st.local.f32 	[%rd2+36], %f1639;
	ld.local.u32 	%r2322, [%rd3+32];
	st.local.u32 	[%rd3+36], %r2322;
	ld.local.f32 	%f1640, [%rd2+28];
	setp.leu.f32 	%p3758, %f1640, %f1629;
	mov.b64 	%rd801, 8;
	@%p3758 bra 	$L__BB0_1671;
	st.local.f32 	[%rd2+32], %f1640;
	ld.local.u32 	%r2323, [%rd3+28];
	st.local.u32 	[%rd3+32], %r2323;
	ld.local.f32 	%f1641, [%rd2+24];
	setp.leu.f32 	%p3759, %f1641, %f1629;
	mov.b64 	%rd801, 7;
	@%p3759 bra 	$L__BB0_1671;
	st.local.f32 	[%rd2+28], %f1641;
	ld.local.u32 	%r2324, [%rd3+24];
	st.local.u32 	[%rd3+28], %r2324;
	ld.local.f32 	%f1642, [%rd2+20];
	setp.leu.f32 	%p3760, %f1642, %f1629;
	mov.b64 	%rd801, 6;
	@%p3760 bra 	$L__BB0_1671;
	st.local.f32 	[%rd2+24], %f1642;
	ld.local.u32 	%r2325, [%rd3+20];
	st.local.u32 	[%rd3+24], %r2325;
	ld.local.f32 	%f1643, [%rd2+16];
	setp.leu.f32 	%p3761, %f1643, %f1629;
	mov.b64 	%rd801, 5;
	@%p3761 bra 	$L__BB0_1671;
	st.local.f32 	[%rd2+20], %f1643;
	ld.local.u32 	%r2326, [%rd3+16];
	st.local.u32 	[%rd3+20], %r2326;
	ld.local.f32 	%f1644, [%rd2+12];
	setp.leu.f32 	%p3762, %f1644, %f1629;
	mov.b64 	%rd801, 4;
	@%p3762 bra 	$L__BB0_1671;
	st.local.f32 	[%rd2+16], %f1644;
	ld.local.u32 	%r2327, [%rd3+12];
	st.local.u32 	[%rd3+16], %r2327;
	ld.local.f32 	%f1645, [%rd2+8];
	setp.leu.f32 	%p3763, %f1645, %f1629;
	mov.b64 	%rd801, 3;
	@%p3763 bra 	$L__BB0_1671;
	st.local.f32 	[%rd2+12], %f1645;
	ld.local.u32 	%r2328, [%rd3+8];
	st.local.u32 	[%rd3+12], %r2328;
	ld.local.f32 	%f1646, [%rd2+4];
	setp.leu.f32 	%p3764, %f1646, %f1629;
	mov.b64 	%rd801, 2;
	@%p3764 bra 	$L__BB0_1671;
	st.local.f32 	[%rd2+8], %f1646;
	ld.local.u32 	%r2329, [%rd3+4];
	st.local.u32 	[%rd3+8], %r2329;
	ld.local.f32 	%f1647, [%rd2];
	setp.leu.f32 	%p3765, %f1647, %f1629;
	mov.b64 	%rd801, 1;
	@%p3765 bra 	$L__BB0_1671;
	st.local.f32 	[%rd2+4], %f1647;
	ld.local.u32 	%r2330, [%rd3];
	st.local.u32 	[%rd3+4], %r2330;
	mov.b64 	%rd801, 0;
$L__BB0_1671:
	shl.b64 	%rd387, %rd801, 2;
	add.s64 	%rd388, %rd2, %rd387;
	st.local.f32 	[%rd388], %f1629;
	add.s64 	%rd389, %rd3, %rd387;
	st.local.u32 	[%rd389], %r1604;
	setp.eq.s32 	%p3766, %r1586, 19;
	@%p3766 bra 	$L__BB0_2023;
	ld.local.v2.f32 	{%f1648, %f1649}, [%rd2+72];
	ld.local.u32 	%r1605, [%rd3+76];
	setp.leu.f32 	%p3767, %f1648, %f1649;
	mov.b64 	%rd802, 19;
	@%p3767 bra 	$L__BB0_1692;
	st.local.f32 	[%rd2+76], %f1648;
	ld.local.u32 	%r2331, [%rd3+72];
	st.local.u32 	[%rd3+76], %r2331;
	ld.local.f32 	%f1650, [%rd2+68];
	setp.leu.f32 	%p3768, %f1650, %f1649;
	mov.b64 	%rd802, 18;
	@%p3768 bra 	$L__BB0_1692;
	st.local.f32 	[%rd2+72], %f1650;
	ld.local.u32 	%r2332, [%rd3+68];
	st.local.u32 	[%rd3+72], %r2332;
	ld.local.f32 	%f1651, [%rd2+64];
	setp.leu.f32 	%p3769, %f1651, %f1649;
	mov.b64 	%rd802, 17;
	@%p3769 bra 	$L__BB0_1692;
	st.local.f32 	[%rd2+68], %f1651;
	ld.local.u32 	%r2333, [%rd3+64];
	st.local.u32 	[%rd3+68], %r2333;
	ld.local.f32 	%f1652, [%rd2+60];
	setp.leu.f32 	%p3770, %f1652, %f1649;
	mov.b64 	%rd802, 16;
	@%p3770 bra 	$L__BB0_1692;
	st.local.f32 	[%rd2+64], %f1652;
	ld.local.u32 	%r2334, [%rd3+60];
	st.local.u32 	[%rd3+64], %r2334;
	ld.local.f32 	%f1653, [%rd2+56];
	setp.leu.f32 	%p3771, %f1653, %f1649;
	mov.b64 	%rd802, 15;
	@%p3771 bra 	$L__BB0_1692;
	st.local.f32 	[%rd2+60], %f1653;
	ld.local.u32 	%r2335, [%rd3+56];
	st.local.u32 	[%rd3+60], %r2335;
	ld.local.f32 	%f1654, [%rd2+52];
	setp.leu.f32 	%p3772, %f1654, %f1649;
	mov.b64 	%rd802, 14;
	@%p3772 bra 	$L__BB0_1692;
	st.local.f32 	[%rd2+56], %f1654;
	ld.local.u32 	%r2336, [%rd3+52];
	st.local.u32 	[%rd3+56], %r2336;
	ld.local.f32 	%f1655, [%rd2+48];
	setp.leu.f32 	%p3773, %f1655, %f1649;
	mov.b64 	%rd802, 13;
	@%p3773 bra 	$L__BB0_1692;
	st.local.f32 	[%rd2+52], %f1655;
	ld.local.u32 	%r2337, [%rd3+48];
	st.local.u32 	[%rd3+52], %r2337;
	ld.local.f32 	%f1656, [%rd2+44];
	setp.leu.f32 	%p3774, %f1656, %f1649;
	mov.b64 	%rd802, 12;
	@%p3774 bra 	$L__BB0_1692;
	st.local.f32 	[%rd2+48], %f1656;
	ld.local.u32 	%r2338, [%rd3+44];
	st.local.u32 	[%rd3+48], %r2338;
	ld.local.f32 	%f1657, [%rd2+40];
	setp.leu.f32 	%p3775, %f1657, %f1649;
	mov.b64 	%rd802, 11;
	@%p3775 bra 	$L__BB0_1692;
	st.local.f32 	[%rd2+44], %f1657;
	ld.local.u32 	%r2339, [%rd3+40];
	st.local.u32 	[%rd3+44], %r2339;
	ld.local.f32 	%f1658, [%rd2+36];
	setp.leu.f32 	%p3776, %f1658, %f1649;
	mov.b64 	%rd802, 10;
	@%p3776 bra 	$L__BB0_1692;
	st.local.f32 	[%rd2+40], %f1658;
	ld.local.u32 	%r2340, [%rd3+36];
	st.local.u32 	[%rd3+40], %r2340;
	ld.local.f32 	%f1659, [%rd2+32];
	setp.leu.f32 	%p3777, %f1659, %f1649;
	mov.b64 	%rd802, 9;
	@%p3777 bra 	$L__BB0_1692;
	st.local.f32 	[%rd2+36], %f1659;
	ld.local.u32 	%r2341, [%rd3+32];
	st.local.u32 	[%rd3+36], %r2341;
	ld.local.f32 	%f1660, [%rd2+28];
	setp.leu.f32 	%p3778, %f1660, %f1649;
	mov.b64 	%rd802, 8;
	@%p3778 bra 	$L__BB0_1692;
	st.local.f32 	[%rd2+32], %f1660;
	ld.local.u32 	%r2342, [%rd3+28];
	st.local.u32 	[%rd3+32], %r2342;
	ld.local.f32 	%f1661, [%rd2+24];
	setp.leu.f32 	%p3779, %f1661, %f1649;
	mov.b64 	%rd802, 7;
	@%p3779 bra 	$L__BB0_1692;
	st.local.f32 	[%rd2+28], %f1661;
	ld.local.u32 	%r2343, [%rd3+24];
	st.local.u32 	[%rd3+28], %r2343;
	ld.local.f32 	%f1662, [%rd2+20];
	setp.leu.f32 	%p3780, %f1662, %f1649;
	mov.b64 	%rd802, 6;
	@%p3780 bra 	$L__BB0_1692;
	st.local.f32 	[%rd2+24], %f1662;
	ld.local.u32 	%r2344, [%rd3+20];
	st.local.u32 	[%rd3+24], %r2344;
	ld.local.f32 	%f1663, [%rd2+16];
	setp.leu.f32 	%p3781, %f1663, %f1649;
	mov.b64 	%rd802, 5;
	@%p3781 bra 	$L__BB0_1692;
	st.local.f32 	[%rd2+20], %f1663;
	ld.local.u32 	%r2345, [%rd3+16];
	st.local.u32 	[%rd3+20], %r2345;
	ld.local.f32 	%f1664, [%rd2+12];
	setp.leu.f32 	%p3782, %f1664, %f1649;
	mov.b64 	%rd802, 4;
	@%p3782 bra 	$L__BB0_1692;
	st.local.f32 	[%rd2+16], %f1664;
	ld.local.u32 	%r2346, [%rd3+12];
	st.local.u32 	[%rd3+16], %r2346;
	ld.local.f32 	%f1665, [%rd2+8];
	setp.leu.f32 	%p3783, %f1665, %f1649;
	mov.b64 	%rd802, 3;
	@%p3783 bra 	$L__BB0_1692;
	st.local.f32 	[%rd2+12], %f1665;
	ld.local.u32 	%r2347, [%rd3+8];
	st.local.u32 	[%rd3+12], %r2347;
	ld.local.f32 	%f1666, [%rd2+4];
	setp.leu.f32 	%p3784, %f1666, %f1649;
	mov.b64 	%rd802, 2;
	@%p3784 bra 	$L__BB0_1692;
	st.local.f32 	[%rd2+8], %f1666;
	ld.local.u32 	%r2348, [%rd3+4];
	st.local.u32 	[%rd3+8], %r2348;
	ld.local.f32 	%f1667, [%rd2];
	setp.leu.f32 	%p3785, %f1667, %f1649;
	mov.b64 	%rd802, 1;
	@%p3785 bra 	$L__BB0_1692;
	st.local.f32 	[%rd2+4], %f1667;
	ld.local.u32 	%r2349, [%rd3];
	st.local.u32 	[%rd3+4], %r2349;
	mov.b64 	%rd802, 0;
$L__BB0_1692:
	shl.b64 	%rd410, %rd802, 2;
	add.s64 	%rd411, %rd2, %rd410;
	st.local.f32 	[%rd411], %f1649;
	add.s64 	%rd412, %rd3, %rd410;
	st.local.u32 	[%rd412], %r1605;
	setp.eq.s32 	%p3786, %r1586, 20;
	@%p3786 bra 	$L__BB0_2023;
	ld.local.f32 	%f1668, [%rd2+80];
	ld.local.u32 	%r1606, [%rd3+80];
	ld.local.f32 	%f1669, [%rd2+76];
	setp.leu.f32 	%p3787, %f1669, %f1668;
	mov.b64 	%rd803, 20;
	@%p3787 bra 	$L__BB0_1714;
	st.local.f32 	[%rd2+80], %f1669;
	ld.local.u32 	%r2350, [%rd3+76];
	st.local.u32 	[%rd3+80], %r2350;
	ld.local.f32 	%f1670, [%rd2+72];
	setp.leu.f32 	%p3788, %f1670, %f1668;
	mov.b64 	%rd803, 19;
	@%p3788 bra 	$L__BB0_1714;
	st.local.f32 	[%rd2+76], %f1670;
	ld.local.u32 	%r2351, [%rd3+72];
	st.local.u32 	[%rd3+76], %r2351;
	ld.local.f32 	%f1671, [%rd2+68];
	setp.leu.f32 	%p3789, %f1671, %f1668;
	mov.b64 	%rd803, 18;
	@%p3789 bra 	$L__BB0_1714;
	st.local.f32 	[%rd2+72], %f1671;
	ld.local.u32 	%r2352, [%rd3+68];
	st.local.u32 	[%rd3+72], %r2352;
	ld.local.f32 	%f1672, [%rd2+64];
	setp.leu.f32 	%p3790, %f1672, %f1668;
	mov.b64 	%rd803, 17;
	@%p3790 bra 	$L__BB0_1714;
	st.local.f32 	[%rd2+68], %f1672;
	ld.local.u32 	%r2353, [%rd3+64];
	st.local.u32 	[%rd3+68], %r2353;
	ld.local.f32 	%f1673, [%rd2+60];
	setp.leu.f32 	%p3791, %f1673, %f1668;
	mov.b64 	%rd803, 16;
	@%p3791 bra 	$L__BB0_1714;
	st.local.f32 	[%rd2+64], %f1673;
	ld.local.u32 	%r2354, [%rd3+60];
	st.local.u32 	[%rd3+64], %r2354;
	ld.local.f32 	%f1674, [%rd2+56];
	setp.leu.f32 	%p3792, %f1674, %f1668;
	mov.b64 	%rd803, 15;
	@%p3792 bra 	$L__BB0_1714;
	st.local.f32 	[%rd2+60], %f1674;
	ld.local.u32 	%r2355, [%rd3+56];
	st.local.u32 	[%rd3+60], %r2355;
	ld.local.f32 	%f1675, [%rd2+52];
	setp.leu.f32 	%p3793, %f1675, %f1668;
	mov.b64 	%rd803, 14;
	@%p3793 bra 	$L__BB0_1714;
	st.local.f32 	[%rd2+56], %f1675;
	ld.local.u32 	%r2356, [%rd3+52];
	st.local.u32 	[%rd3+56], %r2356;
	ld.local.f32 	%f1676, [%rd2+48];
	setp.leu.f32 	%p3794, %f1676, %f1668;
	mov.b64 	%rd803, 13;
	@%p3794 bra 	$L__BB0_1714;
	st.local.f32 	[%rd2+52], %f1676;
	ld.local.u32 	%r2357, [%rd3+48];
	st.local.u32 	[%rd3+52], %r2357;
	ld.local.f32 	%f1677, [%rd2+44];
	setp.leu.f32 	%p3795, %f1677, %f1668;
	mov.b64 	%rd803, 12;
	@%p3795 bra 	$L__BB0_1714;
	st.local.f32 	[%rd2+48], %f1677;
	ld.local.u32 	%r2358, [%rd3+44];
	st.local.u32 	[%rd3+48], %r2358;
	ld.local.f32 	%f1678, [%rd2+40];
	setp.leu.f32 	%p3796, %f1678, %f1668;
	mov.b64 	%rd803, 11;
	@%p3796 bra 	$L__BB0_1714;
	st.local.f32 	[%rd2+44], %f1678;
	ld.local.u32 	%r2359, [%rd3+40];
	st.local.u32 	[%rd3+44], %r2359;
	ld.local.f32 	%f1679, [%rd2+36];
	setp.leu.f32 	%p3797, %f1679, %f1668;
	mov.b64 	%rd803, 10;
	@%p3797 bra 	$L__BB0_1714;
	st.local.f32 	[%rd2+40], %f1679;
	ld.local.u32 	%r2360, [%rd3+36];
	st.local.u32 	[%rd3+40], %r2360;
	ld.local.f32 	%f1680, [%rd2+32];
	setp.leu.f32 	%p3798, %f1680, %f1668;
	mov.b64 	%rd803, 9;
	@%p3798 bra 	$L__BB0_1714;
	st.local.f32 	[%rd2+36], %f1680;
	ld.local.u32 	%r2361, [%rd3+32];
	st.local.u32 	[%rd3+36], %r2361;
	ld.local.f32 	%f1681, [%rd2+28];
	setp.leu.f32 	%p3799, %f1681, %f1668;
	mov.b64 	%rd803, 8;
	@%p3799 bra 	$L__BB0_1714;
	st.local.f32 	[%rd2+32], %f1681;
	ld.local.u32 	%r2362, [%rd3+28];
	st.local.u32 	[%rd3+32], %r2362;
	ld.local.f32 	%f1682, [%rd2+24];
	setp.leu.f32 	%p3800, %f1682, %f1668;
	mov.b64 	%rd803, 7;
	@%p3800 bra 	$L__BB0_1714;
	st.local.f32 	[%rd2+28], %f1682;
	ld.local.u32 	%r2363, [%rd3+24];
	st.local.u32 	[%rd3+28], %r2363;
	ld.local.f32 	%f1683, [%rd2+20];
	setp.leu.f32 	%p3801, %f1683, %f1668;
	mov.b64 	%rd803, 6;
	@%p3801 bra 	$L__BB0_1714;
	st.local.f32 	[%rd2+24], %f1683;
	ld.local.u32 	%r2364, [%rd3+20];
	st.local.u32 	[%rd3+24], %r2364;
	ld.local.f32 	%f1684, [%rd2+16];
	setp.leu.f32 	%p3802, %f1684, %f1668;
	mov.b64 	%rd803, 5;
	@%p3802 bra 	$L__BB0_1714;
	st.local.f32 	[%rd2+20], %f1684;
	ld.local.u32 	%r2365, [%rd3+16];
	st.local.u32 	[%rd3+20], %r2365;
	ld.local.f32 	%f1685, [%rd2+12];
	setp.leu.f32 	%p3803, %f1685, %f1668;
	mov.b64 	%rd803, 4;
	@%p3803 bra 	$L__BB0_1714;
	st.local.f32 	[%rd2+16], %f1685;
	ld.local.u32 	%r2366, [%rd3+12];
	st.local.u32 	[%rd3+16], %r2366;
	ld.local.f32 	%f1686, [%rd2+8];
	setp.leu.f32 	%p3804, %f1686, %f1668;
	mov.b64 	%rd803, 3;
	@%p3804 bra 	$L__BB0_1714;
	st.local.f32 	[%rd2+12], %f1686;
	ld.local.u32 	%r2367, [%rd3+8];
	st.local.u32 	[%rd3+12], %r2367;
	ld.local.f32 	%f1687, [%rd2+4];
	setp.leu.f32 	%p3805, %f1687, %f1668;
	mov.b64 	%rd803, 2;
	@%p3805 bra 	$L__BB0_1714;
	st.local.f32 	[%rd2+8], %f1687;
	ld.local.u32 	%r2368, [%rd3+4];
	st.local.u32 	[%rd3+8], %r2368;
	ld.local.f32 	%f1688, [%rd2];
	setp.leu.f32 	%p3806, %f1688, %f1668;
	mov.b64 	%rd803, 1;
	@%p3806 bra 	$L__BB0_1714;
	st.local.f32 	[%rd2+4], %f1688;
	ld.local.u32 	%r2369, [%rd3];
	st.local.u32 	[%rd3+4], %r2369;
	mov.b64 	%rd803, 0;
$L__BB0_1714:
	shl.b64 	%rd434, %rd803, 2;
	add.s64 	%rd435, %rd2, %rd434;
	st.local.f32 	[%rd435], %f1668;
	add.s64 	%rd436, %rd3, %rd434;
	st.local.u32 	[%rd436], %r1606;
	setp.eq.s32 	%p3807, %r1586, 21;
	@%p3807 bra 	$L__BB0_2023;
	ld.local.v2.f32 	{%f1689, %f1690}, [%rd2+80];
	ld.local.u32 	%r1607, [%rd3+84];
	setp.leu.f32 	%p3808, %f1689, %f1690;
	mov.b64 	%rd804, 21;
	@%p3808 bra 	$L__BB0_1737;
	st.local.f32 	[%rd2+84], %f1689;
	ld.local.u32 	%r2370, [%rd3+80];
	st.local.u32 	[%rd3+84], %r2370;
	ld.local.f32 	%f1691, [%rd2+76];
	setp.leu.f32 	%p3809, %f1691, %f1690;
	mov.b64 	%rd804, 20;
	@%p3809 bra 	$L__BB0_1737;
	st.local.f32 	[%rd2+80], %f1691;
	ld.local.u32 	%r2371, [%rd3+76];
	st.local.u32 	[%rd3+80], %r2371;
	ld.local.f32 	%f1692, [%rd2+72];
	setp.leu.f32 	%p3810, %f1692, %f1690;
	mov.b64 	%rd804, 19;
	@%p3810 bra 	$L__BB0_1737;
	st.local.f32 	[%rd2+76], %f1692;
	ld.local.u32 	%r2372, [%rd3+72];
	st.local.u32 	[%rd3+76], %r2372;
	ld.local.f32 	%f1693, [%rd2+68];
	setp.leu.f32 	%p3811, %f1693, %f1690;
	mov.b64 	%rd804, 18;
	@%p3811 bra 	$L__BB0_1737;
	st.local.f32 	[%rd2+72], %f1693;
	ld.local.u32 	%r2373, [%rd3+68];
	st.local.u32 	[%rd3+72], %r2373;
	ld.local.f32 	%f1694, [%rd2+64];
	setp.leu.f32 	%p3812, %f1694, %f1690;
	mov.b64 	%rd804, 17;
	@%p3812 bra 	$L__BB0_1737;
	st.local.f32 	[%rd2+68], %f1694;
	ld.local.u32 	%r2374, [%rd3+64];
	st.local.u32 	[%rd3+68], %r2374;
	ld.local.f32 	%f1695, [%rd2+60];
	setp.leu.f32 	%p3813, %f1695, %f1690;
	mov.b64 	%rd804, 16;
	@%p3813 bra 	$L__BB0_1737;
	st.local.f32 	[%rd2+64], %f1695;
	ld.local.u32 	%r2375, [%rd3+60];
	st.local.u32 	[%rd3+64], %r2375;
	ld.local.f32 	%f1696, [%rd2+56];
	setp.leu.f32 	%p3814, %f1696, %f1690;
	mov.b64 	%rd804, 15;
	@%p3814 bra 	$L__BB0_1737;
	st.local.f32 	[%rd2+60], %f1696;
	ld.local.u32 	%r2376, [%rd3+56];
	st.local.u32 	[%rd3+60], %r2376;
	ld.local.f32 	%f1697, [%rd2+52];
	setp.leu.f32 	%p3815, %f1697, %f1690;
	mov.b64 	%rd804, 14;
	@%p3815 bra 	$L__BB0_1737;
	st.local.f32 	[%rd2+56], %f1697;
	ld.local.u32 	%r2377, [%rd3+52];
	st.local.u32 	[%rd3+56], %r2377;
	ld.local.f32 	%f1698, [%rd2+48];
	setp.leu.f32 	%p3816, %f1698, %f1690;
	mov.b64 	%rd804, 13;
	@%p3816 bra 	$L__BB0_1737;
	st.local.f32 	[%rd2+52], %f1698;
	ld.local.u32 	%r2378, [%rd3+48];
	st.local.u32 	[%rd3+52], %r2378;
	ld.local.f32 	%f1699, [%rd2+44];
	setp.leu.f32 	%p3817, %f1699, %f1690;
	mov.b64 	%rd804, 12;
	@%p3817 bra 	$L__BB0_1737;
	st.local.f32 	[%rd2+48], %f1699;
	ld.local.u32 	%r2379, [%rd3+44];
	st.local.u32 	[%rd3+48], %r2379;
	ld.local.f32 	%f1700, [%rd2+40];
	setp.leu.f32 	%p3818, %f1700, %f1690;
	mov.b64 	%rd804, 11;
	@%p3818 bra 	$L__BB0_1737;
	st.local.f32 	[%rd2+44], %f1700;
	ld.local.u32 	%r2380, [%rd3+40];
	st.local.u32 	[%rd3+44], %r2380;
	ld.local.f32 	%f1701, [%rd2+36];
	setp.leu.f32 	%p3819, %f1701, %f1690;
	mov.b64 	%rd804, 10;
	@%p3819 bra 	$L__BB0_1737;
	st.local.f32 	[%rd2+40], %f1701;
	ld.local.u32 	%r2381, [%rd3+36];
	st.local.u32 	[%rd3+40], %r2381;
	ld.local.f32 	%f1702, [%rd2+32];
	setp.leu.f32 	%p3820, %f1702, %f1690;
	mov.b64 	%rd804, 9;
	@%p3820 bra 	$L__BB0_1737;
	st.local.f32 	[%rd2+36], %f1702;
	ld.local.u32 	%r2382, [%rd3+32];
	st.local.u32 	[%rd3+36], %r2382;
	ld.local.f32 	%f1703, [%rd2+28];
	setp.leu.f32 	%p3821, %f1703, %f1690;
	mov.b64 	%rd804, 8;
	@%p3821 bra 	$L__BB0_1737;
	st.local.f32 	[%rd2+32], %f1703;
	ld.local.u32 	%r2383, [%rd3+28];
	st.local.u32 	[%rd3+32], %r2383;
	ld.local.f32 	%f1704, [%rd2+24];
	setp.leu.f32 	%p3822, %f1704, %f1690;
	mov.b64 	%rd804, 7;
	@%p3822 bra 	$L__BB0_1737;
	st.local.f32 	[%rd2+28], %f1704;
	ld.local.u32 	%r2384, [%rd3+24];
	st.local.u32 	[%rd3+28], %r2384;
	ld.local.f32 	%f1705, [%rd2+20];
	setp.leu.f32 	%p3823, %f1705, %f1690;
	mov.b64 	%rd804, 6;
	@%p3823 bra 	$L__BB0_1737;
	st.local.f32 	[%rd2+24], %f1705;
	ld.local.u32 	%r2385, [%rd3+20];
	st.local.u32 	[%rd3+24], %r2385;
	ld.local.f32 	%f1706, [%rd2+16];
	setp.leu.f32 	%p3824, %f1706, %f1690;
	mov.b64 	%rd804, 5;
	@%p3824 bra 	$L__BB0_1737;
	st.local.f32 	[%rd2+20], %f1706;
	ld.local.u32 	%r2386, [%rd3+16];
	st.local.u32 	[%rd3+20], %r2386;
	ld.local.f32 	%f1707, [%rd2+12];
	setp.leu.f32 	%p3825, %f1707, %f1690;
	mov.b64 	%rd804, 4;
	@%p3825 bra 	$L__BB0_1737;
	st.local.f32 	[%rd2+16], %f1707;
	ld.local.u32 	%r2387, [%rd3+12];
	st.local.u32 	[%rd3+16], %r2387;
	ld.local.f32 	%f1708, [%rd2+8];
	setp.leu.f32 	%p3826, %f1708, %f1690;
	mov.b64 	%rd804, 3;
	@%p3826 bra 	$L__BB0_1737;
	st.local.f32 	[%rd2+12], %f1708;
	ld.local.u32 	%r2388, [%rd3+8];
	st.local.u32 	[%rd3+12], %r2388;
	ld.local.f32 	%f1709, [%rd2+4];
	setp.leu.f32 	%p3827, %f1709, %f1690;
	mov.b64 	%rd804, 2;
	@%p3827 bra 	$L__BB0_1737;
	st.local.f32 	[%rd2+8], %f1709;
	ld.local.u32 	%r2389, [%rd3+4];
	st.local.u32 	[%rd3+8], %r2389;
	ld.local.f32 	%f1710, [%rd2];
	setp.leu.f32 	%p3828, %f1710, %f1690;
	mov.b64 	%rd804, 1;
	@%p3828 bra 	$L__BB0_1737;
	st.local.f32 	[%rd2+4], %f1710;
	ld.local.u32 	%r2390, [%rd3];
	st.local.u32 	[%rd3+4], %r2390;
	mov.b64 	%rd804, 0;
$L__BB0_1737:
	shl.b64 	%rd459, %rd804, 2;
	add.s64 	%rd460, %rd2, %rd459;
	st.local.f32 	[%rd460], %f1690;
	add.s64 	%rd461, %rd3, %rd459;
	st.local.u32 	[%rd461], %r1607;
	setp.eq.s32 	%p3829, %r1586, 22;
	@%p3829 bra 	$L__BB0_2023;
	ld.local.f32 	%f1711, [%rd2+88];
	ld.local.u32 	%r1608, [%rd3+88];
	ld.local.f32 	%f1712, [%rd2+84];
	setp.leu.f32 	%p3830, %f1712, %f1711;
	mov.b64 	%rd805, 22;
	@%p3830 bra 	$L__BB0_1761;
	st.local.f32 	[%rd2+88], %f1712;
	ld.local.u32 	%r2391, [%rd3+84];
	st.local.u32 	[%rd3+88], %r2391;
	ld.local.f32 	%f1713, [%rd2+80];
	setp.leu.f32 	%p3831, %f1713, %f1711;
	mov.b64 	%rd805, 21;
	@%p3831 bra 	$L__BB0_1761;
	st.local.f32 	[%rd2+84], %f1713;
	ld.local.u32 	%r2392, [%rd3+80];
	st.local.u32 	[%rd3+84], %r2392;
	ld.local.f32 	%f1714, [%rd2+76];
	setp.leu.f32 	%p3832, %f1714, %f1711;
	mov.b64 	%rd805, 20;
	@%p3832 bra 	$L__BB0_1761;
	st.local.f32 	[%rd2+80], %f1714;
	ld.local.u32 	%r2393, [%rd3+76];
	st.local.u32 	[%rd3+80], %r2393;
	ld.local.f32 	%f1715, [%rd2+72];
	setp.leu.f32 	%p3833, %f1715, %f1711;
	mov.b64 	%rd805, 19;
	@%p3833 bra 	$L__BB0_1761;
	st.local.f32 	[%rd2+76], %f1715;
	ld.local.u32 	%r2394, [%rd3+72];
	st.local.u32 	[%rd3+76], %r2394;
	ld.local.f32 	%f1716, [%rd2+68];
	setp.leu.f32 	%p3834, %f1716, %f1711;
	mov.b64 	%rd805, 18;
	@%p3834 bra 	$L__BB0_1761;
	st.local.f32 	[%rd2+72], %f1716;
	ld.local.u32 	%r2395, [%rd3+68];
	st.local.u32 	[%rd3+72], %r2395;
	ld.local.f32 	%f1717, [%rd2+64];
	setp.leu.f32 	%p3835, %f1717, %f1711;
	mov.b64 	%rd805, 17;
	@%p3835 bra 	$L__BB0_1761;
	st.local.f32 	[%rd2+68], %f1717;
	ld.local.u32 	%r2396, [%rd3+64];
	st.local.u32 	[%rd3+68], %r2396;
	ld.local.f32 	%f1718, [%rd2+60];
	setp.leu.f32 	%p3836, %f1718, %f1711;
	mov.b64 	%rd805, 16;
	@%p3836 bra 	$L__BB0_1761;
	st.local.f32 	[%rd2+64], %f1718;
	ld.local.u32 	%r2397, [%rd3+60];
	st.local.u32 	[%rd3+64], %r2397;
	ld.local.f32 	%f1719, [%rd2+56];
	setp.leu.f32 	%p3837, %f1719, %f1711;
	mov.b64 	%rd805, 15;
	@%p3837 bra 	$L__BB0_1761;
	st.local.f32 	[%rd2+60], %f1719;
	ld.local.u32 	%r2398, [%rd3+56];
	st.local.u32 	[%rd3+60], %r2398;
	ld.local.f32 	%f1720, [%rd2+52];
	setp.leu.f32 	%p3838, %f1720, %f1711;
	mov.b64 	%rd805, 14;
	@%p3838 bra 	$L__BB0_1761;
	st.local.f32 	[%rd2+56], %f1720;
	ld.local.u32 	%r2399, [%rd3+52];
	st.local.u32 	[%rd3+56], %r2399;
	ld.local.f32 	%f1721, [%rd2+48];
	setp.leu.f32 	%p3839, %f1721, %f1711;
	mov.b64 	%rd805, 13;
	@%p3839 bra 	$L__BB0_1761;
	st.local.f32 	[%rd2+52], %f1721;
	ld.local.u32 	%r2400, [%rd3+48];
	st.local.u32 	[%rd3+52], %r2400;
	ld.local.f32 	%f1722, [%rd2+44];
	setp.leu.f32 	%p3840, %f1722, %f1711;
	mov.b64 	%rd805, 12;
	@%p3840 bra 	$L__BB0_1761;
	st.local.f32 	[%rd2+48], %f1722;
	ld.local.u32 	%r2401, [%rd3+44];
	st.local.u32 	[%rd3+48], %r2401;
	ld.local.f32 	%f1723, [%rd2+40];
	setp.leu.f32 	%p3841, %f1723, %f1711;
	mov.b64 	%rd805, 11;
	@%p3841 bra 	$L__BB0_1761;
	st.local.f32 	[%rd2+44], %f1723;
	ld.local.u32 	%r2402, [%rd3+40];
	st.local.u32 	[%rd3+44], %r2402;
	ld.local.f32 	%f1724, [%rd2+36];
	setp.leu.f32 	%p3842, %f1724, %f1711;
	mov.b64 	%rd805, 10;
	@%p3842 bra 	$L__BB0_1761;
	st.local.f32 	[%rd2+40], %f1724;
	ld.local.u32 	%r2403, [%rd3+36];
	st.local.u32 	[%rd3+40], %r2403;
	ld.local.f32 	%f1725, [%rd2+32];
	setp.leu.f32 	%p3843, %f1725, %f1711;
	mov.b64 	%rd805, 9;
	@%p3843 bra 	$L__BB0_1761;
	st.local.f32 	[%rd2+36], %f1725;
	ld.local.u32 	%r2404, [%rd3+32];
	st.local.u32 	[%rd3+36], %r2404;
	ld.local.f32 	%f1726, [%rd2+28];
	setp.leu.f32 	%p3844, %f1726, %f1711;
	mov.b64 	%rd805, 8;
	@%p3844 bra 	$L__BB0_1761;
	st.local.f32 	[%rd2+32], %f1726;
	ld.local.u32 	%r2405, [%rd3+28];
	st.local.u32 	[%rd3+32], %r2405;
	ld.local.f32 	%f1727, [%rd2+24];
	setp.leu.f32 	%p3845, %f1727, %f1711;
	mov.b64 	%rd805, 7;
	@%p3845 bra 	$L__BB0_1761;
	st.local.f32 	[%rd2+28], %f1727;
	ld.local.u32 	%r2406, [%rd3+24];
	st.local.u32 	[%rd3+28], %r2406;
	ld.local.f32 	%f1728, [%rd2+20];
	setp.leu.f32 	%p3846, %f1728, %f1711;
	mov.b64 	%rd805, 6;
	@%p3846 bra 	$L__BB0_1761;
	st.local.f32 	[%rd2+24], %f1728;
	ld.local.u32 	%r2407, [%rd3+20];
	st.local.u32 	[%rd3+24], %r2407;
	ld.local.f32 	%f1729, [%rd2+16];
	setp.leu.f32 	%p3847, %f1729, %f1711;
	mov.b64 	%rd805, 5;
	@%p3847 bra 	$L__BB0_1761;
	st.local.f32 	[%rd2+20], %f1729;
	ld.local.u32 	%r2408, [%rd3+16];
	st.local.u32 	[%rd3+20], %r2408;
	ld.local.f32 	%f1730, [%rd2+12];
	setp.leu.f32 	%p3848, %f1730, %f1711;
	mov.b64 	%rd805, 4;
	@%p3848 bra 	$L__BB0_1761;
	st.local.f32 	[%rd2+16], %f1730;
	ld.local.u32 	%r2409, [%rd3+12];
	st.local.u32 	[%rd3+16], %r2409;
	ld.local.f32 	%f1731, [%rd2+8];
	setp.leu.f32 	%p3849, %f1731, %f1711;
	mov.b64 	%rd805, 3;
	@%p3849 bra 	$L__BB0_1761;
	st.local.f32 	[%rd2+12], %f1731;
	ld.local.u32 	%r2410, [%rd3+8];
	st.local.u32 	[%rd3+12], %r2410;
	ld.local.f32 	%f1732, [%rd2+4];
	setp.leu.f32 	%p3850, %f1732, %f1711;
	mov.b64 	%rd805, 2;
	@%p3850 bra 	$L__BB0_1761;
	st.local.f32 	[%rd2+8], %f1732;
	ld.local.u32 	%r2411, [%rd3+4];
	st.local.u32 	[%rd3+8], %r2411;
	ld.local.f32 	%f1733, [%rd2];
	setp.leu.f32 	%p3851, %f1733, %f1711;
	mov.b64 	%rd805, 1;
	@%p3851 bra 	$L__BB0_1761;
	st.local.f32 	[%rd2+4], %f1733;
	ld.local.u32 	%r2412, [%rd3];
	st.local.u32 	[%rd3+4], %r2412;
	mov.b64 	%rd805, 0;
$L__BB0_1761:
	shl.b64 	%rd485, %rd805, 2;
	add.s64 	%rd486, %rd2, %rd485;
	st.local.f32 	[%rd486], %f1711;
	add.s64 	%rd487, %rd3, %rd485;
	st.local.u32 	[%rd487], %r1608;
	setp.eq.s32 	%p3852, %r1586, 23;
	@%p3852 bra 	$L__BB0_2023;
	ld.local.v2.f32 	{%f1734, %f1735}, [%rd2+88];
	ld.local.u32 	%r1609, [%rd3+92];
	setp.leu.f32 	%p3853, %f1734, %f1735;
	mov.b64 	%rd806, 23;
	@%p3853 bra 	$L__BB0_1786;
	st.local.f32 	[%rd2+92], %f1734;
	ld.local.u32 	%r2413, [%rd3+88];
	st.local.u32 	[%rd3+92], %r2413;
	ld.local.f32 	%f1736, [%rd2+84];
	setp.leu.f32 	%p3854, %f1736, %f1735;
	mov.b64 	%rd806, 22;
	@%p3854 bra 	$L__BB0_1786;
	st.local.f32 	[%rd2+88], %f1736;
	ld.local.u32 	%r2414, [%rd3+84];
	st.local.u32 	[%rd3+88], %r2414;
	ld.local.f32 	%f1737, [%rd2+80];
	setp.leu.f32 	%p3855, %f1737, %f1735;
	mov.b64 	%rd806, 21;
	@%p3855 bra 	$L__BB0_1786;
	st.local.f32 	[%rd2+84], %f1737;
	ld.local.u32 	%r2415, [%rd3+80];
	st.local.u32 	[%rd3+84], %r2415;
	ld.local.f32 	%f1738, [%rd2+76];
	setp.leu.f32 	%p3856, %f1738, %f1735;
	mov.b64 	%rd806, 20;
	@%p3856 bra 	$L__BB0_1786;
	st.local.f32 	[%rd2+80], %f1738;
	ld.local.u32 	%r2416, [%rd3+76];
	st.local.u32 	[%rd3+80], %r2416;
	ld.local.f32 	%f1739, [%rd2+72];
	setp.leu.f32 	%p3857, %f1739, %f1735;
	mov.b64 	%rd806, 19;
	@%p3857 bra 	$L__BB0_1786;
	st.local.f32 	[%rd2+76], %f1739;
	ld.local.u32 	%r2417, [%rd3+72];
	st.local.u32 	[%rd3+76], %r2417;
	ld.local.f32 	%f1740, [%rd2+68];
	setp.leu.f32 	%p3858, %f1740, %f1735;
	mov.b64 	%rd806, 18;
	@%p3858 bra 	$L__BB0_1786;
	st.local.f32 	[%rd2+72], %f1740;
	ld.local.u32 	%r2418, [%rd3+68];
	st.local.u32 	[%rd3+72], %r2418;
	ld.local.f32 	%f1741, [%rd2+64];
	setp.leu.f32 	%p3859, %f1741, %f1735;
	mov.b64 	%rd806, 17;
	@%p3859 bra 	$L__BB0_1786;
	st.local.f32 	[%rd2+68], %f1741;
	ld.local.u32 	%r2419, [%rd3+64];
	st.local.u32 	[%rd3+68], %r2419;
	ld.local.f32 	%f1742, [%rd2+60];
	setp.leu.f32 	%p3860, %f1742, %f1735;
	mov.b64 	%rd806, 16;
	@%p3860 bra 	$L__BB0_1786;
	st.local.f32 	[%rd2+64], %f1742;
	ld.local.u32 	%r2420, [%rd3+60];
	st.local.u32 	[%rd3+64], %r2420;
	ld.local.f32 	%f1743, [%rd2+56];
	setp.leu.f32 	%p3861, %f1743, %f1735;
	mov.b64 	%rd806, 15;
	@%p3861 bra 	$L__BB0_1786;
	st.local.f32 	[%rd2+60], %f1743;
	ld.local.u32 	%r2421, [%rd3+56];
	st.local.u32 	[%rd3+60], %r2421;
	ld.local.f32 	%f1744, [%rd2+52];
	setp.leu.f32 	%p3862, %f1744, %f1735;
	mov.b64 	%rd806, 14;
	@%p3862 bra 	$L__BB0_1786;
	st.local.f32 	[%rd2+56], %f1744;
	ld.local.u32 	%r2422, [%rd3+52];
	st.local.u32 	[%rd3+56], %r2422;
	ld.local.f32 	%f1745, [%rd2+48];
	setp.leu.f32 	%p3863, %f1745, %f1735;
	mov.b64 	%rd806, 13;
	@%p3863 bra 	$L__BB0_1786;
	st.local.f32 	[%rd2+52], %f1745;
	ld.local.u32 	%r2423, [%rd3+48];
	st.local.u32 	[%rd3+52], %r2423;
	ld.local.f32 	%f1746, [%rd2+44];
	setp.leu.f32 	%p3864, %f1746, %f1735;
	mov.b64 	%rd806, 12;
	@%p3864 bra 	$L__BB0_1786;
	st.local.f32 	[%rd2+48], %f1746;
	ld.local.u32 	%r2424, [%rd3+44];
	st.local.u32 	[%rd3+48], %r2424;
	ld.local.f32 	%f1747, [%rd2+40];
	setp.leu.f32 	%p3865, %f1747, %f1735;
	mov.b64 	%rd806, 11;
	@%p3865 bra 	$L__BB0_1786;
	st.local.f32 	[%rd2+44], %f1747;
	ld.local.u32 	%r2425, [%rd3+40];
	st.local.u32 	[%rd3+44], %r2425;
	ld.local.f32 	%f1748, [%rd2+36];
	setp.leu.f32 	%p3866, %f1748, %f1735;
	mov.b64 	%rd806, 10;
	@%p3866 bra 	$L__BB0_1786;
	st.local.f32 	[%rd2+40], %f1748;
	ld.local.u32 	%r2426, [%rd3+36];
	st.local.u32 	[%rd3+40], %r2426;
	ld.local.f32 	%f1749, [%rd2+32];
	setp.leu.f32 	%p3867, %f1749, %f1735;
	mov.b64 	%rd806, 9;
	@%p3867 bra 	$L__BB0_1786;
	st.local.f32 	[%rd2+36], %f1749;
	ld.local.u32 	%r2427, [%rd3+32];
	st.local.u32 	[%rd3+36], %r2427;
	ld.local.f32 	%f1750, [%rd2+28];
	setp.leu.f32 	%p3868, %f1750, %f1735;
	mov.b64 	%rd806, 8;
	@%p3868 bra 	$L__BB0_1786;
	st.local.f32 	[%rd2+32], %f1750;
	ld.local.u32 	%r2428, [%rd3+28];
	st.local.u32 	[%rd3+32], %r2428;
	ld.local.f32 	%f1751, [%rd2+24];
	setp.leu.f32 	%p3869, %f1751, %f1735;
	mov.b64 	%rd806, 7;
	@%p3869 bra 	$L__BB0_1786;
	st.local.f32 	[%rd2+28], %f1751;
	ld.local.u32 	%r2429, [%rd3+24];
	st.local.u32 	[%rd3+28], %r2429;
	ld.local.f32 	%f1752, [%rd2+20];
	setp.leu.f32 	%p3870, %f1752, %f1735;
	mov.b64 	%rd806, 6;
	@%p3870 bra 	$L__BB0_1786;
	st.local.f32 	[%rd2+24], %f1752;
	ld.local.u32 	%r2430, [%rd3+20];
	st.local.u32 	[%rd3+24], %r2430;
	ld.local.f32 	%f1753, [%rd2+16];
	setp.leu.f32 	%p3871, %f1753, %f1735;
	mov.b64 	%rd806, 5;
	@%p3871 bra 	$L__BB0_1786;
	st.local.f32 	[%rd2+20], %f1753;
	ld.local.u32 	%r2431, [%rd3+16];
	st.local.u32 	[%rd3+20], %r2431;
	ld.local.f32 	%f1754, [%rd2+12];
	setp.leu.f32 	%p3872, %f1754, %f1735;
	mov.b64 	%rd806, 4;
	@%p3872 bra 	$L__BB0_1786;
	st.local.f32 	[%rd2+16], %f1754;
	ld.local.u32 	%r2432, [%rd3+12];
	st.local.u32 	[%rd3+16], %r2432;
	ld.local.f32 	%f1755, [%rd2+8];
	setp.leu.f32 	%p3873, %f1755, %f1735;
	mov.b64 	%rd806, 3;
	@%p3873 bra 	$L__BB0_1786;
	st.local.f32 	[%rd2+12], %f1755;
	ld.local.u32 	%r2433, [%rd3+8];
	st.local.u32 	[%rd3+12], %r2433;
	ld.local.f32 	%f1756, [%rd2+4];
	setp.leu.f32 	%p3874, %f1756, %f1735;
	mov.b64 	%rd806, 2;
	@%p3874 bra 	$L__BB0_1786;
	st.local.f32 	[%rd2+8], %f1756;
	ld.local.u32 	%r2434, [%rd3+4];
	st.local.u32 	[%rd3+8], %r2434;
	ld.local.f32 	%f1757, [%rd2];
	setp.leu.f32 	%p3875, %f1757, %f1735;
	mov.b64 	%rd806, 1;
	@%p3875 bra 	$L__BB0_1786;
	st.local.f32 	[%rd2+4], %f1757;
	ld.local.u32 	%r2435, [%rd3];
	st.local.u32 	[%rd3+4], %r2435;
	mov.b64 	%rd806, 0;
$L__BB0_1786:
	shl.b64 	%rd512, %rd806, 2;
	add.s64 	%rd513, %rd2, %rd512;
	st.local.f32 	[%rd513], %f1735;
	add.s64 	%rd514, %rd3, %rd512;
	st.local.u32 	[%rd514], %r1609;
	setp.eq.s32 	%p3876, %r1586, 24;
	@%p3876 bra 	$L__BB0_2023;
	ld.local.f32 	%f1758, [%rd2+96];
	ld.local.u32 	%r1610, [%rd3+96];
	ld.local.f32 	%f1759, [%rd2+92];
	setp.leu.f32 	%p3877, %f1759, %f1758;
	mov.b64 	%rd807, 24;
	@%p3877 bra 	$L__BB0_1812;
	st.local.f32 	[%rd2+96], %f1759;
	ld.local.u32 	%r2436, [%rd3+92];
	st.local.u32 	[%rd3+96], %r2436;
	ld.local.f32 	%f1760, [%rd2+88];
	setp.leu.f32 	%p3878, %f1760, %f1758;
	mov.b64 	%rd807, 23;
	@%p3878 bra 	$L__BB0_1812;
	st.local.f32 	[%rd2+92], %f1760;
	ld.local.u32 	%r2437, [%rd3+88];
	st.local.u32 	[%rd3+92], %r2437;
	ld.local.f32 	%f1761, [%rd2+84];
	setp.leu.f32 	%p3879, %f1761, %f1758;
	mov.b64 	%rd807, 22;
	@%p3879 bra 	$L__BB0_1812;
	st.local.f32 	[%rd2+88], %f1761;
	ld.local.u32 	%r2438, [%rd3+84];
	st.local.u32 	[%rd3+88], %r2438;
	ld.local.f32 	%f1762, [%rd2+80];
	setp.leu.f32 	%p3880, %f1762, %f1758;
	mov.b64 	%rd807, 21;
	@%p3880 bra 	$L__BB0_1812;
	st.local.f32 	[%rd2+84], %f1762;
	ld.local.u32 	%r2439, [%rd3+80];
	st.local.u32 	[%rd3+84], %r2439;
	ld.local.f32 	%f1763, [%rd2+76];
	setp.leu.f32 	%p3881, %f1763, %f1758;
	mov.b64 	%rd807, 20;
	@%p3881 bra 	$L__BB0_1812;
	st.local.f32 	[%rd2+80], %f1763;
	ld.local.u32 	%r2440, [%rd3+76];
	st.local.u32 	[%rd3+80], %r2440;
	ld.local.f32 	%f1764, [%rd2+72];
	setp.leu.f32 	%p3882, %f1764, %f1758;
	mov.b64 	%rd807, 19;
	@%p3882 bra 	$L__BB0_1812;
	st.local.f32 	[%rd2+76], %f1764;
	ld.local.u32 	%r2441, [%rd3+72];
	st.local.u32 	[%rd3+76], %r2441;
	ld.local.f32 	%f1765, [%rd2+68];
	setp.leu.f32 	%p3883, %f1765, %f1758;
	mov.b64 	%rd807, 18;
	@%p3883 bra 	$L__BB0_1812;
	st.local.f32 	[%rd2+72], %f1765;
	ld.local.u32 	%r2442, [%rd3+68];
	st.local.u32 	[%rd3+72], %r2442;
	ld.local.f32 	%f1766, [%rd2+64];
	setp.leu.f32 	%p3884, %f1766, %f1758;
	mov.b64 	%rd807, 17;
	@%p3884 bra 	$L__BB0_1812;
	st.local.f32 	[%rd2+68], %f1766;
	ld.local.u32 	%r2443, [%rd3+64];
	st.local.u32 	[%rd3+68], %r2443;
	ld.local.f32 	%f1767, [%rd2+60];
	setp.leu.f32 	%p3885, %f1767, %f1758;
	mov.b64 	%rd807, 16;
	@%p3885 bra 	$L__BB0_1812;
	st.local.f32 	[%rd2+64], %f1767;
	ld.local.u32 	%r2444, [%rd3+60];
	st.local.u32 	[%rd3+64], %r2444;
	ld.local.f32 	%f1768, [%rd2+56];
	setp.leu.f32 	%p3886, %f1768, %f1758;
	mov.b64 	%rd807, 15;
	@%p3886 bra 	$L__BB0_1812;
	st.local.f32 	[%rd2+60], %f1768;
	ld.local.u32 	%r2445, [%rd3+56];
	st.local.u32 	[%rd3+60], %r2445;
	ld.local.f32 	%f1769, [%rd2+52];
	setp.leu.f32 	%p3887, %f1769, %f1758;
	mov.b64 	%rd807, 14;
	@%p3887 bra 	$L__BB0_1812;
	st.local.f32 	[%rd2+56], %f1769;
	ld.local.u32 	%r2446, [%rd3+52];
	st.local.u32 	[%rd3+56], %r2446;
	ld.local.f32 	%f1770, [%rd2+48];
	setp.leu.f32 	%p3888, %f1770, %f1758;
	mov.b64 	%rd807, 13;
	@%p3888 bra 	$L__BB0_1812;
	st.local.f32 	[%rd2+52], %f1770;
	ld.local.u32 	%r2447, [%rd3+48];
	st.local.u32 	[%rd3+52], %r2447;
	ld.local.f32 	%f1771, [%rd2+44];
	setp.leu.f32 	%p3889, %f1771, %f1758;
	mov.b64 	%rd807, 12;
	@%p3889 bra 	$L__BB0_1812;
	st.local.f32 	[%rd2+48], %f1771;
	ld.local.u32 	%r2448, [%rd3+44];
	st.local.u32 	[%rd3+48], %r2448;
	ld.local.f32 	%f1772, [%rd2+40];
	setp.leu.f32 	%p3890, %f1772, %f1758;
	mov.b64 	%rd807, 11;
	@%p3890 bra 	$L__BB0_1812;
	st.local.f32 	[%rd2+44], %f1772;
	ld.local.u32 	%r2449, [%rd3+40];
	st.local.u32 	[%rd3+44], %r2449;
	ld.local.f32 	%f1773, [%rd2+36];
	setp.leu.f32 	%p3891, %f1773, %f1758;
	mov.b64 	%rd807, 10;
	@%p3891 bra 	$L__BB0_1812;
	st.local.f32 	[%rd2+40], %f1773;
	ld.local.u32 	%r2450, [%rd3+36];
	st.local.u32 	[%rd3+40], %r2450;
	ld.local.f32 	%f1774, [%rd2+32];
	setp.leu.f32 	%p3892, %f1774, %f1758;
	mov.b64 	%rd807, 9;
	@%p3892 bra 	$L__BB0_1812;
	st.local.f32 	[%rd2+36], %f1774;
	ld.local.u32 	%r2451, [%rd3+32];
	st.local.u32 	[%rd3+36], %r2451;
	ld.local.f32 	%f1775, [%rd2+28];
	setp.leu.f32 	%p3893, %f1775, %f1758;
	mov.b64 	%rd807, 8;
	@%p3893 bra 	$L__BB0_1812;
	st.local.f32 	[%rd2+32], %f1775;
	ld.local.u32 	%r2452, [%rd3+28];
	st.local.u32 	[%rd3+32], %r2452;
	ld.local.f32 	%f1776, [%rd2+24];
	setp.leu.f32 	%p3894, %f1776, %f1758;
	mov.b64 	%rd807, 7;
	@%p3894 bra 	$L__BB0_1812;
	st.local.f32 	[%rd2+28], %f1776;
	ld.local.u32 	%r2453, [%rd3+24];
	st.local.u32 	[%rd3+28], %r2453;
	ld.local.f32 	%f1777, [%rd2+20];
	setp.leu.f32 	%p3895, %f1777, %f1758;
	mov.b64 	%rd807, 6;
	@%p3895 bra 	$L__BB0_1812;
	st.local.f32 	[%rd2+24], %f1777;
	ld.local.u32 	%r2454, [%rd3+20];
	st.local.u32 	[%rd3+24], %r2454;
	ld.local.f32 	%f1778, [%rd2+16];
	setp.leu.f32 	%p3896, %f1778, %f1758;
	mov.b64 	%rd807, 5;
	@%p3896 bra 	$L__BB0_1812;
	st.local.f32 	[%rd2+20], %f1778;
	ld.local.u32 	%r2455, [%rd3+16];
	st.local.u32 	[%rd3+20], %r2455;
	ld.local.f32 	%f1779, [%rd2+12];
	setp.leu.f32 	%p3897, %f1779, %f1758;
	mov.b64 	%rd807, 4;
	@%p3897 bra 	$L__BB0_1812;
	st.local.f32 	[%rd2+16], %f1779;
	ld.local.u32 	%r2456, [%rd3+12];
	st.local.u32 	[%rd3+16], %r2456;
	ld.local.f32 	%f1780, [%rd2+8];
	setp.leu.f32 	%p3898, %f1780, %f1758;
	mov.b64 	%rd807, 3;
	@%p3898 bra 	$L__BB0_1812;
	st.local.f32 	[%rd2+12], %f1780;
	ld.local.u32 	%r2457, [%rd3+8];
	st.local.u32 	[%rd3+12], %r2457;
	ld.local.f32 	%f1781, [%rd2+4];
	setp.leu.f32 	%p3899, %f1781, %f1758;
	mov.b64 	%rd807, 2;
	@%p3899 bra 	$L__BB0_1812;
	st.local.f32 	[%rd2+8], %f1781;
	ld.local.u32 	%r2458, [%rd3+4];
	st.local.u32 	[%rd3+8], %r2458;
	ld.local.f32 	%f1782, [%rd2];
	setp.leu.f32 	%p3900, %f1782, %f1758;
	mov.b64 	%rd807, 1;
	@%p3900 bra 	$L__BB0_1812;
	st.local.f32 	[%rd2+4], %f1782;
	ld.local.u32 	%r2459, [%rd3];
	st.local.u32 	[%rd3+4], %r2459;
	mov.b64 	%rd807, 0;
$L__BB0_1812:
	shl.b64 	%rd540, %rd807, 2;
	add.s64 	%rd541, %rd2, %rd540;
	st.local.f32 	[%rd541], %f1758;
	add.s64 	%rd542, %rd3, %rd540;
	st.local.u32 	[%rd542], %r1610;
	setp.eq.s32 	%p3901, %r1586, 25;
	@%p3901 bra 	$L__BB0_2023;
	ld.local.v2.f32 	{%f1783, %f1784}, [%rd2+96];
	ld.local.u32 	%r1611, [%rd3+100];
	setp.leu.f32 	%p3902, %f1783, %f1784;
	mov.b64 	%rd808, 25;
	@%p3902 bra 	$L__BB0_1839;
	st.local.f32 	[%rd2+100], %f1783;
	ld.local.u32 	%r2460, [%rd3+96];
	st.local.u32 	[%rd3+100], %r2460;
	ld.local.f32 	%f1785, [%rd2+92];
	setp.leu.f32 	%p3903, %f1785, %f1784;
	mov.b64 	%rd808, 24;
	@%p3903 bra 	$L__BB0_1839;
	st.local.f32 	[%rd2+96], %f1785;
	ld.local.u32 	%r2461, [%rd3+92];
	st.local.u32 	[%rd3+96], %r2461;
	ld.local.f32 	%f1786, [%rd2+88];
	setp.leu.f32 	%p3904, %f1786, %f1784;
	mov.b64 	%rd808, 23;
	@%p3904 bra 	$L__BB0_1839;
	st.local.f32 	[%rd2+92], %f1786;
	ld.local.u32 	%r2462, [%rd3+88];
	st.local.u32 	[%rd3+92], %r2462;
	ld.local.f32 	%f1787, [%rd2+84];
	setp.leu.f32 	%p3905, %f1787, %f1784;
	mov.b64 	%rd808, 22;
	@%p3905 bra 	$L__BB0_1839;
	st.local.f32 	[%rd2+88], %f1787;
	ld.local.u32 	%r2463, [%rd3+84];
	st.local.u32 	[%rd3+88], %r2463;
	ld.local.f32 	%f1788, [%rd2+80];
	setp.leu.f32 	%p3906, %f1788, %f1784;
	mov.b64 	%rd808, 21;
	@%p3906 bra 	$L__BB0_1839;
	st.local.f32 	[%rd2+84], %f1788;
	ld.local.u32 	%r2464, [%rd3+80];
	st.local.u32 	[%rd3+84], %r2464;
	ld.local.f32 	%f1789, [%rd2+76];
	setp.leu.f32 	%p3907, %f1789, %f1784;
	mov.b64 	%rd808, 20;
	@%p3907 bra 	$L__BB0_1839;
	st.local.f32 	[%rd2+80], %f1789;
	ld.local.u32 	%r2465, [%rd3+76];
	st.local.u32 	[%rd3+80], %r2465;
	ld.local.f32 	%f1790, [%rd2+72];
	setp.leu.f32 	%p3908, %f1790, %f1784;
	mov.b64 	%rd808, 19;
	@%p3908 bra 	$L__BB0_1839;
	st.local.f32 	[%rd2+76], %f1790;
	ld.local.u32 	%r2466, [%rd3+72];
	st.local.u32 	[%rd3+76], %r2466;
	ld.local.f32 	%f1791, [%rd2+68];
	setp.leu.f32 	%p3909, %f1791, %f1784;
	mov.b64 	%rd808, 18;
	@%p3909 bra 	$L__BB0_1839;
	st.local.f32 	[%rd2+72], %f1791;
	ld.local.u32 	%r2467, [%rd3+68];
	st.local.u32 	[%rd3+72], %r2467;
	ld.local.f32 	%f1792, [%rd2+64];
	setp.leu.f32 	%p3910, %f1792, %f1784;
	mov.b64 	%rd808, 17;
	@%p3910 bra 	$L__BB0_1839;
	st.local.f32 	[%rd2+68], %f1792;
	ld.local.u32 	%r2468, [%rd3+64];
	st.local.u32 	[%rd3+68], %r2468;
	ld.local.f32 	%f1793, [%rd2+60];
	setp.leu.f32 	%p3911, %f1793, %f1784;
	mov.b64 	%rd808, 16;
	@%p3911 bra 	$L__BB0_1839;
	st.local.f32 	[%rd2+64], %f1793;
	ld.local.u32 	%r2469, [%rd3+60];
	st.local.u32 	[%rd3+64], %r2469;
	ld.local.f32 	%f1794, [%rd2+56];
	setp.leu.f32 	%p3912, %f1794, %f1784;
	mov.b64 	%rd808, 15;
	@%p3912 bra 	$L__BB0_1839;
	st.local.f32 	[%rd2+60], %f1794;
	ld.local.u32 	%r2470, [%rd3+56];
	st.local.u32 	[%rd3+60], %r2470;
	ld.local.f32 	%f1795, [%rd2+52];
	setp.leu.f32 	%p3913, %f1795, %f1784;
	mov.b64 	%rd808, 14;
	@%p3913 bra 	$L__BB0_1839;
	st.local.f32 	[%rd2+56], %f1795;
	ld.local.u32 	%r2471, [%rd3+52];
	st.local.u32 	[%rd3+56], %r2471;
	ld.local.f32 	%f1796, [%rd2+48];
	setp.leu.f32 	%p3914, %f1796, %f1784;
	mov.b64 	%rd808, 13;
	@%p3914 bra 	$L__BB0_1839;
	st.local.f32 	[%rd2+52], %f1796;
	ld.local.u32 	%r2472, [%rd3+48];
	st.local.u32 	[%rd3+52], %r2472;
	ld.local.f32 	%f1797, [%rd2+44];
	setp.leu.f32 	%p3915, %f1797, %f1784;
	mov.b64 	%rd808, 12;
	@%p3915 bra 	$L__BB0_1839;
	st.local.f32 	[%rd2+48], %f1797;
	ld.local.u32 	%r2473, [%rd3+44];
	st.local.u32 	[%rd3+48], %r2473;
	ld.local.f32 	%f1798, [%rd2+40];
	setp.leu.f32 	%p3916, %f1798, %f1784;
	mov.b64 	%rd808, 11;
	@%p3916 bra 	$L__BB0_1839;
	st.local.f32 	[%rd2+44], %f1798;
	ld.local.u32 	%r2474, [%rd3+40];
	st.local.u32 	[%rd3+44], %r2474;
	ld.local.f32 	%f1799, [%rd2+36];
	setp.leu.f32 	%p3917, %f1799, %f1784;
	mov.b64 	%rd808, 10;
	@%p3917 bra 	$L__BB0_1839;
	st.local.f32 	[%rd2+40], %f1799;
	ld.local.u32 	%r2475, [%rd3+36];
	st.local.u32 	[%rd3+40], %r2475;
	ld.local.f32 	%f1800, [%rd2+32];
	setp.leu.f32 	%p3918, %f1800, %f1784;
	mov.b64 	%rd808, 9;
	@%p3918 bra 	$L__BB0_1839;
	st.local.f32 	[%rd2+36], %f1800;
	ld.local.u32 	%r2476, [%rd3+32];
	st.local.u32 	[%rd3+36], %r2476;
	ld.local.f32 	%f1801, [%rd2+28];
	setp.leu.f32 	%p3919, %f1801, %f1784;
	mov.b64 	%rd808, 8;
	@%p3919 bra 	$L__BB0_1839;
	st.local.f32 	[%rd2+32], %f1801;
	ld.local.u32 	%r2477, [%rd3+28];
	st.local.u32 	[%rd3+32], %r2477;
	ld.local.f32 	%f1802, [%rd2+24];
	setp.leu.f32 	%p3920, %f1802, %f1784;
	mov.b64 	%rd808, 7;
	@%p3920 bra 	$L__BB0_1839;
	st.local.f32 	[%rd2+28], %f1802;
	ld.local.u32 	%r2478, [%rd3+24];
	st.local.u32 	[%rd3+28], %r2478;
	ld.local.f32 	%f1803, [%rd2+20];
	setp.leu.f32 	%p3921, %f1803, %f1784;
	mov.b64 	%rd808, 6;
	@%p3921 bra 	$L__BB0_1839;
	st.local.f32 	[%rd2+24], %f1803;
	ld.local.u32 	%r2479, [%rd3+20];
	st.local.u32 	[%rd3+24], %r2479;
	ld.local.f32 	%f1804, [%rd2+16];
	setp.leu.f32 	%p3922, %f1804, %f1784;
	mov.b64 	%rd808, 5;
	@%p3922 bra 	$L__BB0_1839;
	st.local.f32 	[%rd2+20], %f1804;
	ld.local.u32 	%r2480, [%rd3+16];
	st.local.u32 	[%rd3+20], %r2480;
	ld.local.f32 	%f1805, [%rd2+12];
	setp.leu.f32 	%p3923, %f1805, %f1784;
	mov.b64 	%rd808, 4;
	@%p3923 bra 	$L__BB0_1839;
	st.local.f32 	[%rd2+16], %f1805;
	ld.local.u32 	%r2481, [%rd3+12];
	st.local.u32 	[%rd3+16], %r2481;
	ld.local.f32 	%f1806, [%rd2+8];
	setp.leu.f32 	%p3924, %f1806, %f1784;
	mov.b64 	%rd808, 3;
	@%p3924 bra 	$L__BB0_1839;
	st.local.f32 	[%rd2+12], %f1806;
	ld.local.u32 	%r2482, [%rd3+8];
	st.local.u32 	[%rd3+12], %r2482;
	ld.local.f32 	%f1807, [%rd2+4];
	setp.leu.f32 	%p3925, %f1807, %f1784;
	mov.b64 	%rd808, 2;
	@%p3925 bra 	$L__BB0_1839;
	st.local.f32 	[%rd2+8], %f1807;
	ld.local.u32 	%r2483, [%rd3+4];
	st.local.u32 	[%rd3+8], %r2483;
	ld.local.f32 	%f1808, [%rd2];
	setp.leu.f32 	%p3926, %f1808, %f1784;
	mov.b64 	%rd808, 1;
	@%p3926 bra 	$L__BB0_1839;
	st.local.f32 	[%rd2+4], %f1808;
	ld.local.u32 	%r2484, [%rd3];
	st.local.u32 	[%rd3+4], %r2484;
	mov.b64 	%rd808, 0;
$L__BB0_1839:
	shl.b64 	%rd569, %rd808, 2;
	add.s64 	%rd570, %rd2, %rd569;
	st.local.f32 	[%rd570], %f1784;
	add.s64 	%rd571, %rd3, %rd569;
	st.local.u32 	[%rd571], %r1611;
	setp.eq.s32 	%p3927, %r1586, 26;
	@%p3927 bra 	$L__BB0_2023;
	ld.local.f32 	%f1809, [%rd2+104];
	ld.local.u32 	%r1612, [%rd3+104];
	ld.local.f32 	%f1810, [%rd2+100];
	setp.leu.f32 	%p3928, %f1810, %f1809;
	mov.b64 	%rd809, 26;
	@%p3928 bra 	$L__BB0_1867;
	st.local.f32 	[%rd2+104], %f1810;
	ld.local.u32 	%r2485, [%rd3+100];
	st.local.u32 	[%rd3+104], %r2485;
	ld.local.f32 	%f1811, [%rd2+96];
	setp.leu.f32 	%p3929, %f1811, %f1809;
	mov.b64 	%rd809, 25;
	@%p3929 bra 	$L__BB0_1867;
	st.local.f32 	[%rd2+100], %f1811;
	ld.local.u32 	%r2486, [%rd3+96];
	st.local.u32 	[%rd3+100], %r2486;
	ld.local.f32 	%f1812, [%rd2+92];
	setp.leu.f32 	%p3930, %f1812, %f1809;
	mov.b64 	%rd809, 24;
	@%p3930 bra 	$L__BB0_1867;
	st.local.f32 	[%rd2+96], %f1812;
	ld.local.u32 	%r2487, [%rd3+92];
	st.local.u32 	[%rd3+96], %r2487;
	ld.local.f32 	%f1813, [%rd2+88];
	setp.leu.f32 	%p3931, %f1813, %f1809;
	mov.b64 	%rd809, 23;
	@%p3931 bra 	$L__BB0_1867;
	st.local.f32 	[%rd2+92], %f1813;
	ld.local.u32 	%r2488, [%rd3+88];
	st.local.u32 	[%rd3+92], %r2488;
	ld.local.f32 	%f1814, [%rd2+84];
	setp.leu.f32 	%p3932, %f1814, %f1809;
	mov.b64 	%rd809, 22;
	@%p3932 bra 	$L__BB0_1867;
	st.local.f32 	[%rd2+88], %f1814;
	ld.local.u32 	%r2489, [%rd3+84];
	st.local.u32 	[%rd3+88], %r2489;
	ld.local.f32 	%f1815, [%rd2+80];
	setp.leu.f32 	%p3933, %f1815, %f1809;
	mov.b64 	%rd809, 21;
	@%p3933 bra 	$L__BB0_1867;
	st.local.f32 	[%rd2+84], %f1815;
	ld.local.u32 	%r2490, [%rd3+80];
	st.local.u32 	[%rd3+84], %r2490;
	ld.local.f32 	%f1816, [%rd2+76];
	setp.leu.f32 	%p3934, %f1816, %f1809;
	mov.b64 	%rd809, 20;
	@%p3934 bra 	$L__BB0_1867;
	st.local.f32 	[%rd2+80], %f1816;
	ld.local.u32 	%r2491, [%rd3+76];
	st.local.u32 	[%rd3+80], %r2491;
	ld.local.f32 	%f1817, [%rd2+72];
	setp.leu.f32 	%p3935, %f1817, %f1809;
	mov.b64 	%rd809, 19;
	@%p3935 bra 	$L__BB0_1867;
	st.local.f32 	[%rd2+76], %f1817;
	ld.local.u32 	%r2492, [%rd3+72];
	st.local.u32 	[%rd3+76], %r2492;
	ld.local.f32 	%f1818, [%rd2+68];
	setp.leu.f32 	%p3936, %f1818, %f1809;
	mov.b64 	%rd809, 18;
	@%p3936 bra 	$L__BB0_1867;
	st.local.f32 	[%rd2+72], %f1818;
	ld.local.u32 	%r2493, [%rd3+68];
	st.local.u32 	[%rd3+72], %r2493;
	ld.local.f32 	%f1819, [%rd2+64];
	setp.leu.f32 	%p3937, %f1819, %f1809;
	mov.b64 	%rd809, 17;
	@%p3937 bra 	$L__BB0_1867;
	st.local.f32 	[%rd2+68], %f1819;
	ld.local.u32 	%r2494, [%rd3+64];
	st.local.u32 	[%rd3+68], %r2494;
	ld.local.f32 	%f1820, [%rd2+60];
	setp.leu.f32 	%p3938, %f1820, %f1809;
	mov.b64 	%rd809, 16;
	@%p3938 bra 	$L__BB0_1867;
	st.local.f32 	[%rd2+64], %f1820;
	ld.local.u32 	%r2495, [%rd3+60];
	st.local.u32 	[%rd3+64], %r2495;
	ld.local.f32 	%f1821, [%rd2+56];
	setp.leu.f32 	%p3939, %f1821, %f1809;
	mov.b64 	%rd809, 15;
	@%p3939 bra 	$L__BB0_1867;
	st.local.f32 	[%rd2+60], %f1821;
	ld.local.u32 	%r2496, [%rd3+56];
	st.local.u32 	[%rd3+60], %r2496;
	ld.local.f32 	%f1822, [%rd2+52];
	setp.leu.f32 	%p3940, %f1822, %f1809;
	mov.b64 	%rd809, 14;
	@%p3940 bra 	$L__BB0_1867;
	st.local.f32 	[%rd2+56], %f1822;
	ld.local.u32 	%r2497, [%rd3+52];
	st.local.u32 	[%rd3+56], %r2497;
	ld.local.f32 	%f1823, [%rd2+48];
	setp.leu.f32 	%p3941, %f1823, %f1809;
	mov.b64 	%rd809, 13;
	@%p3941 bra 	$L__BB0_1867;
	st.local.f32 	[%rd2+52], %f1823;
	ld.local.u32 	%r2498, [%rd3+48];
	st.local.u32 	[%rd3+52], %r2498;
	ld.local.f32 	%f1824, [%rd2+44];
	setp.leu.f32 	%p3942, %f1824, %f1809;
	mov.b64 	%rd809, 12;
	@%p3942 bra 	$L__BB0_1867;
	st.local.f32 	[%rd2+48], %f1824;
	ld.local.u32 	%r2499, [%rd3+44];
	st.local.u32 	[%rd3+48], %r2499;
	ld.local.f32 	%f1825, [%rd2+40];
	setp.leu.f32 	%p3943, %f1825, %f1809;
	mov.b64 	%rd809, 11;
	@%p3943 bra 	$L__BB0_1867;
	st.local.f32 	[%rd2+44], %f1825;
	ld.local.u32 	%r2500, [%rd3+40];
	st.local.u32 	[%rd3+44], %r2500;
	ld.local.f32 	%f1826, [%rd2+36];
	setp.leu.f32 	%p3944, %f1826, %f1809;
	mov.b64 	%rd809, 10;
	@%p3944 bra 	$L__BB0_1867;
	st.local.f32 	[%rd2+40], %f1826;
	ld.local.u32 	%r2501, [%rd3+36];
	st.local.u32 	[%rd3+40], %r2501;
	ld.local.f32 	%f1827, [%rd2+32];
	setp.leu.f32 	%p3945, %f1827, %f1809;
	mov.b64 	%rd809, 9;
	@%p3945 bra 	$L__BB0_1867;
	st.local.f32 	[%rd2+36], %f1827;
	ld.local.u32 	%r2502, [%rd3+32];
	st.local.u32 	[%rd3+36], %r2502;
	ld.local.f32 	%f1828, [%rd2+28];
	setp.leu.f32 	%p3946, %f1828, %f1809;
	mov.b64 	%rd809, 8;
	@%p3946 bra 	$L__BB0_1867;
	st.local.f32 	[%rd2+32], %f1828;
	ld.local.u32 	%r2503, [%rd3+28];
	st.local.u32 	[%rd3+32], %r2503;
	ld.local.f32 	%f1829, [%rd2+24];
	setp.leu.f32 	%p3947, %f1829, %f1809;
	mov.b64 	%rd809, 7;
	@%p3947 bra 	$L__BB0_1867;
	st.local.f32 	[%rd2+28], %f1829;
	ld.local.u32 	%r2504, [%rd3+24];
	st.local.u32 	[%rd3+28], %r2504;
	ld.local.f32 	%f1830, [%rd2+20];
	setp.leu.f32 	%p3948, %f1830, %f1809;
	mov.b64 	%rd809, 6;
	@%p3948 bra 	$L__BB0_1867;
	st.local.f32 	[%rd2+24], %f1830;
	ld.local.u32 	%r2505, [%rd3+20];
	st.local.u32 	[%rd3+24], %r2505;
	ld.local.f32 	%f1831, [%rd2+16];
	setp.leu.f32 	%p3949, %f1831, %f1809;
	mov.b64 	%rd809, 5;
	@%p3949 bra 	$L__BB0_1867;
	st.local.f32 	[%rd2+20], %f1831;
	ld.local.u32 	%r2506, [%rd3+16];
	st.local.u32 	[%rd3+20], %r2506;
	ld.local.f32 	%f1832, [%rd2+12];
	setp.leu.f32 	%p3950, %f1832, %f1809;
	mov.b64 	%rd809, 4;
	@%p3950 bra 	$L__BB0_1867;
	st.local.f32 	[%rd2+16], %f1832;
	ld.local.u32 	%r2507, [%rd3+12];
	st.local.u32 	[%rd3+16], %r2507;
	ld.local.f32 	%f1833, [%rd2+8];
	setp.leu.f32 	%p3951, %f1833, %f1809;
	mov.b64 	%rd809, 3;
	@%p3951 bra 	$L__BB0_1867;
	st.local.f32 	[%rd2+12], %f1833;
	ld.local.u32 	%r2508, [%rd3+8];
	st.local.u32 	[%rd3+12], %r2508;
	ld.local.f32 	%f1834, [%rd2+4];
	setp.leu.f32 	%p3952, %f1834, %f1809;
	mov.b64 	%rd809, 2;
	@%p3952 bra 	$L__BB0_1867;
	st.local.f32 	[%rd2+8], %f1834;
	ld.local.u32 	%r2509, [%rd3+4];
	st.local.u32 	[%rd3+8], %r2509;
	ld.local.f32 	%f1835, [%rd2];
	setp.leu.f32 	%p3953, %f1835, %f1809;
	mov.b64 	%rd809, 1;
	@%p3953 bra 	$L__BB0_1867;
	st.local.f32 	[%rd2+4], %f1835;
	ld.local.u32 	%r2510, [%rd3];
	st.local.u32 	[%rd3+4], %r2510;
	mov.b64 	%rd809, 0;
$L__BB0_1867:
	shl.b64 	%rd599, %rd809, 2;
	add.s64 	%rd600, %rd2, %rd599;
	st.local.f32 	[%rd600], %f1809;
	add.s64 	%rd601, %rd3, %rd599;
	st.local.u32 	[%rd601], %r1612;
	setp.eq.s32 	%p3954, %r1586, 27;
	@%p3954 bra 	$L__BB0_2023;
	ld.local.v2.f32 	{%f1836, %f1837}, [%rd2+104];
	ld.local.u32 	%r1613, [%rd3+108];
	setp.leu.f32 	%p3955, %f1836, %f1837;
	mov.b64 	%rd810, 27;
	@%p3955 bra 	$L__BB0_1896;
	st.local.f32 	[%rd2+108], %f1836;
	ld.local.u32 	%r2511, [%rd3+104];
	st.local.u32 	[%rd3+108], %r2511;
	ld.local.f32 	%f1838, [%rd2+100];
	setp.leu.f32 	%p3956, %f1838, %f1837;
	mov.b64 	%rd810, 26;
	@%p3956 bra 	$L__BB0_1896;
	st.local.f32 	[%rd2+104], %f1838;
	ld.local.u32 	%r2512, [%rd3+100];
	st.local.u32 	[%rd3+104], %r2512;
	ld.local.f32 	%f1839, [%rd2+96];
	setp.leu.f32 	%p3957, %f1839, %f1837;
	mov.b64 	%rd810, 25;
	@%p3957 bra 	$L__BB0_1896;
	st.local.f32 	[%rd2+100], %f1839;
	ld.local.u32 	%r2513, [%rd3+96];
	st.local.u32 	[%rd3+100], %r2513;
	ld.local.f32 	%f1840, [%rd2+92];
	setp.leu.f32 	%p3958, %f1840, %f1837;
	mov.b64 	%rd810, 24;
	@%p3958 bra 	$L__BB0_1896;
	st.local.f32 	[%rd2+96], %f1840;
	ld.local.u32 	%r2514, [%rd3+92];
	st.local.u32 	[%rd3+96], %r2514;
	ld.local.f32 	%f1841, [%rd2+88];
	setp.leu.f32 	%p3959, %f1841, %f1837;
	mov.b64 	%rd810, 23;
	@%p3959 bra 	$L__BB0_1896;
	st.local.f32 	[%rd2+92], %f1841;
	ld.local.u32 	%r2515, [%rd3+88];
	st.local.u32 	[%rd3+92], %r2515;
	ld.local.f32 	%f1842, [%rd2+84];
	setp.leu.f32 	%p3960, %f1842, %f1837;
	mov.b64 	%rd810, 22;
	@%p3960 bra 	$L__BB0_1896;
	st.local.f32 	[%rd2+88], %f1842;
	ld.local.u32 	%r2516, [%rd3+84];
	st.local.u32 	[%rd3+88], %r2516;
	ld.local.f32 	%f1843, [%rd2+80];
	setp.leu.f32 	%p3961, %f1843, %f1837;
	mov.b64 	%rd810, 21;
	@%p3961 bra 	$L__BB0_1896;
	st.local.f32 	[%rd2+84], %f1843;
	ld.local.u32 	%r2517, [%rd3+80];
	st.local.u32 	[%rd3+84], %r2517;
	ld.local.f32 	%f1844, [%rd2+76];
	setp.leu.f32 	%p3962, %f1844, %f1837;
	mov.b64 	%rd810, 20;
	@%p3962 bra 	$L__BB0_1896;
	st.local.f32 	[%rd2+80], %f1844;
	ld.local.u32 	%r2518, [%rd3+76];
	st.local.u32 	[%rd3+80], %r2518;
	ld.local.f32 	%f1845, [%rd2+72];
	setp.leu.f32 	%p3963, %f1845, %f1837;
	mov.b64 	%rd810, 19;
	@%p3963 bra 	$L__BB0_1896;
	st.local.f32 	[%rd2+76], %f1845;
	ld.local.u32 	%r2519, [%rd3+72];
	st.local.u32 	[%rd3+76], %r2519;
	ld.local.f32 	%f1846, [%rd2+68];
	setp.leu.f32 	%p3964, %f1846, %f1837;
	mov.b64 	%rd810, 18;
	@%p3964 bra 	$L__BB0_1896;
	st.local.f32 	[%rd2+72], %f1846;
	ld.local.u32 	%r2520, [%rd3+68];
	st.local.u32 	[%rd3+72], %r2520;
	ld.local.f32 	%f1847, [%rd2+64];
	setp.leu.f32 	%p3965, %f1847, %f1837;
	mov.b64 	%rd810, 17;
	@%p3965 bra 	$L__BB0_1896;
	st.local.f32 	[%rd2+68], %f1847;
	ld.local.u32 	%r2521, [%rd3+64];
	st.local.u32 	[%rd3+68], %r2521;
	ld.local.f32 	%f1848, [%rd2+60];
	setp.leu.f32 	%p3966, %f1848, %f1837;
	mov.b64 	%rd810, 16;
	@%p3966 bra 	$L__BB0_1896;
	st.local.f32 	[%rd2+64], %f1848;
	ld.local.u32 	%r2522, [%rd3+60];
	st.local.u32 	[%rd3+64], %r2522;
	ld.local.f32 	%f1849, [%rd2+56];
	setp.leu.f32 	%p3967, %f1849, %f1837;
	mov.b64 	%rd810, 15;
	@%p3967 bra 	$L__BB0_1896;
	st.local.f32 	[%rd2+60], %f1849;
	ld.local.u32 	%r2523, [%rd3+56];
	st.local.u32 	[%rd3+60], %r2523;
	ld.local.f32 	%f1850, [%rd2+52];
	setp.leu.f32 	%p3968, %f1850, %f1837;
	mov.b64 	%rd810, 14;
	@%p3968 bra 	$L__BB0_1896;
	st.local.f32 	[%rd2+56], %f1850;
	ld.local.u32 	%r2524, [%rd3+52];
	st.local.u32 	[%rd3+56], %r2524;
	ld.local.f32 	%f1851, [%rd2+48];
	setp.leu.f32 	%p3969, %f1851, %f1837;
	mov.b64 	%rd810, 13;
	@%p3969 bra 	$L__BB0_1896;
	st.local.f32 	[%rd2+52], %f1851;
	ld.local.u32 	%r2525, [%rd3+48];
	st.local.u32 	[%rd3+52], %r2525;
	ld.local.f32 	%f1852, [%rd2+44];
	setp.leu.f32 	%p3970, %f1852, %f1837;
	mov.b64 	%rd810, 12;
	@%p3970 bra 	$L__BB0_1896;
	st.local.f32 	[%rd2+48], %f1852;
	ld.local.u32 	%r2526, [%rd3+44];
	st.local.u32 	[%rd3+48], %r2526;
	ld.local.f32 	%f1853, [%rd2+40];
	setp.leu.f32 	%p3971, %f1853, %f1837;
	mov.b64 	%rd810, 11;
	@%p3971 bra 	$L__BB0_1896;
	st.local.f32 	[%rd2+44], %f1853;
	ld.local.u32 	%r2527, [%rd3+40];
	st.local.u32 	[%rd3+44], %r2527;
	ld.local.f32 	%f1854, [%rd2+36];
	setp.leu.f32 	%p3972, %f1854, %f1837;
	mov.b64 	%rd810, 10;
	@%p3972 bra 	$L__BB0_1896;
	st.local.f32 	[%rd2+40], %f1854;
	ld.local.u32 	%r2528, [%rd3+36];
	st.local.u32 	[%rd3+40], %r2528;
	ld.local.f32 	%f1855, [%rd2+32];
	setp.leu.f32 	%p3973, %f1855, %f1837;
	mov.b64 	%rd810, 9;
	@%p3973 bra 	$L__BB0_1896;
	st.local.f32 	[%rd2+36], %f1855;
	ld.local.u32 	%r2529, [%rd3+32];
	st.local.u32 	[%rd3+36], %r2529;
	ld.local.f32 	%f1856, [%rd2+28];
	setp.leu.f32 	%p3974, %f1856, %f1837;
	mov.b64 	%rd810, 8;
	@%p3974 bra 	$L__BB0_1896;
	st.local.f32 	[%rd2+32], %f1856;
	ld.local.u32 	%r2530, [%rd3+28];
	st.local.u32 	[%rd3+32], %r2530;
	ld.local.f32 	%f1857, [%rd2+24];
	setp.leu.f32 	%p3975, %f1857, %f1837;
	mov.b64 	%rd810, 7;
	@%p3975 bra 	$L__BB0_1896;
	st.local.f32 	[%rd2+28], %f1857;
	ld.local.u32 	%r2531, [%rd3+24];
	st.local.u32 	[%rd3+28], %r2531;
	ld.local.f32 	%f1858, [%rd2+20];
	setp.leu.f32 	%p3976, %f1858, %f1837;
	mov.b64 	%rd810, 6;
	@%p3976 bra 	$L__BB0_1896;
	st.local.f32 	[%rd2+24], %f1858;
	ld.local.u32 	%r2532, [%rd3+20];
	st.local.u32 	[%rd3+24], %r2532;
	ld.local.f32 	%f1859, [%rd2+16];
	setp.leu.f32 	%p3977, %f1859, %f1837;
	mov.b64 	%rd810, 5;
	@%p3977 bra 	$L__BB0_1896;
	st.local.f32 	[%rd2+20], %f1859;
	ld.local.u32 	%r2533, [%rd3+16];
	st.local.u32 	[%rd3+20], %r2533;
	ld.local.f32 	%f1860, [%rd2+12];
	setp.leu.f32 	%p3978, %f1860, %f1837;
	mov.b64 	%rd810, 4;
	@%p3978 bra 	$L__BB0_1896;
	st.local.f32 	[%rd2+16], %f1860;
	ld.local.u32 	%r2534, [%rd3+12];
	st.local.u32 	[%rd3+16], %r2534;
	ld.local.f32 	%f1861, [%rd2+8];
	setp.leu.f32 	%p3979, %f1861, %f1837;
	mov.b64 	%rd810, 3;
	@%p3979 bra 	$L__BB0_1896;
	st.local.f32 	[%rd2+12], %f1861;
	ld.local.u32 	%r2535, [%rd3+8];
	st.local.u32 	[%rd3+12], %r2535;
	ld.local.f32 	%f1862, [%rd2+4];
	setp.leu.f32 	%p3980, %f1862, %f1837;
	mov.b64 	%rd810, 2;
	@%p3980 bra 	$L__BB0_1896;
	st.local.f32 	[%rd2+8], %f1862;
	ld.local.u32 	%r2536, [%rd3+4];
	st.local.u32 	[%rd3+8], %r2536;
	ld.local.f32 	%f1863, [%rd2];
	setp.leu.f32 	%p3981, %f1863, %f1837;
	mov.b64 	%rd810, 1;
	@%p3981 bra 	$L__BB0_1896;
	st.local.f32 	[%rd2+4], %f1863;
	ld.local.u32 	%r2537, [%rd3];
	st.local.u32 	[%rd3+4], %r2537;
	mov.b64 	%rd810, 0;
$L__BB0_1896:
	shl.b64 	%rd630, %rd810, 2;
	add.s64 	%rd631, %rd2, %rd630;
	st.local.f32 	[%rd631], %f1837;
	add.s64 	%rd632, %rd3, %rd630;
	st.local.u32 	[%rd632], %r1613;
	setp.eq.s32 	%p3982, %r1586, 28;
	@%p3982 bra 	$L__BB0_2023;
	ld.local.f32 	%f1864, [%rd2+112];
	ld.local.u32 	%r1614, [%rd3+112];
	ld.local.f32 	%f1865, [%rd2+108];
	setp.leu.f32 	%p3983, %f1865, %f1864;
	mov.b64 	%rd811, 28;
	@%p3983 bra 	$L__BB0_1926;
	st.local.f32 	[%rd2+112], %f1865;
	ld.local.u32 	%r2538, [%rd3+108];
	st.local.u32 	[%rd3+112], %r2538;
	ld.local.f32 	%f1866, [%rd2+104];
	setp.leu.f32 	%p3984, %f1866, %f1864;
	mov.b64 	%rd811, 27;
	@%p3984 bra 	$L__BB0_1926;
	st.local.f32 	[%rd2+108], %f1866;
	ld.local.u32 	%r2539, [%rd3+104];
	st.local.u32 	[%rd3+108], %r2539;
	ld.local.f32 	%f1867, [%rd2+100];
	setp.leu.f32 	%p3985, %f1867, %f1864;
	mov.b64 	%rd811, 26;
	@%p3985 bra 	$L__BB0_1926;
	st.local.f32 	[%rd2+104], %f1867;
	ld.local.u32 	%r2540, [%rd3+100];
	st.local.u32 	[%rd3+104], %r2540;
	ld.local.f32 	%f1868, [%rd2+96];
	setp.leu.f32 	%p3986, %f1868, %f1864;
	mov.b64 	%rd811, 25;
	@%p3986 bra 	$L__BB0_1926;
	st.local.f32 	[%rd2+100], %f1868;
	ld.local.u32 	%r2541, [%rd3+96];
	st.local.u32 	[%rd3+100], %r2541;
	ld.local.f32 	%f1869, [%rd2+92];
	setp.leu.f32 	%p3987, %f1869, %f1864;
	mov.b64 	%rd811, 24;
	@%p3987 bra 	$L__BB0_1926;
	st.local.f32 	[%rd2+96], %f1869;
	ld.local.u32 	%r2542, [%rd3+92];
	st.local.u32 	[%rd3+96], %r2542;
	ld.local.f32 	%f1870, [%rd2+88];
	setp.leu.f32 	%p3988, %f1870, %f1864;
	mov.b64 	%rd811, 23;
	@%p3988 bra 	$L__BB0_1926;
	st.local.f32 	[%rd2+92], %f1870;
	ld.local.u32 	%r2543, [%rd3+88];
	st.local.u32 	[%rd3+92], %r2543;
	ld.local.f32 	%f1871, [%rd2+84];
	setp.leu.f32 	%p3989, %f1871, %f1864;
	mov.b64 	%rd811, 22;
	@%p3989 bra 	$L__BB0_1926;
	st.local.f32 	[%rd2+88], %f1871;
	ld.local.u32 	%r2544, [%rd3+84];
	st.local.u32 	[%rd3+88], %r2544;
	ld.local.f32 	%f1872, [%rd2+80];
	setp.leu.f32 	%p3990, %f1872, %f1864;
	mov.b64 	%rd811, 21;
	@%p3990 bra 	$L__BB0_1926;
	st.local.f32 	[%rd2+84], %f1872;
	ld.local.u32 	%r2545, [%rd3+80];
	st.local.u32 	[%rd3+84], %r2545;
	ld.local.f32 	%f1873, [%rd2+76];
	setp.leu.f32 	%p3991, %f1873, %f1864;
	mov.b64 	%rd811, 20;
	@%p3991 bra 	$L__BB0_1926;
	st.local.f32 	[%rd2+80], %f1873;
	ld.local.u32 	%r2546, [%rd3+76];
	st.local.u32 	[%rd3+80], %r2546;
	ld.local.f32 	%f1874, [%rd2+72];
	setp.leu.f32 	%p3992, %f1874, %f1864;
	mov.b64 	%rd811, 19;
	@%p3992 bra 	$L__BB0_1926;
	st.local.f32 	[%rd2+76], %f1874;
	ld.local.u32 	%r2547, [%rd3+72];
	st.local.u32 	[%rd3+76], %r2547;
	ld.local.f32 	%f1875, [%rd2+68];
	setp.leu.f32 	%p3993, %f1875, %f1864;
	mov.b64 	%rd811, 18;
	@%p3993 bra 	$L__BB0_1926;
	st.local.f32 	[%rd2+72], %f1875;
	ld.local.u32 	%r2548, [%rd3+68];
	st.local.u32 	[%rd3+72], %r2548;
	ld.local.f32 	%f1876, [%rd2+64];
	setp.leu.f32 	%p3994, %f1876, %f1864;
	mov.b64 	%rd811, 17;
	@%p3994 bra 	$L__BB0_1926;
	st.local.f32 	[%rd2+68], %f1876;
	ld.local.u32 	%r2549, [%rd3+64];
	st.local.u32 	[%rd3+68], %r2549;
	ld.local.f32 	%f1877, [%rd2+60];
	setp.leu.f32 	%p3995, %f1877, %f1864;
	mov.b64 	%rd811, 16;
	@%p3995 bra 	$L__BB0_1926;
	st.local.f32 	[%rd2+64], %f1877;
	ld.local.u32 	%r2550, [%rd3+60];
	st.local.u32 	[%rd3+64], %r2550;
	ld.local.f32 	%f1878, [%rd2+56];
	setp.leu.f32 	%p3996, %f1878, %f1864;
	mov.b64 	%rd811, 15;
	@%p3996 bra 	$L__BB0_1926;
	st.local.f32 	[%rd2+60], %f1878;
	ld.local.u32 	%r2551, [%rd3+56];
	st.local.u32 	[%rd3+60], %r2551;
	ld.local.f32 	%f1879, [%rd2+52];
	setp.leu.f32 	%p3997, %f1879, %f1864;
	mov.b64 	%rd811, 14;
	@%p3997 bra 	$L__BB0_1926;
	st.local.f32 	[%rd2+56], %f1879;
	ld.local.u32 	%r2552, [%rd3+52];
	st.local.u32 	[%rd3+56], %r2552;
	ld.local.f32 	%f1880, [%rd2+48];
	setp.leu.f32 	%p3998, %f1880, %f1864;
	mov.b64 	%rd811, 13;
	@%p3998 bra 	$L__BB0_1926;
	st.local.f32 	[%rd2+52], %f1880;
	ld.local.u32 	%r2553, [%rd3+48];
	st.local.u32 	[%rd3+52], %r2553;
	ld.local.f32 	%f1881, [%rd2+44];
	setp.leu.f32 	%p3999, %f1881, %f1864;
	mov.b64 	%rd811, 12;
	@%p3999 bra 	$L__BB0_1926;
	st.local.f32 	[%rd2+48], %f1881;
	ld.local.u32 	%r2554, [%rd3+44];
	st.local.u32 	[%rd3+48], %r2554;
	ld.local.f32 	%f1882, [%rd2+40];
	setp.leu.f32 	%p4000, %f1882, %f1864;
	mov.b64 	%rd811, 11;
	@%p4000 bra 	$L__BB0_1926;
	st.local.f32 	[%rd2+44], %f1882;
	ld.local.u32 	%r2555, [%rd3+40];
	st.local.u32 	[%rd3+44], %r2555;
	ld.local.f32 	%f1883, [%rd2+36];
	setp.leu.f32 	%p4001, %f1883, %f1864;
	mov.b64 	%rd811, 10;
	@%p4001 bra 	$L__BB0_1926;
	st.local.f32 	[%rd2+40], %f1883;
	ld.local.u32 	%r2556, [%rd3+36];
	st.local.u32 	[%rd3+40], %r2556;
	ld.local.f32 	%f1884, [%rd2+32];
	setp.leu.f32 	%p4002, %f1884, %f1864;
	mov.b64 	%rd811, 9;
	@%p4002 bra 	$L__BB0_1926;
	st.local.f32 	[%rd2+36], %f1884;
	ld.local.u32 	%r2557, [%rd3+32];
	st.local.u32 	[%rd3+36], %r2557;
	ld.local.f32 	%f1885, [%rd2+28];
	setp.leu.f32 	%p4003, %f1885, %f1864;
	mov.b64 	%rd811, 8;
	@%p4003 bra 	$L__BB0_1926;
	st.local.f32 	[%rd2+32], %f1885;
	ld.local.u32 	%r2558, [%rd3+28];
	st.local.u32 	[%rd3+32], %r2558;
	ld.local.f32 	%f1886, [%rd2+24];
	setp.leu.f32 	%p4004, %f1886, %f1864;
	mov.b64 	%rd811, 7;
	@%p4004 bra 	$L__BB0_1926;
	st.local.f32 	[%rd2+28], %f1886;
	ld.local.u32 	%r2559, [%rd3+24];
	st.local.u32 	[%rd3+28], %r2559;
	ld.local.f32 	%f1887, [%rd2+20];
	setp.leu.f32 	%p4005, %f1887, %f1864;
	mov.b64 	%rd811, 6;
	@%p4005 bra 	$L__BB0_1926;
	st.local.f32 	[%rd2+24], %f1887;
	ld.local.u32 	%r2560, [%rd3+20];
	st.local.u32 	[%rd3+24], %r2560;
	ld.local.f32 	%f1888, [%rd2+16];
	setp.leu.f32 	%p4006, %f1888, %f1864;
	mov.b64 	%rd811, 5;
	@%p4006 bra 	$L__BB0_1926;
	st.local.f32 	[%rd2+20], %f1888;
	ld.local.u32 	%r2561, [%rd3+16];
	st.local.u32 	[%rd3+20], %r2561;
	ld.local.f32 	%f1889, [%rd2+12];
	setp.leu.f32 	%p4007, %f1889, %f1864;
	mov.b64 	%rd811, 4;
	@%p4007 bra 	$L__BB0_1926;
	st.local.f32 	[%rd2+16], %f1889;
	ld.local.u32 	%r2562, [%rd3+12];
	st.local.u32 	[%rd3+16], %r2562;
	ld.local.f32 	%f1890, [%rd2+8];
	setp.leu.f32 	%p4008, %f1890, %f1864;
	mov.b64 	%rd811, 3;
	@%p4008 bra 	$L__BB0_1926;
	st.local.f32 	[%rd2+12], %f1890;
	ld.local.u32 	%r2563, [%rd3+8];
	st.local.u32 	[%rd3+12], %r2563;
	ld.local.f32 	%f1891, [%rd2+4];
	setp.leu.f32 	%p4009, %f1891, %f1864;
	mov.b64 	%rd811, 2;
	@%p4009 bra 	$L__BB0_1926;
	st.local.f32 	[%rd2+8], %f1891;
	ld.local.u32 	%r2564, [%rd3+4];
	st.local.u32 	[%rd3+8], %r2564;
	ld.local.f32 	%f1892, [%rd2];
	setp.leu.f32 	%p4010, %f1892, %f1864;
	mov.b64 	%rd811, 1;
	@%p4010 bra 	$L__BB0_1926;
	st.local.f32 	[%rd2+4], %f1892;
	ld.local.u32 	%r2565, [%rd3];
	st.local.u32 	[%rd3+4], %r2565;
	mov.b64 	%rd811, 0;
$L__BB0_1926:
	shl.b64 	%rd662, %rd811, 2;
	add.s64 	%rd663, %rd2, %rd662;
	st.local.f32 	[%rd663], %f1864;
	add.s64 	%rd664, %rd3, %rd662;
	st.local.u32 	[%rd664], %r1614;
	setp.eq.s32 	%p4011, %r1586, 29;
	@%p4011 bra 	$L__BB0_2023;
	ld.local.v2.f32 	{%f1893, %f1894}, [%rd2+112];
	ld.local.u32 	%r1615, [%rd3+116];
	setp.leu.f32 	%p4012, %f1893, %f1894;
	mov.b64 	%rd812, 29;
	@%p4012 bra 	$L__BB0_1957;
	st.local.f32 	[%rd2+116], %f1893;
	ld.local.u32 	%r2566, [%rd3+112];
	st.local.u32 	[%rd3+116], %r2566;
	ld.local.f32 	%f1895, [%rd2+108];
	setp.leu.f32 	%p4013, %f1895, %f1894;
	mov.b64 	%rd812, 28;
	@%p4013 bra 	$L__BB0_1957;
	st.local.f32 	[%rd2+112], %f1895;
	ld.local.u32 	%r2567, [%rd3+108];
	st.local.u32 	[%rd3+112], %r2567;
	ld.local.f32 	%f1896, [%rd2+104];
	setp.leu.f32 	%p4014, %f1896, %f1894;
	mov.b64 	%rd812, 27;
	@%p4014 bra 	$L__BB0_1957;
	st.local.f32 	[%rd2+108], %f1896;
	ld.local.u32 	%r2568, [%rd3+104];
	st.local.u32 	[%rd3+108], %r2568;
	ld.local.f32 	%f1897, [%rd2+100];
	setp.leu.f32 	%p4015, %f1897, %f1894;
	mov.b64 	%rd812, 26;
	@%p4015 bra 	$L__BB0_1957;
	st.local.f32 	[%rd2+104], %f1897;
	ld.local.u32 	%r2569, [%rd3+100];
	st.local.u32 	[%rd3+104], %r2569;
	ld.local.f32 	%f1898, [%rd2+96];
	setp.leu.f32 	%p4016, %f1898, %f1894;
	mov.b64 	%rd812, 25;
	@%p4016 bra 	$L__BB0_1957;
	st.local.f32 	[%rd2+100], %f1898;
	ld.local.u32 	%r2570, [%rd3+96];
	st.local.u32 	[%rd3+100], %r2570;
	ld.local.f32 	%f1899, [%rd2+92];
	setp.leu.f32 	%p4017, %f1899, %f1894;
	mov.b64 	%rd812, 24;
	@%p4017 bra 	$L__BB0_1957;
	st.local.f32 	[%rd2+96], %f1899;
	ld.local.u32 	%r2571, [%rd3+92];
	st.local.u32 	[%rd3+96], %r2571;
	ld.local.f32 	%f1900, [%rd2+88];
	setp.leu.f32 	%p4018, %f1900, %f1894;
	mov.b64 	%rd812, 23;
	@%p4018 bra 	$L__BB0_1957;
	st.local.f32 	[%rd2+92], %f1900;
	ld.local.u32 	%r2572, [%rd3+88];
	st.local.u32 	[%rd3+92], %r2572;
	ld.local.f32 	%f1901, [%rd2+84];
	setp.leu.f32 	%p4019, %f1901, %f1894;
	mov.b64 	%rd812, 22;
	@%p4019 bra 	$L__BB0_1957;
	st.local.f32 	[%rd2+88], %f1901;
	ld.local.u32 	%r2573, [%rd3+84];
	st.local.u32 	[%rd3+88], %r2573;
	ld.local.f32 	%f1902, [%rd2+80];
	setp.leu.f32 	%p4020, %f1902, %f1894;
	mov.b64 	%rd812, 21;
	@%p4020 bra 	$L__BB0_1957;
	st.local.f32 	[%rd2+84], %f1902;
	ld.local.u32 	%r2574, [%rd3+80];
	st.local.u32 	[%rd3+84], %r2574;
	ld.local.f32 	%f1903, [%rd2+76];
	setp.leu.f32 	%p4021, %f1903, %f1894;
	mov.b64 	%rd812, 20;
	@%p4021 bra 	$L__BB0_1957;
	st.local.f32 	[%rd2+80], %f1903;
	ld.local.u32 	%r2575, [%rd3+76];
	st.local.u32 	[%rd3+80], %r2575;
	ld.local.f32 	%f1904, [%rd2+72];
	setp.leu.f32 	%p4022, %f1904, %f1894;
	mov.b64 	%rd812, 19;
	@%p4022 bra 	$L__BB0_1957;
	st.local.f32 	[%rd2+76], %f1904;
	ld.local.u32 	%r2576, [%rd3+72];
	st.local.u32 	[%rd3+76], %r2576;
	ld.local.f32 	%f1905, [%rd2+68];
	setp.leu.f32 	%p4023, %f1905, %f1894;
	mov.b64 	%rd812, 18;
	@%p4023 bra 	$L__BB0_1957;
	st.local.f32 	[%rd2+72], %f1905;
	ld.local.u32 	%r2577, [%rd3+68];
	st.local.u32 	[%rd3+72], %r2577;
	ld.local.f32 	%f1906, [%rd2+64];
	setp.leu.f32 	%p4024, %f1906, %f1894;
	mov.b64 	%rd812, 17;
	@%p4024 bra 	$L__BB0_1957;
	st.local.f32 	[%rd2+68], %f1906;
	ld.local.u32 	%r2578, [%rd3+64];
	st.local.u32 	[%rd3+68], %r2578;
	ld.local.f32 	%f1907, [%rd2+60];
	setp.leu.f32 	%p4025, %f1907, %f1894;
	mov.b64 	%rd812, 16;
	@%p4025 bra 	$L__BB0_1957;
	st.local.f32 	[%rd2+64], %f1907;
	ld.local.u32 	%r2579, [%rd3+60];
	st.local.u32 	[%rd3+64], %r2579;
	ld.local.f32 	%f1908, [%rd2+56];
	setp.leu.f32 	%p4026, %f1908, %f1894;
	mov.b64 	%rd812, 15;
	@%p4026 bra 	$L__BB0_1957;
	st.local.f32 	[%rd2+60], %f1908;
	ld.local.u32 	%r2580, [%rd3+56];
	st.local.u32 	[%rd3+60], %r2580;
	ld.local.f32 	%f1909, [%rd2+52];
	setp.leu.f32 	%p4027, %f1909, %f1894;
	mov.b64 	%rd812, 14;
	@%p4027 bra 	$L__BB0_1957;
	st.local.f32 	[%rd2+56], %f1909;
	ld.local.u32 	%r2581, [%rd3+52];
	st.local.u32 	[%rd3+56], %r2581;
	ld.local.f32 	%f1910, [%rd2+48];
	setp.leu.f32 	%p4028, %f1910, %f1894;
	mov.b64 	%rd812, 13;
	@%p4028 bra 	$L__BB0_1957;
	st.local.f32 	[%rd2+52], %f1910;
	ld.local.u32 	%r2582, [%rd3+48];
	st.local.u32 	[%rd3+52], %r2582;
	ld.local.f32 	%f1911, [%rd2+44];
	setp.leu.f32 	%p4029, %f1911, %f1894;
	mov.b64 	%rd812, 12;
	@%p4029 bra 	$L__BB0_1957;
	st.local.f32 	[%rd2+48], %f1911;
	ld.local.u32 	%r2583, [%rd3+44];
	st.local.u32 	[%rd3+48], %r2583;
	ld.local.f32 	%f1912, [%rd2+40];
	setp.leu.f32 	%p4030, %f1912, %f1894;
	mov.b64 	%rd812, 11;
	@%p4030 bra 	$L__BB0_1957;
	st.local.f32 	[%rd2+44], %f1912;
	ld.local.u32 	%r2584, [%rd3+40];
	st.local.u32 	[%rd3+44], %r2584;
	ld.local.f32 	%f1913, [%rd2+36];
	setp.leu.f32 	%p4031, %f1913, %f1894;
	mov.b64 	%rd812, 10;
	@%p4031 bra 	$L__BB0_1957;
	st.local.f32 	[%rd2+40], %f1913;
	ld.local.u32 	%r2585, [%rd3+36];
	st.local.u32 	[%rd3+40], %r2585;
	ld.local.f32 	%f1914, [%rd2+32];
	setp.leu.f32 	%p4032, %f1914, %f1894;
	mov.b64 	%rd812, 9;
	@%p4032 bra 	$L__BB0_1957;
	st.local.f32 	[%rd2+36], %f1914;
	ld.local.u32 	%r2586, [%rd3+32];
	st.local.u32 	[%rd3+36], %r2586;
	ld.local.f32 	%f1915, [%rd2+28];
	setp.leu.f32 	%p4033, %f1915, %f1894;
	mov.b64 	%rd812, 8;
	@%p4033 bra 	$L__BB0_1957;
	st.local.f32 	[%rd2+32], %f1915;
	ld.local.u32 	%r2587, [%rd3+28];
	st.local.u32 	[%rd3+32], %r2587;
	ld.local.f32 	%f1916, [%rd2+24];
	setp.leu.f32 	%p4034, %f1916, %f1894;
	mov.b64 	%rd812, 7;
	@%p4034 bra 	$L__BB0_1957;
	st.local.f32 	[%rd2+28], %f1916;
	ld.local.u32 	%r2588, [%rd3+24];
	st.local.u32 	[%rd3+28], %r2588;
	ld.local.f32 	%f1917, [%rd2+20];
	setp.leu.f32 	%p4035, %f1917, %f1894;
	mov.b64 	%rd812, 6;
	@%p4035 bra 	$L__BB0_1957;
	st.local.f32 	[%rd2+24], %f1917;
	ld.local.u32 	%r2589, [%rd3+20];
	st.local.u32 	[%rd3+24], %r2589;
	ld.local.f32 	%f1918, [%rd2+16];
	setp.leu.f32 	%p4036, %f1918, %f1894;
	mov.b64 	%rd812, 5;
	@%p4036 bra 	$L__BB0_1957;
	st.local.f32 	[%rd2+20], %f1918;
	ld.local.u32 	%r2590, [%rd3+16];
	st.local.u32 	[%rd3+20], %r2590;
	ld.local.f32 	%f1919, [%rd2+12];
	setp.leu.f32 	%p4037, %f1919, %f1894;
	mov.b64 	%rd812, 4;
	@%p4037 bra 	$L__BB0_1957;
	st.local.f32 	[%rd2+16], %f1919;
	ld.local.u32 	%r2591, [%rd3+12];
	st.local.u32 	[%rd3+16], %r2591;
	ld.local.f32 	%f1920, [%rd2+8];
	setp.leu.f32 	%p4038, %f1920, %f1894;
	mov.b64 	%rd812, 3;
	@%p4038 bra 	$L__BB0_1957;
	st.local.f32 	[%rd2+12], %f1920;
	ld.local.u32 	%r2592, [%rd3+8];
	st.local.u32 	[%rd3+12], %r2592;
	ld.local.f32 	%f1921, [%rd2+4];
	setp.leu.f32 	%p4039, %f1921, %f1894;
	mov.b64 	%rd812, 2;
	@%p4039 bra 	$L__BB0_1957;
	st.local.f32 	[%rd2+8], %f1921;
	ld.local.u32 	%r2593, [%rd3+4];
	st.local.u32 	[%rd3+8], %r2593;
	ld.local.f32 	%f1922, [%rd2];
	setp.leu.f32 	%p4040, %f1922, %f1894;
	mov.b64 	%rd812, 1;
	@%p4040 bra 	$L__BB0_1957;
	st.local.f32 	[%rd2+4], %f1922;
	ld.local.u32 	%r2594, [%rd3];
	st.local.u32 	[%rd3+4], %r2594;
	mov.b64 	%rd812, 0;
$L__BB0_1957:
	shl.b64 	%rd695, %rd812, 2;
	add.s64 	%rd696, %rd2, %rd695;
	st.local.f32 	[%rd696], %f1894;
	add.s64 	%rd697, %rd3, %rd695;
	st.local.u32 	[%rd697], %r1615;
	setp.eq.s32 	%p4041, %r1586, 30;
	@%p4041 bra 	$L__BB0_2023;
	ld.local.f32 	%f1923, [%rd2+120];
	ld.local.u32 	%r1616, [%rd3+120];
	ld.local.f32 	%f1924, [%rd2+116];
	setp.leu.f32 	%p4042, %f1924, %f1923;
	mov.b64 	%rd813, 30;
	@%p4042 bra 	$L__BB0_1989;
	st.local.f32 	[%rd2+120], %f1924;
	ld.local.u32 	%r2595, [%rd3+116];
	st.local.u32 	[%rd3+120], %r2595;
	ld.local.f32 	%f1925, [%rd2+112];
	setp.leu.f32 	%p4043, %f1925, %f1923;
	mov.b64 	%rd813, 29;
	@%p4043 bra 	$L__BB0_1989;
	st.local.f32 	[%rd2+116], %f1925;
	ld.local.u32 	%r2596, [%rd3+112];
	st.local.u32 	[%rd3+116], %r2596;
	ld.local.f32 	%f1926, [%rd2+108];
	setp.leu.f32 	%p4044, %f1926, %f1923;
	mov.b64 	%rd813, 28;
	@%p4044 bra 	$L__BB0_1989;
	st.local.f32 	[%rd2+112], %f1926;
	ld.local.u32 	%r2597, [%rd3+108];
	st.local.u32 	[%rd3+112], %r2597;
	ld.local.f32 	%f1927, [%rd2+104];
	setp.leu.f32 	%p4045, %f1927, %f1923;
	mov.b64 	%rd813, 27;
	@%p4045 bra 	$L__BB0_1989;
	st.local.f32 	[%rd2+108], %f1927;
	ld.local.u32 	%r2598, [%rd3+104];
	st.local.u32 	[%rd3+108], %r2598;
	ld.local.f32 	%f1928, [%rd2+100];
	setp.leu.f32 	%p4046, %f1928, %f1923;
	mov.b64 	%rd813, 26;
	@%p4046 bra 	$L__BB0_1989;
	st.local.f32 	[%rd2+104], %f1928;
	ld.local.u32 	%r2599, [%rd3+100];
	st.local.u32 	[%rd3+104], %r2599;
	ld.local.f32 	%f1929, [%rd2+96];
	setp.leu.f32 	%p4047, %f1929, %f1923;
	mov.b64 	%rd813, 25;
	@%p4047 bra 	$L__BB0_1989;
	st.local.f32 	[%rd2+100], %f1929;
	ld.local.u32 	%r2600, [%rd3+96];
	st.local.u32 	[%rd3+100], %r2600;
	ld.local.f32 	%f1930, [%rd2+92];
	setp.leu.f32 	%p4048, %f1930, %f1923;
	mov.b64 	%rd813, 24;
	@%p4048 bra 	$L__BB0_1989;
	st.local.f32 	[%rd2+96], %f1930;
	ld.local.u32 	%r2601, [%rd3+92];
	st.local.u32 	[%rd3+96], %r2601;
	ld.local.f32 	%f1931, [%rd2+88];
	setp.leu.f32 	%p4049, %f1931, %f1923;
	mov.b64 	%rd813, 23;
	@%p4049 bra 	$L__BB0_1989;
	st.local.f32 	[%rd2+92], %f1931;
	ld.local.u32 	%r2602, [%rd3+88];
	st.local.u32 	[%rd3+92], %r2602;
	ld.local.f32 	%f1932, [%rd2+84];
	setp.leu.f32 	%p4050, %f1932, %f1923;
	mov.b64 	%rd813, 22;
	@%p4050 bra 	$L__BB0_1989;
	st.local.f32 	[%rd2+88], %f1932;
	ld.local.u32 	%r2603, [%rd3+84];
	st.local.u32 	[%rd3+88], %r2603;
	ld.local.f32 	%f1933, [%rd2+80];
	setp.leu.f32 	%p4051, %f1933, %f1923;
	mov.b64 	%rd813, 21;
	@%p4051 bra 	$L__BB0_1989;
	st.local.f32 	[%rd2+84], %f1933;
	ld.local.u32 	%r2604, [%rd3+80];
	st.local.u32 	[%rd3+84], %r2604;
	ld.local.f32 	%f1934, [%rd2+76];
	setp.leu.f32 	%p4052, %f1934, %f1923;
	mov.b64 	%rd813, 20;
	@%p4052 bra 	$L__BB0_1989;
	st.local.f32 	[%rd2+80], %f1934;
	ld.local.u32 	%r2605, [%rd3+76];
	st.local.u32 	[%rd3+80], %r2605;
	ld.local.f32 	%f1935, [%rd2+72];
	setp.leu.f32 	%p4053, %f1935, %f1923;
	mov.b64 	%rd813, 19;
	@%p4053 bra 	$L__BB0_1989;
	st.local.f32 	[%rd2+76], %f1935;
	ld.local.u32 	%r2606, [%rd3+72];
	st.local.u32 	[%rd3+76], %r2606;
	ld.local.f32 	%f1936, [%rd2+68];
	setp.leu.f32 	%p4054, %f1936, %f1923;
	mov.b64 	%rd813, 18;
	@%p4054 bra 	$L__BB0_1989;
	st.local.f32 	[%rd2+72], %f1936;
	ld.local.u32 	%r2607, [%rd3+68];
	st.local.u32 	[%rd3+72], %r2607;
	ld.local.f32 	%f1937, [%rd2+64];
	setp.leu.f32 	%p4055, %f1937, %f1923;
	mov.b64 	%rd813, 17;
	@%p4055 bra 	$L__BB0_1989;
	st.local.f32 	[%rd2+68], %f1937;
	ld.local.u32 	%r2608, [%rd3+64];
	st.local.u32 	[%rd3+68], %r2608;
	ld.local.f32 	%f1938, [%rd2+60];
	setp.leu.f32 	%p4056, %f1938, %f1923;
	mov.b64 	%rd813, 16;
	@%p4056 bra 	$L__BB0_1989;
	st.local.f32 	[%rd2+64], %f1938;
	ld.local.u32 	%r2609, [%rd3+60];
	st.local.u32 	[%rd3+64], %r2609;
	ld.local.f32 	%f1939, [%rd2+56];
	setp.leu.f32 	%p4057, %f1939, %f1923;
	mov.b64 	%rd813, 15;
	@%p4057 bra 	$L__BB0_1989;
	st.local.f32 	[%rd2+60], %f1939;
	ld.local.u32 	%r2610, [%rd3+56];
	st.local.u32 	[%rd3+60], %r2610;
	ld.local.f32 	%f1940, [%rd2+52];
	setp.leu.f32 	%p4058, %f1940, %f1923;
	mov.b64 	%rd813, 14;
	@%p4058 bra 	$L__BB0_1989;
	st.local.f32 	[%rd2+56], %f1940;
	ld.local.u32 	%r2611, [%rd3+52];
	st.local.u32 	[%rd3+56], %r2611;
	ld.local.f32 	%f1941, [%rd2+48];
	setp.leu.f32 	%p4059, %f1941, %f1923;
	mov.b64 	%rd813, 13;
	@%p4059 bra 	$L__BB0_1989;
	st.local.f32 	[%rd2+52], %f1941;
	ld.local.u32 	%r2612, [%rd3+48];
	st.local.u32 	[%rd3+52], %r2612;
	ld.local.f32 	%f1942, [%rd2+44];
	setp.leu.f32 	%p4060, %f1942, %f1923;
	mov.b64 	%rd813, 12;
	@%p4060 bra 	$L__BB0_1989;
	st.local.f32 	[%rd2+48], %f1942;
	ld.local.u32 	%r2613, [%rd3+44];
	st.local.u32 	[%rd3+48], %r2613;
	ld.local.f32 	%f1943, [%rd2+40];
	setp.leu.f32 	%p4061, %f1943, %f1923;
	mov.b64 	%rd813, 11;
	@%p4061 bra 	$L__BB0_1989;
	st.local.f32 	[%rd2+44], %f1943;
	ld.local.u32 	%r2614, [%rd3+40];
	st.local.u32 	[%rd3+44], %r2614;
	ld.local.f32 	%f1944, [%rd2+36];
	setp.leu.f32 	%p4062, %f1944, %f1923;
	mov.b64 	%rd813, 10;
	@%p4062 bra 	$L__BB0_1989;
	st.local.f32 	[%rd2+40], %f1944;
	ld.local.u32 	%r2615, [%rd3+36];
	st.local.u32 	[%rd3+40], %r2615;
	ld.local.f32 	%f1945, [%rd2+32];
	setp.leu.f32 	%p4063, %f1945, %f1923;
	mov.b64 	%rd813, 9;
	@%p4063 bra 	$L__BB0_1989;
	st.local.f32 	[%rd2+36], %f1945;
	ld.local.u32 	%r2616, [%rd3+32];
	st.local.u32 	[%rd3+36], %r2616;
	ld.local.f32 	%f1946, [%rd2+28];
	setp.leu.f32 	%p4064, %f1946, %f1923;
	mov.b64 	%rd813, 8;
	@%p4064 bra 	$L__BB0_1989;
	st.local.f32 	[%rd2+32], %f1946;
	ld.local.u32 	%r2617, [%rd3+28];
	st.local.u32 	[%rd3+32], %r2617;
	ld.local.f32 	%f1947, [%rd2+24];
	setp.leu.f32 	%p4065, %f1947, %f1923;
	mov.b64 	%rd813, 7;
	@%p4065 bra 	$L__BB0_1989;
	st.local.f32 	[%rd2+28], %f1947;
	ld.local.u32 	%r2618, [%rd3+24];
	st.local.u32 	[%rd3+28], %r2618;
	ld.local.f32 	%f1948, [%rd2+20];
	setp.leu.f32 	%p4066, %f1948, %f1923;
	mov.b64 	%rd813, 6;
	@%p4066 bra 	$L__BB0_1989;
	st.local.f32 	[%rd2+24], %f1948;
	ld.local.u32 	%r2619, [%rd3+20];
	st.local.u32 	[%rd3+24], %r2619;
	ld.local.f32 	%f1949, [%rd2+16];
	setp.leu.f32 	%p4067, %f1949, %f1923;
	mov.b64 	%rd813, 5;
	@%p4067 bra 	$L__BB0_1989;
	st.local.f32 	[%rd2+20], %f1949;
	ld.local.u32 	%r2620, [%rd3+16];
	st.local.u32 	[%rd3+20], %r2620;
	ld.local.f32 	%f1950, [%rd2+12];
	setp.leu.f32 	%p4068, %f1950, %f1923;
	mov.b64 	%rd813, 4;
	@%p4068 bra 	$L__BB0_1989;
	st.local.f32 	[%rd2+16], %f1950;
	ld.local.u32 	%r2621, [%rd3+12];
	st.local.u32 	[%rd3+16], %r2621;
	ld.local.f32 	%f1951, [%rd2+8];
	setp.leu.f32 	%p4069, %f1951, %f1923;
	mov.b64 	%rd813, 3;
	@%p4069 bra 	$L__BB0_1989;
	st.local.f32 	[%rd2+12], %f1951;
	ld.local.u32 	%r2622, [%rd3+8];
	st.local.u32 	[%rd3+12], %r2622;
	ld.local.f32 	%f1952, [%rd2+4];
	setp.leu.f32 	%p4070, %f1952, %f1923;
	mov.b64 	%rd813, 2;
	@%p4070 bra 	$L__BB0_1989;
	st.local.f32 	[%rd2+8], %f1952;
	ld.local.u32 	%r2623, [%rd3+4];
	st.local.u32 	[%rd3+8], %r2623;
	ld.local.f32 	%f1953, [%rd2];
	setp.leu.f32 	%p4071, %f1953, %f1923;
	mov.b64 	%rd813, 1;
	@%p4071 bra 	$L__BB0_1989;
	st.local.f32 	[%rd2+4], %f1953;
	ld.local.u32 	%r2624, [%rd3];
	st.local.u32 	[%rd3+4], %r2624;
	mov.b64 	%rd813, 0;
$L__BB0_1989:
	shl.b64 	%rd729, %rd813, 2;
	add.s64 	%rd730, %rd2, %rd729;
	st.local.f32 	[%rd730], %f1923;
	add.s64 	%rd731, %rd3, %rd729;
	st.local.u32 	[%rd731], %r1616;
	setp.eq.s32 	%p4072, %r1586, 31;
	@%p4072 bra 	$L__BB0_2023;
	ld.local.v2.f32 	{%f1954, %f1955}, [%rd2+120];
	ld.local.u32 	%r1617, [%rd3+124];
	setp.leu.f32 	%p4073, %f1954, %f1955;
	mov.b64 	%rd814, 31;
	@%p4073 bra 	$L__BB0_2022;
	st.local.f32 	[%rd2+124], %f1954;
	ld.local.u32 	%r2625, [%rd3+120];
	st.local.u32 	[%rd3+124], %r2625;
	ld.local.f32 	%f1956, [%rd2+116];
	setp.leu.f32 	%p4074, %f1956, %f1955;
	mov.b64 	%rd814, 30;
	@%p4074 bra 	$L__BB0_2022;
	st.local.f32 	[%rd2+120], %f1956;
	ld.local.u32 	%r2626, [%rd3+116];
	st.local.u32 	[%rd3+120], %r2626;
	ld.local.f32 	%f1957, [%rd2+112];
	setp.leu.f32 	%p4075, %f1957, %f1955;
	mov.b64 	%rd814, 29;
	@%p4075 bra 	$L__BB0_2022;
	st.local.f32 	[%rd2+116], %f1957;
	ld.local.u32 	%r2627, [%rd3+112];
	st.local.u32 	[%rd3+116], %r2627;
	ld.local.f32 	%f1958, [%rd2+108];
	setp.leu.f32 	%p4076, %f1958, %f1955;
	mov.b64 	%rd814, 28;
	@%p4076 bra 	$L__BB0_2022;
	st.local.f32 	[%rd2+112], %f1958;
	ld.local.u32 	%r2628, [%rd3+108];
	st.local.u32 	[%rd3+112], %r2628;
	ld.local.f32 	%f1959, [%rd2+104];
	setp.leu.f32 	%p4077, %f1959, %f1955;
	mov.b64 	%rd814, 27;
	@%p4077 bra 	$L__BB0_2022;
	st.local.f32 	[%rd2+108], %f1959;
	ld.local.u32 	%r2629, [%rd3+104];
	st.local.u32 	[%rd3+108], %r2629;
	ld.local.f32 	%f1960, [%rd2+100];
	setp.leu.f32 	%p4078, %f1960, %f1955;
	mov.b64 	%rd814, 26;
	@%p4078 bra 	$L__BB0_2022;
	st.local.f32 	[%rd2+104], %f1960;
	ld.local.u32 	%r2630, [%rd3+100];
	st.local.u32 	[%rd3+104], %r2630;
	ld.local.f32 	%f1961, [%rd2+96];
	setp.leu.f32 	%p4079, %f1961, %f1955;
	mov.b64 	%rd814, 25;
	@%p4079 bra 	$L__BB0_2022;
	st.local.f32 	[%rd2+100], %f1961;
	ld.local.u32 	%r2631, [%rd3+96];
	st.local.u32 	[%rd3+100], %r2631;
	ld.local.f32 	%f1962, [%rd2+92];
	setp.leu.f32 	%p4080, %f1962, %f1955;
	mov.b64 	%rd814, 24;
	@%p4080 bra 	$L__BB0_2022;
	st.local.f32 	[%rd2+96], %f1962;
	ld.local.u32 	%r2632, [%rd3+92];
	st.local.u32 	[%rd3+96], %r2632;
	ld.local.f32 	%f1963, [%rd2+88];
	setp.leu.f32 	%p4081, %f1963, %f1955;
	mov.b64 	%rd814, 23;
	@%p4081 bra 	$L__BB0_2022;
	st.local.f32 	[%rd2+92], %f1963;
	ld.local.u32 	%r2633, [%rd3+88];
	st.local.u32 	[%rd3+92], %r2633;
	ld.local.f32 	%f1964, [%rd2+84];
	setp.leu.f32 	%p4082, %f1964, %f1955;
	mov.b64 	%rd814, 22;
	@%p4082 bra 	$L__BB0_2022;
	st.local.f32 	[%rd2+88], %f1964;
	ld.local.u32 	%r2634, [%rd3+84];
	st.local.u32 	[%rd3+88], %r2634;
	ld.local.f32 	%f1965, [%rd2+80];
	setp.leu.f32 	%p4083, %f1965, %f1955;
	mov.b64 	%rd814, 21;
	@%p4083 bra 	$L__BB0_2022;
	st.local.f32 	[%rd2+84], %f1965;
	ld.local.u32 	%r2635, [%rd3+80];
	st.local.u32 	[%rd3+84], %r2635;
	ld.local.f32 	%f1966, [%rd2+76];
	setp.leu.f32 	%p4084, %f1966, %f1955;
	mov.b64 	%rd814, 20;
	@%p4084 bra 	$L__BB0_2022;
	st.local.f32 	[%rd2+80], %f1966;
	ld.local.u32 	%r2636, [%rd3+76];
	st.local.u32 	[%rd3+80], %r2636;
	ld.local.f32 	%f1967, [%rd2+72];
	setp.leu.f32 	%p4085, %f1967, %f1955;
	mov.b64 	%rd814, 19;
	@%p4085 bra 	$L__BB0_2022;
	st.local.f32 	[%rd2+76], %f1967;
	ld.local.u32 	%r2637, [%rd3+72];
	st.local.u32 	[%rd3+76], %r2637;
	ld.local.f32 	%f1968, [%rd2+68];
	setp.leu.f32 	%p4086, %f1968, %f1955;
	mov.b64 	%rd814, 18;
	@%p4086 bra 	$L__BB0_2022;
	st.local.f32 	[%rd2+72], %f1968;
	ld.local.u32 	%r2638, [%rd3+68];
	st.local.u32 	[%rd3+72], %r2638;
	ld.local.f32 	%f1969, [%rd2+64];
	setp.leu.f32 	%p4087, %f1969, %f1955;
	mov.b64 	%rd814, 17;
	@%p4087 bra 	$L__BB0_2022;
	st.local.f32 	[%rd2+68], %f1969;
	ld.local.u32 	%r2639, [%rd3+64];
	st.local.u32 	[%rd3+68], %r2639;
	ld.local.f32 	%f1970, [%rd2+60];
	setp.leu.f32 	%p4088, %f1970, %f1955;
	mov.b64 	%rd814, 16;
	@%p4088 bra 	$L__BB0_2022;
	st.local.f32 	[%rd2+64], %f1970;
	ld.local.u32 	%r2640, [%rd3+60];
	st.local.u32 	[%rd3+64], %r2640;
	ld.local.f32 	%f1971, [%rd2+56];
	setp.leu.f32 	%p4089, %f1971, %f1955;
	mov.b64 	%rd814, 15;
	@%p4089 bra 	$L__BB0_2022;
	st.local.f32 	[%rd2+60], %f1971;
	ld.local.u32 	%r2641, [%rd3+56];
	st.local.u32 	[%rd3+60], %r2641;
	ld.local.f32 	%f1972, [%rd2+52];
	setp.leu.f32 	%p4090, %f1972, %f1955;
	mov.b64 	%rd814, 14;
	@%p4090 bra 	$L__BB0_2022;
	st.local.f32 	[%rd2+56], %f1972;
	ld.local.u32 	%r2642, [%rd3+52];
	st.local.u32 	[%rd3+56], %r2642;
	ld.local.f32 	%f1973, [%rd2+48];
	setp.leu.f32 	%p4091, %f1973, %f1955;
	mov.b64 	%rd814, 13;
	@%p4091 bra 	$L__BB0_2022;
	st.local.f32 	[%rd2+52], %f1973;
	ld.local.u32 	%r2643, [%rd3+48];
	st.local.u32 	[%rd3+52], %r2643;
	ld.local.f32 	%f1974, [%rd2+44];
	setp.leu.f32 	%p4092, %f1974, %f1955;
	mov.b64 	%rd814, 12;
	@%p4092 bra 	$L__BB0_2022;
	st.local.f32 	[%rd2+48], %f1974;
	ld.local.u32 	%r2644, [%rd3+44];
	st.local.u32 	[%rd3+48], %r2644;
	ld.local.f32 	%f1975, [%rd2+40];
	setp.leu.f32 	%p4093, %f1975, %f1955;
	mov.b64 	%rd814, 11;
	@%p4093 bra 	$L__BB0_2022;
	st.local.f32 	[%rd2+44], %f1975;
	ld.local.u32 	%r2645, [%rd3+40];
	st.local.u32 	[%rd3+44], %r2645;
	ld.local.f32 	%f1976, [%rd2+36];
	setp.leu.f32 	%p4094, %f1976, %f1955;
	mov.b64 	%rd814, 10;
	@%p4094 bra 	$L__BB0_2022;
	st.local.f32 	[%rd2+40], %f1976;
	ld.local.u32 	%r2646, [%rd3+36];
	st.local.u32 	[%rd3+40], %r2646;
	ld.local.f32 	%f1977, [%rd2+32];
	setp.leu.f32 	%p4095, %f1977, %f1955;
	mov.b64 	%rd814, 9;
	@%p4095 bra 	$L__BB0_2022;
	st.local.f32 	[%rd2+36], %f1977;
	ld.local.u32 	%r2647, [%rd3+32];
	st.local.u32 	[%rd3+36], %r2647;
	ld.local.f32 	%f1978, [%rd2+28];
	setp.leu.f32 	%p4096, %f1978, %f1955;
	mov.b64 	%rd814, 8;
	@%p4096 bra 	$L__BB0_2022;
	st.local.f32 	[%rd2+32], %f1978;
	ld.local.u32 	%r2648, [%rd3+28];
	st.local.u32 	[%rd3+32], %r2648;
	ld.local.f32 	%f1979, [%rd2+24];
	setp.leu.f32 	%p4097, %f1979, %f1955;
	mov.b64 	%rd814, 7;
	@%p4097 bra 	$L__BB0_2022;
	st.local.f32 	[%rd2+28], %f1979;
	ld.local.u32 	%r2649, [%rd3+24];
	st.local.u32 	[%rd3+28], %r2649;
	ld.local.f32 	%f1980, [%rd2+20];
	setp.leu.f32 	%p4098, %f1980, %f1955;
	mov.b64 	%rd814, 6;
	@%p4098 bra 	$L__BB0_2022;
	st.local.f32 	[%rd2+24], %f1980;
	ld.local.u32 	%r2650, [%rd3+20];
	st.local.u32 	[%rd3+24], %r2650;
	ld.local.f32 	%f1981, [%rd2+16];
	setp.leu.f32 	%p4099, %f1981, %f1955;
	mov.b64 	%rd814, 5;
	@%p4099 bra 	$L__BB0_2022;
	st.local.f32 	[%rd2+20], %f1981;
	ld.local.u32 	%r2651, [%rd3+16];
	st.local.u32 	[%rd3+20], %r2651;
	ld.local.f32 	%f1982, [%rd2+12];
	setp.leu.f32 	%p4100, %f1982, %f1955;
	mov.b64 	%rd814, 4;
	@%p4100 bra 	$L__BB0_2022;
	st.local.f32 	[%rd2+16], %f1982;
	ld.local.u32 	%r2652, [%rd3+12];
	st.local.u32 	[%rd3+16], %r2652;
	ld.local.f32 	%f1983, [%rd2+8];
	setp.leu.f32 	%p4101, %f1983, %f1955;
	mov.b64 	%rd814, 3;
	@%p4101 bra 	$L__BB0_2022;
	st.local.f32 	[%rd2+12], %f1983;
	ld.local.u32 	%r2653, [%rd3+8];
	st.local.u32 	[%rd3+12], %r2653;
	ld.local.f32 	%f1984, [%rd2+4];
	setp.leu.f32 	%p4102, %f1984, %f1955;
	mov.b64 	%rd814, 2;
	@%p4102 bra 	$L__BB0_2022;
	st.local.f32 	[%rd2+8], %f1984;
	ld.local.u32 	%r2654, [%rd3+4];
	st.local.u32 	[%rd3+8], %r2654;
	ld.local.f32 	%f1985, [%rd2];
	setp.leu.f32 	%p4103, %f1985, %f1955;
	mov.b64 	%rd814, 1;
	@%p4103 bra 	$L__BB0_2022;
	st.local.f32 	[%rd2+4], %f1985;
	ld.local.u32 	%r2655, [%rd3];
	st.local.u32 	[%rd3+4], %r2655;
	mov.b64 	%rd814, 0;
$L__BB0_2022:
	shl.b64 	%rd764, %rd814, 2;
	add.s64 	%rd765, %rd2, %rd764;
	st.local.f32 	[%rd765], %f1955;
	add.s64 	%rd766, %rd3, %rd764;
	st.local.u32 	[%rd766], %r1617;
$L__BB0_2023:
	bar.warp.sync 	-1;
	setp.lt.s32 	%p4104, %r1680, 1;
	@%p4104 bra 	$L__BB0_2077;
	mul.lo.s32 	%r1618, %r1680, %r3;
	setp.eq.s32 	%p4105, %r1680, 1;
	mov.b32 	%r2813, 0;
	mov.u32 	%r2814, %r2813;
	@%p4105 bra 	$L__BB0_2059;
	and.b32  	%r2813, %r1680, 2147483646;
	neg.s32 	%r2809, %r2813;
	add.s64 	%rd38, %rd1, 8;
	mov.b32 	%r2814, 0;
	mov.u32 	%r2808, %r1618;
$L__BB0_2026:
	setp.ge.s32 	%p4106, %r2814, %r4;
	mov.f32 	%f3158, 0f7F7FFFFF;
	@%p4106 bra 	$L__BB0_2028;
	mul.wide.u32 	%rd767, %r2814, 4;
	add.s64 	%rd768, %rd2, %rd767;
	ld.local.f32 	%f3158, [%rd768];
$L__BB0_2028:
	mov.b32 	%r2658, %f3158;
	shfl.sync.down.b32	%r2659|%p4108, %r2658, 16, 31, -1;
	mov.b32 	%f1988, %r2659;
	shfl.sync.down.b32	%r1624|%p4109, %r2, 16, 31, -1;
	setp.gt.f32 	%p4110, %f3158, %f1988;
	mov.pred 	%p4384, -1;
	@%p4110 bra 	$L__BB0_2030;
	setp.eq.f32 	%p4111, %f3158, %f1988;
	setp.lt.s32 	%p4112, %r1624, %r2;
	and.pred  	%p4384, %p4111, %p4112;
$L__BB0_2030:
	selp.f32 	%f1989, %f1988, %f3158, %p4384;
	selp.b32 	%r1625, %r1624, %r2, %p4384;
	mov.b32 	%r2661, %f1989;
	shfl.sync.down.b32	%r2662|%p4114, %r2661, 8, 31, -1;
	mov.b32 	%f1990, %r2662;
	shfl.sync.down.b32	%r1626|%p4115, %r1625, 8, 31, -1;
	setp.gt.f32 	%p4116, %f1989, %f1990;
	mov.pred 	%p4385, -1;
	@%p4116 bra 	$L__BB0_2032;
	setp.eq.f32 	%p4117, %f1989, %f1990;
	setp.lt.s32 	%p4118, %r1626, %r1625;
	and.pred  	%p4385, %p4117, %p4118;
$L__BB0_2032:
	selp.f32 	%f1991, %f1990, %f1989, %p4385;
	selp.b32 	%r1627, %r1626, %r1625, %p4385;
	mov.b32 	%r2663, %f1991;
	shfl.sync.down.b32	%r2664|%p4120, %r2663, 4, 31, -1;
	mov.b32 	%f1992, %r2664;
	shfl.sync.down.b32	%r1628|%p4121, %r1627, 4, 31, -1;
	setp.gt.f32 	%p4122, %f1991, %f1992;
	mov.pred 	%p4386, -1;
	@%p4122 bra 	$L__BB0_2034;
	setp.eq.f32 	%p4123, %f1991, %f1992;
	setp.lt.s32 	%p4124, %r1628, %r1627;
	and.pred  	%p4386, %p4123, %p4124;
$L__BB0_2034:
	selp.f32 	%f1993, %f1992, %f1991, %p4386;
	selp.b32 	%r1629, %r1628, %r1627, %p4386;
	mov.b32 	%r2665, %f1993;
	shfl.sync.down.b32	%r2666|%p4126, %r2665, 2, 31, -1;
	mov.b32 	%f1994, %r2666;
	shfl.sync.down.b32	%r1630|%p4127, %r1629, 2, 31, -1;
	setp.gt.f32 	%p4128, %f1993, %f1994;
	mov.pred 	%p4387, -1;
	@%p4128 bra 	$L__BB0_2036;
	setp.eq.f32 	%p4129, %f1993, %f1994;
	setp.lt.s32 	%p4130, %r1630, %r1629;
	and.pred  	%p4387, %p4129, %p4130;
$L__BB0_2036:
	selp.f32 	%f1995, %f1994, %f1993, %p4387;
	selp.b32 	%r1631, %r1630, %r1629, %p4387;
	mov.b32 	%r1632, %f1995;
	shfl.sync.down.b32	%r1633|%p4132, %r1632, 1, 31, -1;
	mov.b32 	%f1996, %r1633;
	shfl.sync.down.b32	%r1634|%p4133, %r1631, 1, 31, -1;
	setp.gt.f32 	%p4134, %f1995, %f1996;
	mov.pred 	%p4388, -1;
	@%p4134 bra 	$L__BB0_2038;
	setp.eq.f32 	%p4135, %f1995, %f1996;
	setp.lt.s32 	%p4136, %r1634, %r1631;
	and.pred  	%p4388, %p4135, %p4136;
$L__BB0_2038:
	setp.ge.s32 	%p4137, %r2814, %r4;
	selp.b32 	%r2668, %r1634, %r1631, %p4388;
	selp.b32 	%r2669, %r1633, %r1632, %p4388;
	shfl.sync.idx.b32	%r1635|%p4138, %r2669, 0, 31, -1;
	shfl.sync.idx.b32	%r1636|%p4139, %r2668, 0, 31, -1;
	mov.b32 	%r2811, -1;
	@%p4137 bra 	$L__BB0_2040;
	mul.wide.u32 	%rd769, %r2814, 4;
	add.s64 	%rd770, %rd3, %rd769;
	ld.local.u32 	%r2811, [%rd770];
$L__BB0_2040:
	mul.wide.s32 	%rd771, %r2808, 8;
	add.s64 	%rd39, %rd38, %rd771;
	setp.ne.s32 	%p4140, %r2, 0;
	shfl.sync.idx.b32	%r1639|%p4141, %r2811, %r1636, 31, -1;
	@%p4140 bra 	$L__BB0_2042;
	st.global.u32 	[%rd39+-8], %r1639;
	st.global.u32 	[%rd39+-4], %r1635;
$L__BB0_2042:
	setp.eq.s32 	%p4142, %r2, %r1636;
	selp.u32 	%r2670, 1, 0, %p4142;
	add.s32 	%r1640, %r2814, %r2670;
	bar.warp.sync 	-1;
	setp.ge.s32 	%p4143, %r1640, %r4;
	mov.f32 	%f3159, 0f7F7FFFFF;
	@%p4143 bra 	$L__BB0_2044;
	mul.wide.u32 	%rd772, %r1640, 4;
	add.s64 	%rd773, %rd2, %rd772;
	ld.local.f32 	%f3159, [%rd773];
$L__BB0_2044:
	mov.b32 	%r2671, %f3159;
	shfl.sync.down.b32	%r2672|%p4145, %r2671, 16, 31, -1;
	mov.b32 	%f1999, %r2672;
	shfl.sync.down.b32	%r1641|%p4146, %r2, 16, 31, -1;
	setp.gt.f32 	%p4147, %f3159, %f1999;
	mov.pred 	%p4389, -1;
	@%p4147 bra 	$L__BB0_2046;
	setp.eq.f32 	%p4148, %f3159, %f1999;
	setp.lt.s32 	%p4149, %r1641, %r2;
	and.pred  	%p4389, %p4148, %p4149;
$L__BB0_2046:
	selp.f32 	%f2000, %f1999, %f3159, %p4389;
	selp.b32 	%r1642, %r1641, %r2, %p4389;
	mov.b32 	%r2674, %f2000;
	shfl.sync.down.b32	%r2675|%p4151, %r2674, 8, 31, -1;
	mov.b32 	%f2001, %r2675;
	shfl.sync.down.b32	%r1643|%p4152, %r1642, 8, 31, -1;
	setp.gt.f32 	%p4153, %f2000, %f2001;
	mov.pred 	%p4390, -1;
	@%p4153 bra 	$L__BB0_2048;
	setp.eq.f32 	%p4154, %f2000, %f2001;
	setp.lt.s32 	%p4155, %r1643, %r1642;
	and.pred  	%p4390, %p4154, %p4155;
$L__BB0_2048:
	selp.f32 	%f2002, %f2001, %f2000, %p4390;
	selp.b32 	%r1644, %r1643, %r1642, %p4390;
	mov.b32 	%r2676, %f2002;
	shfl.sync.down.b32	%r2677|%p4157, %r2676, 4, 31, -1;
	mov.b32 	%f2003, %r2677;
	shfl.sync.down.b32	%r1645|%p4158, %r1644, 4, 31, -1;
	setp.gt.f32 	%p4159, %f2002, %f2003;
	mov.pred 	%p4391, -1;
	@%p4159 bra 	$L__BB0_2050;
	setp.eq.f32 	%p4160, %f2002, %f2003;
	setp.lt.s32 	%p4161, %r1645, %r1644;
	and.pred  	%p4391, %p4160, %p4161;
$L__BB0_2050:
	selp.f32 	%f2004, %f2003, %f2002, %p4391;
	selp.b32 	%r1646, %r1645, %r1644, %p4391;
	mov.b32 	%r2678, %f2004;
	shfl.sync.down.b32	%r2679|%p4163, %r2678, 2, 31, -1;
	mov.b32 	%f2005, %r2679;
	shfl.sync.down.b32	%r1647|%p4164, %r1646, 2, 31, -1;
	setp.gt.f32 	%p4165, %f2004, %f2005;
	mov.pred 	%p4392, -1;
	@%p4165 bra 	$L__BB0_2052;
	setp.eq.f32 	%p4166, %f2004, %f2005;
	setp.lt.s32 	%p4167, %r1647, %r1646;
	and.pred  	%p4392, %p4166, %p4167;
$L__BB0_2052:
	selp.f32 	%f2006, %f2005, %f2004, %p4392;
	selp.b32 	%r1648, %r1647, %r1646, %p4392;
	mov.b32 	%r1649, %f2006;
	shfl.sync.down.b32	%r1650|%p4169, %r1649, 1, 31, -1;
	mov.b32 	%f2007, %r1650;
	shfl.sync.down.b32	%r1651|%p4170, %r1648, 1, 31, -1;
	setp.gt.f32 	%p4171, %f2006, %f2007;
	mov.pred 	%p4393, -1;
	@%p4171 bra 	$L__BB0_2054;
	setp.eq.f32 	%p4172, %f2006, %f2007;
	setp.lt.s32 	%p4173, %r1651, %r1648;
	and.pred  	%p4393, %p4172, %p4173;
$L__BB0_2054:
	setp.ge.s32 	%p4174, %r1640, %r4;
	selp.b32 	%r2681, %r1651, %r1648, %p4393;
	selp.b32 	%r2682, %r1650, %r1649, %p4393;
	shfl.sync.idx.b32	%r1652|%p4175, %r2682, 0, 31, -1;
	shfl.sync.idx.b32	%r1653|%p4176, %r2681, 0, 31, -1;
	mov.b32 	%r2812, -1;
	@%p4174 bra 	$L__BB0_2056;
	mul.wide.u32 	%rd774, %r1640, 4;
	add.s64 	%rd775, %rd3, %rd774;
	ld.local.u32 	%r2812, [%rd775];
$L__BB0_2056:
	setp.ne.s32 	%p4177, %r2, 0;
	shfl.sync.idx.b32	%r1656|%p4178, %r2812, %r1653, 31, -1;
	@%p4177 bra 	$L__BB0_2058;
	st.global.u32 	[%rd39], %r1656;
	st.global.u32 	[%rd39+4], %r1652;
$L__BB0_2058:
	setp.eq.s32 	%p4179, %r2, %r1653;
	selp.u32 	%r2683, 1, 0, %p4179;
	add.s32 	%r2814, %r1640, %r2683;
	bar.warp.sync 	-1;
	add.s32 	%r2809, %r2809, 2;
	add.s32 	%r2808, %r2808, 2;
	setp.ne.s32 	%p4180, %r2809, 0;
	@%p4180 bra 	$L__BB0_2026;
$L__BB0_2059:
	and.b32  	%r2684, %r1680, 1;
	setp.eq.b32 	%p4181, %r2684, 1;
	not.pred 	%p4182, %p4181;
	@%p4182 bra 	$L__BB0_2077;
	setp.ge.s32 	%p4183, %r2814, %r4;
	mov.f32 	%f3160, 0f7F7FFFFF;
	@%p4183 bra 	$L__BB0_2062;
	mul.wide.u32 	%rd776, %r2814, 4;
	add.s64 	%rd777, %rd2, %rd776;
	ld.local.f32 	%f3160, [%rd777];
$L__BB0_2062:
	mov.b32 	%r2685, %f3160;
	shfl.sync.down.b32	%r2686|%p4185, %r2685, 16, 31, -1;
	mov.b32 	%f2010, %r2686;
	shfl.sync.down.b32	%r1662|%p4186, %r2, 16, 31, -1;
	setp.gt.f32 	%p4187, %f3160, %f2010;
	mov.pred 	%p4394, -1;
	@%p4187 bra 	$L__BB0_2064;
	setp.eq.f32 	%p4188, %f3160, %f2010;
	setp.lt.s32 	%p4189, %r1662, %r2;
	and.pred  	%p4394, %p4188, %p4189;
$L__BB0_2064:
	selp.f32 	%f2011, %f2010, %f3160, %p4394;
	selp.b32 	%r1663, %r1662, %r2, %p4394;
	mov.b32 	%r2688, %f2011;
	shfl.sync.down.b32	%r2689|%p4191, %r2688, 8, 31, -1;
	mov.b32 	%f2012, %r2689;
	shfl.sync.down.b32	%r1664|%p4192, %r1663, 8, 31, -1;
	setp.gt.f32 	%p4193, %f2011, %f2012;
	mov.pred 	%p4395, -1;
	@%p4193 bra 	$L__BB0_2066;
	setp.eq.f32 	%p4194, %f2011, %f2012;
	setp.lt.s32 	%p4195, %r1664, %r1663;
	and.pred  	%p4395, %p4194, %p4195;
$L__BB0_2066:
	selp.f32 	%f2013, %f2012, %f2011, %p4395;
	selp.b32 	%r1665, %r1664, %r1663, %p4395;
	mov.b32 	%r2690, %f2013;
	shfl.sync.down.b32	%r2691|%p4197, %r2690, 4, 31, -1;
	mov.b32 	%f2014, %r2691;
	shfl.sync.down.b32	%r1666|%p4198, %r1665, 4, 31, -1;
	setp.gt.f32 	%p4199, %f2013, %f2014;
	mov.pred 	%p4396, -1;
	@%p4199 bra 	$L__BB0_2068;
	setp.eq.f32 	%p4200, %f2013, %f2014;
	setp.lt.s32 	%p4201, %r1666, %r1665;
	and.pred  	%p4396, %p4200, %p4201;
$L__BB0_2068:
	selp.f32 	%f2015, %f2014, %f2013, %p4396;
	selp.b32 	%r1667, %r1666, %r1665, %p4396;
	mov.b32 	%r2692, %f2015;
	shfl.sync.down.b32	%r2693|%p4203, %r2692, 2, 31, -1;
	mov.b32 	%f2016, %r2693;
	shfl.sync.down.b32	%r1668|%p4204, %r1667, 2, 31, -1;
	setp.gt.f32 	%p4205, %f2015, %f2016;
	mov.pred 	%p4397, -1;
	@%p4205 bra 	$L__BB0_2070;
	setp.eq.f32 	%p4206, %f2015, %f2016;
	setp.lt.s32 	%p4207, %r1668, %r1667;
	and.pred  	%p4397, %p4206, %p4207;
$L__BB0_2070:
	selp.f32 	%f2017, %f2016, %f2015, %p4397;
	selp.b32 	%r1669, %r1668, %r1667, %p4397;
	mov.b32 	%r1670, %f2017;
	shfl.sync.down.b32	%r1671|%p4209, %r1670, 1, 31, -1;
	mov.b32 	%f2018, %r1671;
	shfl.sync.down.b32	%r1672|%p4210, %r1669, 1, 31, -1;
	setp.gt.f32 	%p4211, %f2017, %f2018;
	mov.pred 	%p4398, -1;
	@%p4211 bra 	$L__BB0_2072;
	setp.eq.f32 	%p4212, %f2017, %f2018;
	setp.lt.s32 	%p4213, %r1672, %r1669;
	and.pred  	%p4398, %p4212, %p4213;
$L__BB0_2072:
	setp.ge.s32 	%p4214, %r2814, %r4;
	selp.b32 	%r2695, %r1672, %r1669, %p4398;
	selp.b32 	%r2696, %r1671, %r1670, %p4398;
	shfl.sync.idx.b32	%r1673|%p4215, %r2696, 0, 31, -1;
	shfl.sync.idx.b32	%r1674|%p4216, %r2695, 0, 31, -1;
	mov.b32 	%r2815, -1;
	@%p4214 bra 	$L__BB0_2074;
	mul.wide.u32 	%rd778, %r2814, 4;
	add.s64 	%rd779, %rd3, %rd778;
	ld.local.u32 	%r2815, [%rd779];
$L__BB0_2074:
	setp.ne.s32 	%p4217, %r2, 0;
	shfl.sync.idx.b32	%r1677|%p4218, %r2815, %r1674, 31, -1;
	@%p4217 bra 	$L__BB0_2076;
	add.s32 	%r2697, %r2813, %r1618;
	mul.wide.s32 	%rd780, %r2697, 8;
	add.s64 	%rd781, %rd1, %rd780;
	st.global.u32 	[%rd781], %r1677;
	st.global.u32 	[%rd781+4], %r1673;
$L__BB0_2076:
	bar.warp.sync 	-1;
$L__BB0_2077:
	ret;

}


// ===== COMPILED SASS (sm_100) =====

	.target	sm_100

	.elftype	@"ET_EXEC"


//--------------------- .note.nv.tkinfo           --------------------------
	.section	.note.nv.tkinfo,"",@"SHT_NOTE"
	.sectionflags	@"SHF_NOTE_NV_TKINFO"
	.tkinfo
        /*0018*/ 	.word	0x00000002
        /*0030*/ 	.string	""
        /*0030*/ 	.string	"ptxas"
        /*0030*/ 	.string	"Cuda compilation tools, release 13.0, V13.0.88"
        /*0030*/ 	.string	"Build cuda_13.0.r13.0/compiler.36424714_0"
        /*0030*/ 	.string	"-arch sm_100 -m 64 "



//--------------------- .note.nv.cuinfo           --------------------------
	.section	.note.nv.cuinfo,"",@"SHT_NOTE"
	.sectionflags	@"SHF_NOTE_NV_CUINFO"
        /*0018*/ 	.short	0x0002
        /*001a*/ 	.short	0x0064
        /*001c*/ 	.short	0x0082
	.zero		2


//--------------------- .nv.info                  --------------------------
	.section	.nv.info,"",@"SHT_CUDA_INFO"
	.align	4


	//----- nvinfo : EIATTR_REGCOUNT
	.align		4
        /*0000*/ 	.byte	0x04, 0x2f
        /*0002*/ 	.short	(.L_1 - .L_0)
	.align		4
.L_0:
        /*0004*/ 	.word	index@(_Z12knn2d_kernelPK6float2iS1_iPSt4pairIifEi)
        /*0008*/ 	.word	0x0000001f


	//----- nvinfo : EIATTR_FRAME_SIZE
	.align		4
.L_1:
        /*000c*/ 	.byte	0x04, 0x11
        /*000e*/ 	.short	(.L_3 - .L_2)
	.align		4
.L_2:
        /*0010*/ 	.word	index@(_Z12knn2d_kernelPK6float2iS1_iPSt4pairIifEi)
        /*0014*/ 	.word	0x00000100


	//----- nvinfo : EIATTR_MIN_STACK_SIZE
	.align		4
.L_3:
        /*0018*/ 	.byte	0x04, 0x12
        /*001a*/ 	.short	(.L_5 - .L_4)
	.align		4
.L_4:
        /*001c*/ 	.word	index@(_Z12knn2d_kernelPK6float2iS1_iPSt4pairIifEi)
        /*0020*/ 	.word	0x00000100
.L_5:


//--------------------- .nv.compat                --------------------------
	.section	.nv.compat,"",@"SHT_CUDA_COMPAT_INFO"
	.align	4
        /*0000*/ 	.byte	0x02, 0x09, 0x00, 0x00, 0x02, 0x02, 0x01, 0x00, 0x02, 0x05, 0x05, 0x00, 0x03, 0x07, 0x01, 0x01
        /*0010*/ 	.byte	0x02, 0x03, 0x00, 0x00, 0x02, 0x06, 0x01, 0x00, 0x04, 0x0b, 0x08, 0x00, 0x09, 0x00, 0x00, 0x00
        /*0020*/ 	.byte	0x00, 0x00, 0x00, 0x00


//--------------------- .nv.info._Z12knn2d_kernelPK6float2iS1_iPSt4pairIifEi --------------------------
	.section	.nv.info._Z12knn2d_kernelPK6float2iS1_iPSt4pairIifEi,"",@"SHT_CUDA_INFO"
	.sectionflags	@""
	.align	4


	//----- nvinfo : EIATTR_CUDA_API_VERSION
	.align		4
        /*0000*/ 	.byte	0x04, 0x37
        /*0002*/ 	.short	(.L_7 - .L_6)
.L_6:
        /*0004*/ 	.word	0x00000082


	//----- nvinfo : EIATTR_KPARAM_INFO
	.align		4
.L_7:
        /*0008*/ 	.byte	0x04, 0x17
        /*000a*/ 	.short	(.L_9 - .L_8)
.L_8:
        /*000c*/ 	.word	0x00000000
        /*0010*/ 	.short	0x0005
        /*0012*/ 	.short	0x0028
        /*0014*/ 	.byte	0x00, 0xf0, 0x11, 0x00


	//----- nvinfo : EIATTR_KPARAM_INFO
	.align		4
.L_9:
        /*0018*/ 	.byte	0x04, 0x17
        /*001a*/ 	.short	(.L_11 - .L_10)
.L_10:
        /*001c*/ 	.word	0x00000000
        /*0020*/ 	.short	0x0004
        /*0022*/ 	.short	0x0020
        /*0024*/ 	.byte	0x00, 0xf5, 0x21, 0x00


	//----- nvinfo : EIATTR_KPARAM_INFO
	.align		4
.L_11:
        /*0028*/ 	.byte	0x04, 0x17
        /*002a*/ 	.short	(.L_13 - .L_12)
.L_12:
        /*002c*/ 	.word	0x00000000
        /*0030*/ 	.short	0x0003
        /*0032*/ 	.short	0x0018
        /*0034*/ 	.byte	0x00, 0xf0, 0x11, 0x00


	//----- nvinfo : EIATTR_KPARAM_INFO
	.align		4
.L_13:
        /*0038*/ 	.byte	0x04, 0x17
        /*003a*/ 	.short	(.L_15 - .L_14)
.L_14:
        /*003c*/ 	.word	0x00000000
        /*0040*/ 	.short	0x0002
        /*0042*/ 	.short	0x0010
        /*0044*/ 	.byte	0x00, 0xf5, 0x21, 0x00


	//----- nvinfo : EIATTR_KPARAM_INFO
	.align		4
.L_15:
        /*0048*/ 	.byte	0x04, 0x17
        /*004a*/ 	.short	(.L_17 - .L_16)
.L_16:
        /*004c*/ 	.word	0x00000000
        /*0050*/ 	.short	0x0001
        /*0052*/ 	.short	0x0008
        /*0054*/ 	.byte	0x00, 0xf0, 0x11, 0x00


	//----- nvinfo : EIATTR_KPARAM_INFO
	.align		4
.L_17:
        /*0058*/ 	.byte	0x04, 0x17
        /*005a*/ 	.short	(.L_19 - .L_18)
.L_18:
        /*005c*/ 	.word	0x00000000
        /*0060*/ 	.short	0x0000
        /*0062*/ 	.short	0x0000
        /*0064*/ 	.byte	0x00, 0xf5, 0x21, 0x00


	//----- nvinfo : EIATTR_SPARSE_MMA_MASK
	.align		4
.L_19:
        /*0068*/ 	.byte	0x03, 0x50
        /*006a*/ 	.short	0x0000


	//----- nvinfo : EIATTR_MAXREG_COUNT
	.align		4
        /*006c*/ 	.byte	0x03, 0x1b
        /*006e*/ 	.short	0x00ff


	//----- nvinfo : EIATTR_NUM_BARRIERS
	.align		4
        /*0070*/ 	.byte	0x02, 0x4c
        /*0072*/ 	.byte	0x01
	.zero		1


	//----- nvinfo : EIATTR_MERCURY_ISA_VERSION
	.align		4
        /*0074*/ 	.byte	0x03, 0x5f
        /*0076*/ 	.short	0x0101


	//----- nvinfo : EIATTR_COOP_GROUP_MASK_REGIDS
	.align		4
        /*0078*/ 	.byte	0x04, 0x29
        /*007a*/ 	.short	(.L_21 - .L_20)


	//   ....[0]....
.L_20:
        /*007c*/ 	.word	0xffffffff


	//   ....[1]....
        /*0080*/ 	.word	0xffffffff


	//   ....[2]....
        /*0084*/ 	.word	0xffffffff


	//   ....[3]....
        /*0088*/ 	.word	0xffffffff


	//   ....[4]....
        /*008c*/ 	.word	0xffffffff


	//   ....[5]....
        /*0090*/ 	.word	0xffffffff


	//   ....[6]....
        /*0094*/ 	.word	0xffffffff


	//   ....[7]....
        /*0098*/ 	.word	0xffffffff


	//   ....[8]....
        /*009c*/ 	.word	0xffffffff


	//   ....[9]....
        /*00a0*/ 	.word	0xffffffff


	//   ....[10]....
        /*00a4*/ 	.word	0xffffffff


	//   ....[11]....
        /*00a8*/ 	.word	0xffffffff


	//   ....[12]....
        /*00ac*/ 	.word	0xffffffff


	//   ....[13]....
        /*00b0*/ 	.word	0xffffffff


	//   ....[14]....
        /*00b4*/ 	.word	0xffffffff


	//   ....[15]....
        /*00b8*/ 	.word	0xffffffff


	//   ....[16]....
        /*00bc*/ 	.word	0xffffffff


	//   ....[17]....
        /*00c0*/ 	.word	0xffffffff


	//   ....[18]....
        /*00c4*/ 	.word	0xffffffff


	//   ....[19]....
        /*00c8*/ 	.word	0xffffffff


	//   ....[20]....
        /*00cc*/ 	.word	0xffffffff


	//   ....[21]....
        /*00d0*/ 	.word	0xffffffff


	//   ....[22]....
        /*00d4*/ 	.word	0xffffffff


	//   ....[23]....
        /*00d8*/ 	.word	0xffffffff


	//   ....[24]....
        /*00dc*/ 	.word	0xffffffff


	//   ....[25]....
        /*00e0*/ 	.word	0xffffffff


	//   ....[26]....
        /*00e4*/ 	.word	0xffffffff


	//   ....[27]....
        /*00e8*/ 	.word	0xffffffff


	//   ....[28]....
        /*00ec*/ 	.word	0xffffffff


	//   ....[29]....
        /*00f0*/ 	.word	0xffffffff


	//   ....[30]....
        /*00f4*/ 	.word	0xffffffff


	//   ....[31]....
        /*00f8*/ 	.word	0xffffffff


	//   ....[32]....
        /*00fc*/ 	.word	0xffffffff


	//   ....[33]....
        /*0100*/ 	.word	0xffffffff


	//   ....[34]....
        /*0104*/ 	.word	0xffffffff


	//   ....[35]....
        /*0108*/ 	.word	0xffffffff


	//   ....[36]....
        /*010c*/ 	.word	0xffffffff


	//   ....[37]....
        /*0110*/ 	.word	0xffffffff


	//   ....[38]....
        /*0114*/ 	.word	0xffffffff


	//   ....[39]....
        /*0118*/ 	.word	0xffffffff


	//   ....[40]....
        /*011c*/ 	.word	0xffffffff


	//   ....[41]....
        /*0120*/ 	.word	0xffffffff


	//   ....[42]....
        /*0124*/ 	.word	0xffffffff


	//   ....[43]....
        /*0128*/ 	.word	0xffffffff


	//   ....[44]....
        /*012c*/ 	.word	0xffffffff


	//   ....[45]....
        /*0130*/ 	.word	0xffffffff


	//   ....[46]....
        /*0134*/ 	.word	0xffffffff


	//   ....[47]....
        /*0138*/ 	.word	0xffffffff


	//   ....[48]....
        /*013c*/ 	.word	0xffffffff


	//   ....[49]....
        /*0140*/ 	.word	0xffffffff


	//   ....[50]....
        /*0144*/ 	.word	0xffffffff


	//   ....[51]....
        /*0148*/ 	.word	0xffffffff


	//   ....[52]....
        /*014c*/ 	.word	0xffffffff


	//   ....[53]....
        /*0150*/ 	.word	0xffffffff


	//   ....[54]....
        /*0154*/ 	.word	0xffffffff


	//   ....[55]....
        /*0158*/ 	.word	0xffffffff


	//   ....[56]....
        /*015c*/ 	.word	0xffffffff


	//   ....[57]....
        /*0160*/ 	.word	0xffffffff


	//   ....[58]....
        /*0164*/ 	.word	0xffffffff


	//   ....[59]....
        /*0168*/ 	.word	0xffffffff


	//   ....[60]....
        /*016c*/ 	.word	0xffffffff


	//   ....[61]....
        /*0170*/ 	.word	0xffffffff


	//   ....[62]....
        /*0174*/ 	.word	0xffffffff


	//   ....[63]....
        /*0178*/ 	.word	0xffffffff


	//   ....[64]....
        /*017c*/ 	.word	0xffffffff


	//   ....[65]....
        /*0180*/ 	.word	0xffffffff


	//   ....[66]....
        /*0184*/ 	.word	0xffffffff


	//   ....[67]....
        /*0188*/ 	.word	0xffffffff


	//   ....[68]....
        /*018c*/ 	.word	0xffffffff


	//   ....[69]....
        /*0190*/ 	.word	0xffffffff


	//   ....[70]....
        /*0194*/ 	.word	0xffffffff


	//   ....[71]....
        /*0198*/ 	.word	0xffffffff


	//   ....[72]....
        /*019c*/ 	.word	0xffffffff


	//   ....[73]....
        /*01a0*/ 	.word	0xffffffff


	//   ....[74]....
        /*01a4*/ 	.word	0xffffffff


	//   ....[75]....
        /*01a8*/ 	.word	0xffffffff


	//   ....[76]....
        /*01ac*/ 	.word	0xffffffff


	//   ....[77]....
        /*01b0*/ 	.word	0xffffffff


	//   ....[78]....
        /*01b4*/ 	.word	0xffffffff


	//   ....[79]....
        /*01b8*/ 	.word	0xffffffff


	//   ....[80]....
        /*01bc*/ 	.word	0xffffffff


	//   ....[81]....
        /*01c0*/ 	.word	0xffffffff


	//   ....[82]....
        /*01c4*/ 	.word	0xffffffff


	//   ....[83]....
        /*01c8*/ 	.word	0xffffffff


	//   ....[84]....
        /*01cc*/ 	.word	0xffffffff


	//   ....[85]....
        /*01d0*/ 	.word	0xffffffff


	//   ....[86]....
        /*01d4*/ 	.word	0xffffffff


	//   ....[87]....
        /*01d8*/ 	.word	0xffffffff


	//   ....[88]....
        /*01dc*/ 	.word	0xffffffff


	//   ....[89]....
        /*01e0*/ 	.word	0xffffffff


	//   ....[90]....
        /*01e4*/ 	.word	0xffffffff


	//   ....[91]....
        /*01e8*/ 	.word	0xffffffff


	//   ....[92]....
        /*01ec*/ 	.word	0xffffffff


	//   ....[93]....
        /*01f0*/ 	.word	0xffffffff


	//   ....[94]....
        /*01f4*/ 	.word	0xffffffff


	//   ....[95]....
        /*01f8*/ 	.word	0xffffffff


	//   ....[96]....
        /*01fc*/ 	.word	0xffffffff


	//   ....[97]....
        /*0200*/ 	.word	0xffffffff


	//   ....[98]....
        /*0204*/ 	.word	0xffffffff


	//   ....[99]....
        /*0208*/ 	.word	0xffffffff


	//   ....[100]....
        /*020c*/ 	.word	0xffffffff


	//   ....[101]....
        /*0210*/ 	.word	0xffffffff


	//   ....[102]....
        /*0214*/ 	.word	0xffffffff


	//   ....[103]....
        /*0218*/ 	.word	0xffffffff


	//   ....[104]....
        /*021c*/ 	.word	0xffffffff


	//   ....[105]....
        /*0220*/ 	.word	0xffffffff


	//   ....[106]....
        /*0224*/ 	.word	0xffffffff


	//   ....[107]....
        /*0228*/ 	.word	0xffffffff


	//   ....[108]....
        /*022c*/ 	.word	0xffffffff


	//   ....[109]....
        /*0230*/ 	.word	0xffffffff


	//   ....[110]....
        /*0234*/ 	.word	0xffffffff


	//   ....[111]....
        /*0238*/ 	.word	0xffffffff


	//   ....[112]....
        /*023c*/ 	.word	0xffffffff


	//   ....[113]....
        /*0240*/ 	.word	0xffffffff


	//   ....[114]....
        /*0244*/ 	.word	0xffffffff


	//   ....[115]....
        /*0248*/ 	.word	0xffffffff


	//   ....[116]....
        /*024c*/ 	.word	0xffffffff


	//   ....[117]....
        /*0250*/ 	.word	0xffffffff


	//   ....[118]....
        /*0254*/ 	.word	0xffffffff


	//   ....[119]....
        /*0258*/ 	.word	0xffffffff


	//   ....[120]....
        /*025c*/ 	.word	0xffffffff


	//   ....[121]....
        /*0260*/ 	.word	0xffffffff


	//   ....[122]....
        /*0264*/ 	.word	0xffffffff


	//   ....[123]....
        /*0268*/ 	.word	0xffffffff


	//   ....[124]....
        /*026c*/ 	.word	0xffffffff


	//   ....[125]....
        /*0270*/ 	.word	0xffffffff


	//   ....[126]....
        /*0274*/ 	.word	0xffffffff


	//   ....[127]....
        /*0278*/ 	.word	0xffffffff


	//   ....[128]....
        /*027c*/ 	.word	0xffffffff


	//   ....[129]....
        /*0280*/ 	.word	0xffffffff


	//   ....[130]....
        /*0284*/ 	.word	0xffffffff


	//   ....[131]....
        /*0288*/ 	.word	0xffffffff


	//   ....[132]....
        /*028c*/ 	.word	0xffffffff


	//   ....[133]....
        /*0290*/ 	.word	0xffffffff


	//   ....[134]....
        /*0294*/ 	.word	0xffffffff


	//   ....[135]....
        /*0298*/ 	.word	0xffffffff


	//   ....[136]....
        /*029c*/ 	.word	0xffffffff


	//   ....[137]....
        /*02a0*/ 	.word	0xffffffff


	//   ....[138]....
        /*02a4*/ 	.word	0xffffffff


	//   ....[139]....
        /*02a8*/ 	.word	0xffffffff


	//   ....[140]....
        /*02ac*/ 	.word	0xffffffff


	//   ....[141]....
        /*02b0*/ 	.word	0xffffffff


	//   ....[142]....
        /*02b4*/ 	.word	0xffffffff


	//   ....[143]....
        /*02b8*/ 	.word	0xffffffff


	//   ....[144]....
        /*02bc*/ 	.word	0xffffffff


	//   ....[145]....
        /*02c0*/ 	.word	0xffffffff


	//   ....[146]....
        /*02c4*/ 	.word	0xffffffff


	//   ....[147]....
        /*02c8*/ 	.word	0xffffffff


	//   ....[148]....
        /*02cc*/ 	.word	0xffffffff


	//   ....[149]....
        /*02d0*/ 	.word	0xffffffff


	//   ....[150]....
        /*02d4*/ 	.word	0xffffffff


	//   ....[151]....
        /*02d8*/ 	.word	0xffffffff


	//   ....[152]....
        /*02dc*/ 	.word	0xffffffff


	//   ....[153]....
        /*02e0*/ 	.word	0xffffffff


	//   ....[154]....
        /*02e4*/ 	.word	0xffffffff


	//   ....[155]....
        /*02e8*/ 	.word	0xffffffff


	//   ....[156]....
        /*02ec*/ 	.word	0xffffffff


	//   ....[157]....
        /*02f0*/ 	.word	0xffffffff


	//   ....[158]....
        /*02f4*/ 	.word	0xffffffff


	//   ....[159]....
        /*02f8*/ 	.word	0xffffffff


	//   ....[160]....
        /*02fc*/ 	.word	0xffffffff


	//   ....[161]....
        /*0300*/ 	.word	0xffffffff


	//   ....[162]....
        /*0304*/ 	.word	0xffffffff


	//   ....[163]....
        /*0308*/ 	.word	0xffffffff


	//   ....[164]....
        /*030c*/ 	.word	0xffffffff


	//   ....[165]....
        /*0310*/ 	.word	0xffffffff


	//   ....[166]....
        /*0314*/ 	.word	0xffffffff


	//   ....[167]....
        /*0318*/ 	.word	0xffffffff


	//   ....[168]....
        /*031c*/ 	.word	0xffffffff


	//   ....[169]....
        /*0320*/ 	.word	0xffffffff


	//   ....[170]....
        /*0324*/ 	.word	0xffffffff


	//   ....[171]....
        /*0328*/ 	.word	0xffffffff


	//   ....[172]....
        /*032c*/ 	.word	0xffffffff


	//   ....[173]....
        /*0330*/ 	.word	0xffffffff


	//   ....[174]....
        /*0334*/ 	.word	0xffffffff


	//   ....[175]....
        /*0338*/ 	.word	0xffffffff


	//   ....[176]....
        /*033c*/ 	.word	0xffffffff


	//   ....[177]....
        /*0340*/ 	.word	0xffffffff


	//   ....[178]....
        /*0344*/ 	.word	0xffffffff


	//   ....[179]....
        /*0348*/ 	.word	0xffffffff


	//   ....[180]....
        /*034c*/ 	.word	0xffffffff


	//   ....[181]....
        /*0350*/ 	.word	0xffffffff


	//   ....[182]....
        /*0354*/ 	.word	0xffffffff


	//   ....[183]....
        /*0358*/ 	.word	0xffffffff


	//   ....[184]....
        /*035c*/ 	.word	0xffffffff


	//   ....[185]....
        /*0360*/ 	.word	0xffffffff


	//   ....[186]....
        /*0364*/ 	.word	0xffffffff


	//   ....[187]....
        /*0368*/ 	.word	0xffffffff


	//   ....[188]....
        /*036c*/ 	.word	0xffffffff


	//   ....[189]....
        /*0370*/ 	.word	0xffffffff


	//   ....[190]....
        /*0374*/ 	.word	0xffffffff


	//   ....[191]....
        /*0378*/ 	.word	0xffffffff


	//   ....[192]....
        /*037c*/ 	.word	0xffffffff


	//   ....[193]....
        /*0380*/ 	.word	0xffffffff


	//   ....[194]....
        /*0384*/ 	.word	0xffffffff


	//   ....[195]....
        /*0388*/ 	.word	0xffffffff


	//   ....[196]....
        /*038c*/ 	.word	0xffffffff


	//   ....[197]....
        /*0390*/ 	.word	0xffffffff


	//   ....[198]....
        /*0394*/ 	.word	0xffffffff


	//   ....[199]....
        /*0398*/ 	.word	0xffffffff


	//   ....[200]....
        /*039c*/ 	.word	0xffffffff


	//   ....[201]....
        /*03a0*/ 	.word	0xffffffff


	//   ....[202]....
        /*03a4*/ 	.word	0xffffffff


	//   ....[203]....
        /*03a8*/ 	.word	0xffffffff


	//   ....[204]....
        /*03ac*/ 	.word	0xffffffff


	//   ....[205]....
        /*03b0*/ 	.word	0xffffffff


	//   ....[206]....
        /*03b4*/ 	.word	0xffffffff


	//   ....[207]....
        /*03b8*/ 	.word	0xffffffff


	//   ....[208]....
        /*03bc*/ 	.word	0xffffffff


	//   ....[209]....
        /*03c0*/ 	.word	0xffffffff


	//   ....[210]....
        /*03c4*/ 	.word	0xffffffff


	//   ....[211]....
        /*03c8*/ 	.word	0xffffffff


	//   ....[212]....
        /*03cc*/ 	.word	0xffffffff


	//   ....[213]....
        /*03d0*/ 	.word	0xffffffff


	//   ....[214]....
        /*03d4*/ 	.word	0xffffffff


	//   ....[215]....
        /*03d8*/ 	.word	0xffffffff


	//   ....[216]....
        /*03dc*/ 	.word	0xffffffff


	//   ....[217]....
        /*03e0*/ 	.word	0xffffffff


	//   ....[218]....
        /*03e4*/ 	.word	0xffffffff


	//   ....[219]....
        /*03e8*/ 	.word	0xffffffff


	//   ....[220]....
        /*03ec*/ 	.word	0xffffffff


	//   ....[221]....
        /*03f0*/ 	.word	0xffffffff


	//   ....[222]....
        /*03f4*/ 	.word	0xffffffff


	//   ....[223]....
        /*03f8*/ 	.word	0xffffffff


	//   ....[224]....
        /*03fc*/ 	.word	0xffffffff


	//   ....[225]....
        /*0400*/ 	.word	0xffffffff


	//   ....[226]....
        /*0404*/ 	.word	0xffffffff


	//   ....[227]....
        /*0408*/ 	.word	0xffffffff


	//   ....[228]....
        /*040c*/ 	.word	0xffffffff


	//   ....[229]....
        /*0410*/ 	.word	0xffffffff


	//   ....[230]....
        /*0414*/ 	.word	0xffffffff


	//   ....[231]....
        /*0418*/ 	.word	0xffffffff


	//   ....[232]....
        /*041c*/ 	.word	0xffffffff


	//   ....[233]....
        /*0420*/ 	.word	0xffffffff


	//   ....[234]....
        /*0424*/ 	.word	0xffffffff


	//   ....[235]....
        /*0428*/ 	.word	0xffffffff


	//   ....[236]....
        /*042c*/ 	.word	0xffffffff


	//   ....[237]....
        /*0430*/ 	.word	0xffffffff


	//   ....[238]....
        /*0434*/ 	.word	0xffffffff


	//   ....[239]....
        /*0438*/ 	.word	0xffffffff


	//   ....[240]....
        /*043c*/ 	.word	0xffffffff


	//   ....[241]....
        /*0440*/ 	.word	0xffffffff


	//   ....[242]....
        /*0444*/ 	.word	0xffffffff


	//   ....[243]....
        /*0448*/ 	.word	0xffffffff


	//   ....[244]....
        /*044c*/ 	.word	0xffffffff


	//   ....[245]....
        /*0450*/ 	.word	0xffffffff


	//   ....[246]....
        /*0454*/ 	.word	0xffffffff


	//   ....[247]....
        /*0458*/ 	.word	0xffffffff


	//   ....[248]....
        /*045c*/ 	.word	0xffffffff


	//   ....[249]....
        /*0460*/ 	.word	0xffffffff


	//   ....[250]....
        /*0464*/ 	.word	0xffffffff


	//   ....[251]....
        /*0468*/ 	.word	0xffffffff


	//   ....[252]....
        /*046c*/ 	.word	0xffffffff


	//   ....[253]....
        /*0470*/ 	.word	0xffffffff


	//   ....[254]....
        /*0474*/ 	.word	0xffffffff


	//   ....[255]....
        /*0478*/ 	.word	0xffffffff


	//   ....[0]....
        /*047c*/ 	.word	0xffffffff


	//   ....[1]....
        /*0480*/ 	.word	0xffffffff


	//   ....[2]....
        /*0484*/ 	.word	0xffffffff


	//   ....[3]....
        /*0488*/ 	.word	0xffffffff


	//   ....[4]....
        /*048c*/ 	.word	0xffffffff


	//   ....[5]....
        /*0490*/ 	.word	0xffffffff


	//   ....[6]....
        /*0494*/ 	.word	0xffffffff


	//   ....[7]....
        /*0498*/ 	.word	0xffffffff


	//   ....[8]....
        /*049c*/ 	.word	0xffffffff


	//   ....[9]....
        /*04a0*/ 	.word	0xffffffff


	//   ....[10]....
        /*04a4*/ 	.word	0xffffffff


	//   ....[11]....
        /*04a8*/ 	.word	0xffffffff


	//   ....[12]....
        /*04ac*/ 	.word	0xffffffff


	//   ....[13]....
        /*04b0*/ 	.word	0xffffffff


	//   ....[14]....
        /*04b4*/ 	.word	0xffffffff


	//   ....[15]....
        /*04b8*/ 	.word	0xffffffff


	//   ....[16]....
        /*04bc*/ 	.word	0xffffffff


	//   ....[17]....
        /*04c0*/ 	.word	0xffffffff


	//   ....[18]....
        /*04c4*/ 	.word	0xffffffff


	//   ....[19]....
        /*04c8*/ 	.word	0xffffffff


	//   ....[20]....
        /*04cc*/ 	.word	0xffffffff


	//   ....[21]....
        /*04d0*/ 	.word	0xffffffff


	//   ....[22]....
        /*04d4*/ 	.word	0xffffffff


	//   ....[23]....
        /*04d8*/ 	.word	0xffffffff


	//   ....[24]....
        /*04dc*/ 	.word	0xffffffff


	//   ....[25]....
        /*04e0*/ 	.word	0xffffffff


	//   ....[26]....
        /*04e4*/ 	.word	0xffffffff


	//   ....[27]....
        /*04e8*/ 	.word	0xffffffff


	//   ....[28]....
        /*04ec*/ 	.word	0xffffffff


	//   ....[29]....
        /*04f0*/ 	.word	0xffffffff


	//   ....[30]....
        /*04f4*/ 	.word	0xffffffff


	//   ....[31]....
        /*04f8*/ 	.word	0xffffffff


	//   ....[32]....
        /*04fc*/ 	.word	0xffffffff


	//   ....[33]....
        /*0500*/ 	.word	0xffffffff


	//   ....[34]....
        /*0504*/ 	.word	0xffffffff


	//   ....[35]....
        /*0508*/ 	.word	0xffffffff


	//   ....[36]....
        /*050c*/ 	.word	0xffffffff


	//   ....[37]....
        /*0510*/ 	.word	0xffffffff


	//   ....[38]....
        /*0514*/ 	.word	0xffffffff


	//   ....[39]....
        /*0518*/ 	.word	0xffffffff


	//   ....[40]....
        /*051c*/ 	.word	0xffffffff


	//   ....[41]....
        /*0520*/ 	.word	0xffffffff


	//   ....[42]....
        /*0524*/ 	.word	0xffffffff


	//   ....[43]....
        /*0528*/ 	.word	0xffffffff


	//   ....[44]....
        /*052c*/ 	.word	0xffffffff


	//   ....[45]....
        /*0530*/ 	.word	0xffffffff


	//   ....[46]....
        /*0534*/ 	.word	0xffffffff


	//   ....[47]....
        /*0538*/ 	.word	0xffffffff


	//   ....[48]....
        /*053c*/ 	.word	0xffffffff


	//   ....[49]....
        /*0540*/ 	.word	0xffffffff


	//   ....[50]....
        /*0544*/ 	.word	0xffffffff


	//   ....[51]....
        /*0548*/ 	.word	0xffffffff


	//   ....[52]....
        /*054c*/ 	.word	0xffffffff


	//   ....[53]....
        /*0550*/ 	.word	0xffffffff


	//   ....[54]....
        /*0554*/ 	.word	0xffffffff


	//   ....[55]....
        /*0558*/ 	.word	0xffffffff


	//   ....[56]....
        /*055c*/ 	.word	0xffffffff


	//   ....[57]....
        /*0560*/ 	.word	0xffffffff


	//   ....[58]....
        /*0564*/ 	.word	0xffffffff


	//   ....[59]....
        /*0568*/ 	.word	0xffffffff


	//   ....[60]....
        /*056c*/ 	.word	0xffffffff


	//   ....[61]....
        /*0570*/ 	.word	0xffffffff


	//   ....[62]....
        /*0574*/ 	.word	0xffffffff


	//   ....[63]....
        /*0578*/ 	.word	0xffffffff


	//   ....[64]....
        /*057c*/ 	.word	0xffffffff


	//   ....[65]....
        /*0580*/ 	.word	0xffffffff


	//   ....[66]....
        /*0584*/ 	.word	0xffffffff


	//   ....[67]....
        /*0588*/ 	.word	0xffffffff


	//   ....[68]....
        /*058c*/ 	.word	0xffffffff


	//   ....[69]....
        /*0590*/ 	.word	0xffffffff


	//   ....[70]....
        /*0594*/ 	.word	0xffffffff


	//   ....[71]....
        /*0598*/ 	.word	0xffffffff


	//   ....[72]....
        /*059c*/ 	.word	0xffffffff


	//   ....[73]....
        /*05a0*/ 	.word	0xffffffff


	//   ....[74]....
        /*05a4*/ 	.word	0xffffffff


	//   ....[75]....
        /*05a8*/ 	.word	0xffffffff


	//   ....[76]....
        /*05ac*/ 	.word	0xffffffff


	//   ....[77]....
        /*05b0*/ 	.word	0xffffffff


	//   ....[78]....
        /*05b4*/ 	.word	0xffffffff


	//   ....[79]....
        /*05b8*/ 	.word	0xffffffff


	//   ....[80]....
        /*05bc*/ 	.word	0xffffffff


	//   ....[81]....
        /*05c0*/ 	.word	0xffffffff


	//   ....[82]....
        /*05c4*/ 	.word	0xffffffff


	//   ....[83]....
        /*05c8*/ 	.word	0xffffffff


	//   ....[84]....
        /*05cc*/ 	.word	0xffffffff


	//   ....[85]....
        /*05d0*/ 	.word	0xffffffff


	//   ....[86]....
        /*05d4*/ 	.word	0xffffffff


	//   ....[87]....
        /*05d8*/ 	.word	0xffffffff


	//   ....[88]....
        /*05dc*/ 	.word	0xffffffff


	//   ....[89]....
        /*05e0*/ 	.word	0xffffffff


	//   ....[90]....
        /*05e4*/ 	.word	0xffffffff


	//   ....[91]....
        /*05e8*/ 	.word	0xffffffff


	//   ....[92]....
        /*05ec*/ 	.word	0xffffffff


	//   ....[93]....
        /*05f0*/ 	.word	0xffffffff


	//   ....[94]....
        /*05f4*/ 	.word	0xffffffff


	//   ....[95]....
        /*05f8*/ 	.word	0xffffffff


	//   ....[96]....
        /*05fc*/ 	.word	0xffffffff


	//   ....[97]....
        /*0600*/ 	.word	0xffffffff


	//   ....[98]....
        /*0604*/ 	.word	0xffffffff


	//   ....[99]....
        /*0608*/ 	.word	0xffffffff


	//   ....[100]....
        /*060c*/ 	.word	0xffffffff


	//   ....[101]....
        /*0610*/ 	.word	0xffffffff


	//   ....[102]....
        /*0614*/ 	.word	0xffffffff


	//   ....[103]....
        /*0618*/ 	.word	0xffffffff


	//   ....[104]....
        /*061c*/ 	.word	0xffffffff


	//   ....[105]....
        /*0620*/ 	.word	0xffffffff


	//   ....[106]....
        /*0624*/ 	.word	0xffffffff


	//   ....[107]....
        /*0628*/ 	.word	0xffffffff


	//   ....[108]....
        /*062c*/ 	.word	0xffffffff


	//   ....[109]....
        /*0630*/ 	.word	0xffffffff


	//   ....[110]....
        /*0634*/ 	.word	0xffffffff


	//   ....[111]....
        /*0638*/ 	.word	0xffffffff


	//   ....[112]....
        /*063c*/ 	.word	0xffffffff


	//   ....[113]....
        /*0640*/ 	.word	0xffffffff


	//   ....[114]....
        /*0644*/ 	.word	0xffffffff


	//   ....[115]....
        /*0648*/ 	.word	0xffffffff


	//   ....[116]....
        /*064c*/ 	.word	0xffffffff


	//   ....[117]....
        /*0650*/ 	.word	0xffffffff


	//   ....[118]....
        /*0654*/ 	.word	0xffffffff


	//   ....[119]....
        /*0658*/ 	.word	0xffffffff


	//   ....[120]....
        /*065c*/ 	.word	0xffffffff


	//   ....[121]....
        /*0660*/ 	.word	0xffffffff


	//   ....[122]....
        /*0664*/ 	.word	0xffffffff


	//   ....[123]....
        /*0668*/ 	.word	0xffffffff


	//   ....[124]....
        /*066c*/ 	.word	0xffffffff


	//   ....[125]....
        /*0670*/ 	.word	0xffffffff


	//   ....[126]....
        /*0674*/ 	.word	0xffffffff


	//   ....[127]....
        /*0678*/ 	.word	0xffffffff


	//   ....[128]....
        /*067c*/ 	.word	0xffffffff


	//   ....[129]....
        /*0680*/ 	.word	0xffffffff


	//   ....[130]....
        /*0684*/ 	.word	0xffffffff


	//   ....[131]....
        /*0688*/ 	.word	0xffffffff


	//   ....[132]....
        /*068c*/ 	.word	0xffffffff


	//   ....[133]....
        /*0690*/ 	.word	0xffffffff


	//   ....[134]....
        /*0694*/ 	.word	0xffffffff


	//   ....[135]....
        /*0698*/ 	.word	0xffffffff


	//   ....[136]....
        /*069c*/ 	.word	0xffffffff


	//   ....[137]....
        /*06a0*/ 	.word	0xffffffff


	//   ....[138]....
        /*06a4*/ 	.word	0xffffffff


	//   ....[139]....
        /*06a8*/ 	.word	0xffffffff


	//   ....[140]....
        /*06ac*/ 	.word	0xffffffff


	//   ....[141]....
        /*06b0*/ 	.word	0xffffffff


	//   ....[142]....
        /*06b4*/ 	.word	0xffffffff


	//   ....[143]....
        /*06b8*/ 	.word	0xffffffff


	//   ....[144]....
        /*06bc*/ 	.word	0xffffffff


	//   ....[145]....
        /*06c0*/ 	.word	0xffffffff


	//   ....[146]....
        /*06c4*/ 	.word	0xffffffff


	//   ....[147]....
        /*06c8*/ 	.word	0xffffffff


	//   ....[148]....
        /*06cc*/ 	.word	0xffffffff


	//   ....[149]....
        /*06d0*/ 	.word	0xffffffff


	//   ....[150]....
        /*06d4*/ 	.word	0xffffffff


	//   ....[151]....
        /*06d8*/ 	.word	0xffffffff


	//   ....[152]....
        /*06dc*/ 	.word	0xffffffff


	//   ....[153]....
        /*06e0*/ 	.word	0xffffffff


	//   ....[154]....
        /*06e4*/ 	.word	0xffffffff


	//   ....[155]....
        /*06e8*/ 	.word	0xffffffff


	//   ....[156]....
        /*06ec*/ 	.word	0xffffffff


	//   ....[157]....
        /*06f0*/ 	.word	0xffffffff


	//   ....[158]....
        /*06f4*/ 	.word	0xffffffff


	//   ....[159]....
        /*06f8*/ 	.word	0xffffffff


	//   ....[160]....
        /*06fc*/ 	.word	0xffffffff


	//   ....[161]....
        /*0700*/ 	.word	0xffffffff


	//   ....[162]....
        /*0704*/ 	.word	0xffffffff


	//   ....[163]....
        /*0708*/ 	.word	0xffffffff


	//   ....[164]....
        /*070c*/ 	.word	0xffffffff


	//   ....[165]....
        /*0710*/ 	.word	0xffffffff


	//   ....[166]....
        /*0714*/ 	.word	0xffffffff


	//   ....[167]....
        /*0718*/ 	.word	0xffffffff


	//   ....[168]....
        /*071c*/ 	.word	0xffffffff


	//   ....[169]....
        /*0720*/ 	.word	0xffffffff


	//   ....[170]....
        /*0724*/ 	.word	0xffffffff


	//   ....[171]....
        /*0728*/ 	.word	0xffffffff


	//   ....[172]....
        /*072c*/ 	.word	0xffffffff


	//   ....[173]....
        /*0730*/ 	.word	0xffffffff


	//   ....[174]....
        /*0734*/ 	.word	0xffffffff


	//   ....[175]....
        /*0738*/ 	.word	0xffffffff


	//   ....[176]....
        /*073c*/ 	.word	0xffffffff


	//   ....[177]....
        /*0740*/ 	.word	0xffffffff


	//   ....[178]....
        /*0744*/ 	.word	0xffffffff


	//   ....[179]....
        /*0748*/ 	.word	0xffffffff


	//   ....[180]....
        /*074c*/ 	.word	0xffffffff


	//   ....[181]....
        /*0750*/ 	.word	0xffffffff


	//   ....[182]....
        /*0754*/ 	.word	0xffffffff


	//   ....[183]....
        /*0758*/ 	.word	0xffffffff


	//   ....[184]....
        /*075c*/ 	.word	0xffffffff


	//   ....[185]....
        /*0760*/ 	.word	0xffffffff


	//   ....[186]....
        /*0764*/ 	.word	0xffffffff


	//   ....[187]....
        /*0768*/ 	.word	0xffffffff


	//   ....[188]....
        /*076c*/ 	.word	0xffffffff


	//   ....[189]....
        /*0770*/ 	.word	0xffffffff


	//   ....[190]....
        /*0774*/ 	.word	0xffffffff


	//   ....[191]....
        /*0778*/ 	.word	0xffffffff


	//   ....[192]....
        /*077c*/ 	.word	0xffffffff


	//   ....[193]....
        /*0780*/ 	.word	0xffffffff


	//   ....[194]....
        /*0784*/ 	.word	0xffffffff


	//   ....[195]....
        /*0788*/ 	.word	0xffffffff


	//   ....[196]....
        /*078c*/ 	.word	0xffffffff


	//   ....[197]....
        /*0790*/ 	.word	0xffffffff


	//   ....[198]....
        /*0794*/ 	.word	0xffffffff


	//   ....[199]....
        /*0798*/ 	.word	0xffffffff


	//   ....[200]....
        /*079c*/ 	.word	0xffffffff


	//   ....[201]....
        /*07a0*/ 	.word	0xffffffff


	//   ....[202]....
        /*07a4*/ 	.word	0xffffffff


	//   ....[203]....
        /*07a8*/ 	.word	0xffffffff


	//   ....[204]....
        /*07ac*/ 	.word	0xffffffff


	//   ....[205]....
        /*07b0*/ 	.word	0xffffffff


	//   ....[206]....
        /*07b4*/ 	.word	0xffffffff


	//   ....[207]....
        /*07b8*/ 	.word	0xffffffff


	//   ....[208]....
        /*07bc*/ 	.word	0xffffffff


	//   ....[209]....
        /*07c0*/ 	.word	0xffffffff


	//   ....[210]....
        /*07c4*/ 	.word	0xffffffff


	//   ....[211]....
        /*07c8*/ 	.word	0xffffffff


	//   ....[212]....
        /*07cc*/ 	.word	0xffffffff


	//   ....[213]....
        /*07d0*/ 	.word	0xffffffff


	//   ....[214]....
        /*07d4*/ 	.word	0xffffffff


	//   ....[215]....
        /*07d8*/ 	.word	0xffffffff


	//   ....[216]....
        /*07dc*/ 	.word	0xffffffff


	//   ....[217]....
        /*07e0*/ 	.word	0xffffffff


	//   ....[218]....
        /*07e4*/ 	.word	0xffffffff


	//   ....[219]....
        /*07e8*/ 	.word	0xffffffff


	//   ....[220]....
        /*07ec*/ 	.word	0xffffffff


	//   ....[221]....
        /*07f0*/ 	.word	0xffffffff


	//   ....[222]....
        /*07f4*/ 	.word	0xffffffff


	//   ....[223]....
        /*07f8*/ 	.word	0xffffffff


	//   ....[224]....
        /*07fc*/ 	.word	0xffffffff


	//   ....[225]....
        /*0800*/ 	.word	0xffffffff


	//   ....[226]....
        /*0804*/ 	.word	0xffffffff


	//   ....[227]....
        /*0808*/ 	.word	0xffffffff


	//   ....[228]....
        /*080c*/ 	.word	0xffffffff


	//   ....[229]....
        /*0810*/ 	.word	0xffffffff


	//   ....[230]....
        /*0814*/ 	.word	0xffffffff


	//   ....[231]....
        /*0818*/ 	.word	0xffffffff


	//   ....[232]....
        /*081c*/ 	.word	0xffffffff


	//   ....[233]....
        /*0820*/ 	.word	0xffffffff


	//   ....[234]....
        /*0824*/ 	.word	0xffffffff


	//   ....[235]....
        /*0828*/ 	.word	0xffffffff


	//   ....[236]....
        /*082c*/ 	.word	0xffffffff


	//   ....[237]....
        /*0830*/ 	.word	0xffffffff


	//   ....[238]....
        /*0834*/ 	.word	0xffffffff


	//   ....[239]....
        /*0838*/ 	.word	0xffffffff


	//   ....[240]....
        /*083c*/ 	.word	0xffffffff


	//   ....[241]....
        /*0840*/ 	.word	0xffffffff


	//   ....[242]....
        /*0844*/ 	.word	0xffffffff


	//   ....[243]....
        /*0848*/ 	.word	0xffffffff


	//   ....[244]....
        /*084c*/ 	.word	0xffffffff


	//   ....[245]....
        /*0850*/ 	.word	0xffffffff


	//   ....[246]....
        /*0854*/ 	.word	0xffffffff


	//   ....[247]....
        /*0858*/ 	.word	0xffffffff


	//   ....[248]....
        /*085c*/ 	.word	0xffffffff


	//   ....[249]....
        /*0860*/ 	.word	0xffffffff


	//   ....[250]....
        /*0864*/ 	.word	0xffffffff


	//   ....[251]....
        /*0868*/ 	.word	0xffffffff


	//   ....[252]....
        /*086c*/ 	.word	0xffffffff


	//   ....[253]....
        /*0870*/ 	.word	0xffffffff


	//   ....[254]....
        /*0874*/ 	.word	0xffffffff


	//   ....[255]....
        /*0878*/ 	.word	0xffffffff


	//   ....[0]....
        /*087c*/ 	.word	0xffffffff


	//   ....[1]....
        /*0880*/ 	.word	0xffffffff


	//   ....[2]....
        /*0884*/ 	.word	0xffffffff


	//   ....[3]....
        /*0888*/ 	.word	0xffffffff


	//   ....[4]....
        /*088c*/ 	.word	0xffffffff


	//   ....[5]....
        /*0890*/ 	.word	0xffffffff


	//   ....[6]....
        /*0894*/ 	.word	0xffffffff


	//   ....[7]....
        /*0898*/ 	.word	0xffffffff


	//   ....[8]....
        /*089c*/ 	.word	0xffffffff


	//   ....[9]....
        /*08a0*/ 	.word	0xffffffff


	//   ....[10]....
        /*08a4*/ 	.word	0xffffffff


	//   ....[11]....
        /*08a8*/ 	.word	0xffffffff


	//   ....[12]....
        /*08ac*/ 	.word	0xffffffff


	//   ....[13]....
        /*08b0*/ 	.word	0xffffffff


	//   ....[14]....
        /*08b4*/ 	.word	0xffffffff


	//   ....[15]....
        /*08b8*/ 	.word	0xffffffff


	//   ....[16]....
        /*08bc*/ 	.word	0xffffffff


	//   ....[17]....
        /*08c0*/ 	.word	0xffffffff


	//   ....[18]....
        /*08c4*/ 	.word	0xffffffff


	//   ....[19]....
        /*08c8*/ 	.word	0xffffffff


	//   ....[20]....
        /*08cc*/ 	.word	0xffffffff


	//   ....[21]....
        /*08d0*/ 	.word	0xffffffff


	//   ....[22]....
        /*08d4*/ 	.word	0xffffffff


	//   ....[23]....
        /*08d8*/ 	.word	0xffffffff


	//   ....[24]....
        /*08dc*/ 	.word	0xffffffff


	//   ....[25]....
        /*08e0*/ 	.word	0xffffffff


	//   ....[26]....
        /*08e4*/ 	.word	0xffffffff


	//   ....[27]....
        /*08e8*/ 	.word	0xffffffff


	//   ....[28]....
        /*08ec*/ 	.word	0xffffffff


	//   ....[29]....
        /*08f0*/ 	.word	0xffffffff


	//   ....[30]....
        /*08f4*/ 	.word	0xffffffff


	//   ....[31]....
        /*08f8*/ 	.word	0xffffffff


	//   ....[32]....
        /*08fc*/ 	.word	0xffffffff


	//   ....[33]....
        /*0900*/ 	.word	0xffffffff


	//   ....[34]....
        /*0904*/ 	.word	0xffffffff


	//   ....[35]....
        /*0908*/ 	.word	0xffffffff


	//   ....[36]....
        /*090c*/ 	.word	0xffffffff


	//   ....[37]....
        /*0910*/ 	.word	0xffffffff


	//   ....[38]....
        /*0914*/ 	.word	0xffffffff


	//   ....[39]....
        /*0918*/ 	.word	0xffffffff


	//   ....[40]....
        /*091c*/ 	.word	0xffffffff


	//   ....[41]....
        /*0920*/ 	.word	0xffffffff


	//   ....[42]....
        /*0924*/ 	.word	0xffffffff


	//   ....[43]....
        /*0928*/ 	.word	0xffffffff


	//   ....[44]....
        /*092c*/ 	.word	0xffffffff


	//   ....[45]....
        /*0930*/ 	.word	0xffffffff


	//   ....[46]....
        /*0934*/ 	.word	0xffffffff


	//   ....[47]....
        /*0938*/ 	.word	0xffffffff


	//   ....[48]....
        /*093c*/ 	.word	0xffffffff


	//   ....[49]....
        /*0940*/ 	.word	0xffffffff


	//   ....[50]....
        /*0944*/ 	.word	0xffffffff


	//   ....[51]....
        /*0948*/ 	.word	0x0500000f


	//   ....[52]....
        /*094c*/ 	.word	0x0500000f


	//   ....[53]....
        /*0950*/ 	.word	0x0500000f


	//   ....[54]....
        /*0954*/ 	.word	0x0500000f


	//   ....[55]....
        /*0958*/ 	.word	0x0500000f


	//   ....[56]....
        /*095c*/ 	.word	0x0500000f


	//   ....[57]....
        /*0960*/ 	.word	0x0500000f


	//   ....[58]....
        /*0964*/ 	.word	0x0500000f


	//   ....[59]....
        /*0968*/ 	.word	0x0500000f


	//   ....[60]....
        /*096c*/ 	.word	0x0500000f


	//   ....[61]....
        /*0970*/ 	.word	0x0500000f


	//   ....[62]....
        /*0974*/ 	.word	0x0500000f


	//   ....[63]....
        /*0978*/ 	.word	0x0500000f


	//   ....[64]....
        /*097c*/ 	.word	0x0500000f


	//   ....[65]....
        /*0980*/ 	.word	0x0500000f


	//   ....[66]....
        /*0984*/ 	.word	0x0500000f


	//   ....[67]....
        /*0988*/ 	.word	0x0500000f


	//   ....[68]....
        /*098c*/ 	.word	0x0500000f


	//   ....[69]....
        /*0990*/ 	.word	0x0500000f


	//   ....[70]....
        /*0994*/ 	.word	0x0500000f


	//   ....[71]....
        /*0998*/ 	.word	0x0500000f


	//   ....[72]....
        /*099c*/ 	.word	0x0500000f


	//   ....[73]....
        /*09a0*/ 	.word	0x0500000f


	//   ....[74]....
        /*09a4*/ 	.word	0x0500000f


	//   ....[75]....
        /*09a8*/ 	.word	0x0500000f


	//   ....[76]....
        /*09ac*/ 	.word	0x0500000f


	//   ....[77]....
        /*09b0*/ 	.word	0x0500000f


	//   ....[78]....
        /*09b4*/ 	.word	0x0500000f


	//   ....[79]....
        /*09b8*/ 	.word	0x0500000f


	//   ....[80]....
        /*09bc*/ 	.word	0x0500000f


	//   ....[81]....
        /*09c0*/ 	.word	0x0500000f


	//   ....[82]....
        /*09c4*/ 	.word	0x0500000f


	//   ....[83]....
        /*09c8*/ 	.word	0x0500000f


	//   ....[84]....
        /*09cc*/ 	.word	0x0500000f


	//   ....[85]....
        /*09d0*/ 	.word	0x0500000f


	//   ....[86]....
        /*09d4*/ 	.word	0x0500000f


	//   ....[87]....
        /*09d8*/ 	.word	0x0500000f


	//   ....[88]....
        /*09dc*/ 	.word	0x0500000f


	//   ....[89]....
        /*09e0*/ 	.word	0x0500000f


	//   ....[90]....
        /*09e4*/ 	.word	0x0500000f


	//   ....[91]....
        /*09e8*/ 	.word	0x0500000f


	//   ....[92]....
        /*09ec*/ 	.word	0x0500000f


	//   ....[93]....
        /*09f0*/ 	.word	0x0500000f


	//   ....[94]....
        /*09f4*/ 	.word	0x0500000f


	//   ....[95]....
        /*09f8*/ 	.word	0x0500000f


	//   ....[96]....
        /*09fc*/ 	.word	0x0500000f


	//   ....[97]....
        /*0a00*/ 	.word	0x0500000f


	//   ....[98]....
        /*0a04*/ 	.word	0x0500000f


	//   ....[99]....
        /*0a08*/ 	.word	0x0500000f


	//   ....[100]....
        /*0a0c*/ 	.word	0x0500000f


	//   ....[101]....
        /*0a10*/ 	.word	0x0500000f


	//   ....[102]....
        /*0a14*/ 	.word	0x0500000f


	//   ....[103]....
        /*0a18*/ 	.word	0x0500000f


	//   ....[104]....
        /*0a1c*/ 	.word	0x0500000f


	//   ....[105]....
        /*0a20*/ 	.word	0x0500000f


	//   ....[106]....
        /*0a24*/ 	.word	0x0500000f


	//   ....[107]....
        /*0a28*/ 	.word	0x0500000f


	//   ....[108]....
        /*0a2c*/ 	.word	0x0500000f


	//   ....[109]....
        /*0a30*/ 	.word	0x0500000f


	//   ....[110]....
        /*0a34*/ 	.word	0x0500000f


	//   ....[111]....
        /*0a38*/ 	.word	0x0500000f


	//   ....[112]....
        /*0a3c*/ 	.word	0x0500000f


	//   ....[113]....
        /*0a40*/ 	.word	0x0500000f


	//   ....[114]....
        /*0a44*/ 	.word	0x0500000f


	//   ....[115]....
        /*0a48*/ 	.word	0x0500000f


	//   ....[116]....
        /*0a4c*/ 	.word	0x0500000f


	//   ....[117]....
        /*0a50*/ 	.word	0x0500000f


	//   ....[118]....
        /*0a54*/ 	.word	0x0500000f


	//   ....[119]....
        /*0a58*/ 	.word	0x0500000f


	//   ....[120]....
        /*0a5c*/ 	.word	0x0500000f


	//   ....[121]....
        /*0a60*/ 	.word	0x0500000f


	//   ....[122]....
        /*0a64*/ 	.word	0x0500000f


	//   ....[123]....
        /*0a68*/ 	.word	0x0500000f


	//   ....[124]....
        /*0a6c*/ 	.word	0x0500000f


	//   ....[125]....
        /*0a70*/ 	.word	0x0500000f


	//   ....[126]....
        /*0a74*/ 	.word	0x0500000f


	//   ....[127]....
        /*0a78*/ 	.word	0x0500000f


	//   ....[128]....
        /*0a7c*/ 	.word	0x0500000f


	//   ....[129]....
        /*0a80*/ 	.word	0x0500000f


	//   ....[130]....
        /*0a84*/ 	.word	0x0500000f


	//   ....[131]....
        /*0a88*/ 	.word	0x0500000f


	//   ....[132]....
        /*0a8c*/ 	.word	0x0500000f


	//   ....[133]....
        /*0a90*/ 	.word	0x0500000f


	//   ....[134]....
        /*0a94*/ 	.word	0x0500000f


	//   ....[135]....
        /*0a98*/ 	.word	0x0500000f


	//   ....[136]....
        /*0a9c*/ 	.word	0x0500000f


	//   ....[137]....
        /*0aa0*/ 	.word	0x0500000f


	//   ....[138]....
        /*0aa4*/ 	.word	0x0500000f


	//   ....[139]....
        /*0aa8*/ 	.word	0x0500000f


	//   ....[140]....
        /*0aac*/ 	.word	0x0500000f


	//   ....[141]....
        /*0ab0*/ 	.word	0x0500000f


	//   ....[142]....
        /*0ab4*/ 	.word	0x0500000f


	//   ....[143]....
        /*0ab8*/ 	.word	0x0500000f


	//   ....[144]....
        /*0abc*/ 	.word	0x0500000f


	//   ....[145]....
        /*0ac0*/ 	.word	0x0500000f


	//   ....[146]....
        /*0ac4*/ 	.word	0x0500000f


	//   ....[147]....
        /*0ac8*/ 	.word	0x0500000f


	//   ....[148]....
        /*0acc*/ 	.word	0x0500000f


	//   ....[149]....
        /*0ad0*/ 	.word	0x0500000f


	//   ....[150]....
        /*0ad4*/ 	.word	0x0500000f


	//   ....[151]....
        /*0ad8*/ 	.word	0x0500000f


	//   ....[152]....
        /*0adc*/ 	.word	0x0500000f


	//   ....[153]....
        /*0ae0*/ 	.word	0x0500000f


	//   ....[154]....
        /*0ae4*/ 	.word	0x0500000f


	//   ....[155]....
        /*0ae8*/ 	.word	0x0500000f


	//   ....[156]....
        /*0aec*/ 	.word	0x0500000f


	//   ....[157]....
        /*0af0*/ 	.word	0x0500000f


	//   ....[158]....
        /*0af4*/ 	.word	0x0500000f


	//   ....[159]....
        /*0af8*/ 	.word	0x0500000f


	//   ....[160]....
        /*0afc*/ 	.word	0x0500000f


	//   ....[161]....
        /*0b00*/ 	.word	0x0500000f


	//   ....[162]....
        /*0b04*/ 	.word	0x0500000f


	//   ....[163]....
        /*0b08*/ 	.word	0x0500000f


	//   ....[164]....
        /*0b0c*/ 	.word	0x0500000f


	//   ....[165]....
        /*0b10*/ 	.word	0x0500000f


	//   ....[166]....
        /*0b14*/ 	.word	0x0500000f


	//   ....[167]....
        /*0b18*/ 	.word	0x0500000f


	//   ....[168]....
        /*0b1c*/ 	.word	0x0500000f


	//   ....[169]....
        /*0b20*/ 	.word	0x0500000f


	//   ....[170]....
        /*0b24*/ 	.word	0x0500000f


	//   ....[171]....
        /*0b28*/ 	.word	0x0500000f


	//   ....[172]....
        /*0b2c*/ 	.word	0x0500000f


	//   ....[173]....
        /*0b30*/ 	.word	0x0500000f


	//   ....[174]....
        /*0b34*/ 	.word	0x0500000f


	//   ....[175]....
        /*0b38*/ 	.word	0x0500000f


	//   ....[176]....
        /*0b3c*/ 	.word	0x0500000f


	//   ....[177]....
        /*0b40*/ 	.word	0x0500000f


	//   ....[178]....
        /*0b44*/ 	.word	0x0500000f


	//   ....[179]....
        /*0b48*/ 	.word	0x0500000f


	//   ....[180]....
        /*0b4c*/ 	.word	0x0500000f


	//   ....[181]....
        /*0b50*/ 	.word	0x0500000f


	//   ....[182]....
        /*0b54*/ 	.word	0x0500000f


	//   ....[183]....
        /*0b58*/ 	.word	0x0500000f


	//   ....[184]....
        /*0b5c*/ 	.word	0x0500000f


	//   ....[185]....
        /*0b60*/ 	.word	0x0500000f


	//   ....[186]....
        /*0b64*/ 	.word	0x0500000f


	//   ....[187]....
        /*0b68*/ 	.word	0x0500000f


	//   ....[188]....
        /*0b6c*/ 	.word	0x0500000f


	//   ....[189]....
        /*0b70*/ 	.word	0x0500000f


	//   ....[190]....
        /*0b74*/ 	.word	0x0500000f


	//   ....[191]....
        /*0b78*/ 	.word	0x0500000f


	//   ....[192]....
        /*0b7c*/ 	.word	0x0500000f


	//   ....[193]....
        /*0b80*/ 	.word	0x0500000f


	//   ....[194]....
        /*0b84*/ 	.word	0x0500000f


	//   ....[195]....
        /*0b88*/ 	.word	0x0500000f


	//   ....[196]....
        /*0b8c*/ 	.word	0x0500000f


	//   ....[197]....
        /*0b90*/ 	.word	0x0500000f


	//   ....[198]....
        /*0b94*/ 	.word	0x0500000f


	//   ....[199]....
        /*0b98*/ 	.word	0x0500000f


	//   ....[200]....
        /*0b9c*/ 	.word	0x0500000f


	//   ....[201]....
        /*0ba0*/ 	.word	0x0500000f


	//   ....[202]....
        /*0ba4*/ 	.word	0x0500000f


	//   ....[203]....
        /*0ba8*/ 	.word	0x0500000f


	//   ....[204]....
        /*0bac*/ 	.word	0x0500000f


	//   ....[205]....
        /*0bb0*/ 	.word	0x0500000f


	//   ....[206]....
        /*0bb4*/ 	.word	0x0500000f


	//   ....[207]....
        /*0bb8*/ 	.word	0x0500000f


	//   ....[208]....
        /*0bbc*/ 	.word	0x0500000f


	//   ....[209]....
        /*0bc0*/ 	.word	0x0500000f


	//   ....[210]....
        /*0bc4*/ 	.word	0x0500000f


	//   ....[211]....
        /*0bc8*/ 	.word	0x0500000f


	//   ....[212]....
        /*0bcc*/ 	.word	0x0500000f


	//   ....[213]....
        /*0bd0*/ 	.word	0x0500000f


	//   ....[214]....
        /*0bd4*/ 	.word	0x0500000f


	//   ....[215]....
        /*0bd8*/ 	.word	0x0500000f


	//   ....[216]....
        /*0bdc*/ 	.word	0x0500000f


	//   ....[217]....
        /*0be0*/ 	.word	0x0500000f


	//   ....[218]....
        /*0be4*/ 	.word	0x0500000f


	//   ....[219]....
        /*0be8*/ 	.word	0x0500000f


	//   ....[220]....
        /*0bec*/ 	.word	0x0500000f


	//   ....[221]....
        /*0bf0*/ 	.word	0x0500000f


	//   ....[222]....
        /*0bf4*/ 	.word	0x0500000f


	//   ....[223]....
        /*0bf8*/ 	.word	0x0500000f


	//   ....[224]....
        /*0bfc*/ 	.word	0x0500000f


	//   ....[225]....
        /*0c00*/ 	.word	0x0500000f


	//   ....[226]....
        /*0c04*/ 	.word	0x0500000f


	//   ....[227]....
        /*0c08*/ 	.word	0x0500000f


	//   ....[228]....
        /*0c0c*/ 	.word	0x0500000f


	//   ....[229]....
        /*0c10*/ 	.word	0x0500000f


	//   ....[230]....
        /*0c14*/ 	.word	0x0500000f


	//   ....[231]....
        /*0c18*/ 	.word	0x0500000f


	//   ....[232]....
        /*0c1c*/ 	.word	0x0500000f


	//   ....[233]....
        /*0c20*/ 	.word	0x0500000f


	//   ....[234]....
        /*0c24*/ 	.word	0x0500000f


	//   ....[235]....
        /*0c28*/ 	.word	0x0500000f


	//   ....[236]....
        /*0c2c*/ 	.word	0x0500000f


	//   ....[237]....
        /*0c30*/ 	.word	0x0500000f


	//   ....[238]....
        /*0c34*/ 	.word	0x0500000f


	//   ....[239]....
        /*0c38*/ 	.word	0x0500000f


	//   ....[240]....
        /*0c3c*/ 	.word	0x0500000f


	//   ....[241]....
        /*0c40*/ 	.word	0x0500000f


	//   ....[242]....
        /*0c44*/ 	.word	0x0500000f


	//   ....[243]....
        /*0c48*/ 	.word	0x0500000f


	//   ....[244]....
        /*0c4c*/ 	.word	0x0500000f


	//   ....[245]....
        /*0c50*/ 	.word	0x0500000f


	//   ....[246]....
        /*0c54*/ 	.word	0x0500000f


	//   ....[247]....
        /*0c58*/ 	.word	0x0500000f


	//   ....[248]....
        /*0c5c*/ 	.word	0x0500000f


	//   ....[249]....
        /*0c60*/ 	.word	0x0500000f


	//   ....[250]....
        /*0c64*/ 	.word	0x0500000f


	//   ....[251]....
        /*0c68*/ 	.word	0x0500000f


	//   ....[252]....
        /*0c6c*/ 	.word	0x0500000f


	//   ....[253]....
        /*0c70*/ 	.word	0x0500000f


	//   ....[254]....
        /*0c74*/ 	.word	0x0500000f


	//   ....[255]....
        /*0c78*/ 	.word	0x0500000f


	//   ....[0]....
        /*0c7c*/ 	.word	0x0500000f


	//   ....[1]....
        /*0c80*/ 	.word	0x0500000f


	//   ....[2]....
        /*0c84*/ 	.word	0x0500000f


	//   ....[3]....
        /*0c88*/ 	.word	0x0500000f


	//   ....[4]....
        /*0c8c*/ 	.word	0x0500000f


	//   ....[5]....
        /*0c90*/ 	.word	0x0500000f


	//   ....[6]....
        /*0c94*/ 	.word	0x0500000f


	//   ....[7]....
        /*0c98*/ 	.word	0x0500000f


	//   ....[8]....
        /*0c9c*/ 	.word	0x0500000f


	//   ....[9]....
        /*0ca0*/ 	.word	0x0500000f


	//   ....[10]....
        /*0ca4*/ 	.word	0x0500000f


	//   ....[11]....
        /*0ca8*/ 	.word	0x0500000f


	//   ....[12]....
        /*0cac*/ 	.word	0x0500000f


	//   ....[13]....
        /*0cb0*/ 	.word	0x0500000f


	//   ....[14]....
        /*0cb4*/ 	.word	0x0500000f


	//   ....[15]....
        /*0cb8*/ 	.word	0x0500000f


	//   ....[16]....
        /*0cbc*/ 	.word	0x0500000f


	//   ....[17]....
        /*0cc0*/ 	.word	0x0500000f


	//   ....[18]....
        /*0cc4*/ 	.word	0x0500000f


	//   ....[19]....
        /*0cc8*/ 	.word	0x0500000f


	//   ....[20]....
        /*0ccc*/ 	.word	0x0500000f


	//   ....[21]....
        /*0cd0*/ 	.word	0x0500000f


	//   ....[22]....
        /*0cd4*/ 	.word	0x0500000f


	//   ....[23]....
        /*0cd8*/ 	.word	0x0500000f


	//   ....[24]....
        /*0cdc*/ 	.word	0x0500000f


	//   ....[25]....
        /*0ce0*/ 	.word	0x0500000f


	//   ....[26]....
        /*0ce4*/ 	.word	0x0500000f


	//   ....[27]....
        /*0ce8*/ 	.word	0x0500000f


	//   ....[28]....
        /*0cec*/ 	.word	0x0500000f


	//   ....[29]....
        /*0cf0*/ 	.word	0x0500000f


	//   ....[30]....
        /*0cf4*/ 	.word	0x0500000f


	//   ....[31]....
        /*0cf8*/ 	.word	0x0500000f


	//   ....[32]....
        /*0cfc*/ 	.word	0x0500000f


	//   ....[33]....
        /*0d00*/ 	.word	0x0500000f


	//   ....[34]....
        /*0d04*/ 	.word	0x0500000f


	//   ....[35]....
        /*0d08*/ 	.word	0x0500000f


	//   ....[36]....
        /*0d0c*/ 	.word	0x0500000f


	//   ....[37]....
        /*0d10*/ 	.word	0x0500000f


	//   ....[38]....
        /*0d14*/ 	.word	0x0500000f


	//   ....[39]....
        /*0d18*/ 	.word	0x0500000f


	//   ....[40]....
        /*0d1c*/ 	.word	0x0500000f


	//   ....[41]....
        /*0d20*/ 	.word	0x0500000f


	//   ....[42]....
        /*0d24*/ 	.word	0x0500000f


	//   ....[43]....
        /*0d28*/ 	.word	0x0500000f


	//   ....[44]....
        /*0d2c*/ 	.word	0x0500000f


	//   ....[45]....
        /*0d30*/ 	.word	0x0500000f


	//   ....[46]....
        /*0d34*/ 	.word	0x0500000f


	//   ....[47]....
        /*0d38*/ 	.word	0x0500000f


	//   ....[48]....
        /*0d3c*/ 	.word	0x0500000f


	//   ....[49]....
        /*0d40*/ 	.word	0x0500000f


	//   ....[50]....
        /*0d44*/ 	.word	0x0500000f


	//   ....[51]....
        /*0d48*/ 	.word	0x0500000f


	//   ....[52]....
        /*0d4c*/ 	.word	0x0500000f


	//   ....[53]....
        /*0d50*/ 	.word	0x0500000f


	//   ....[54]....
        /*0d54*/ 	.word	0x0500000f


	//   ....[55]....
        /*0d58*/ 	.word	0x0500000f


	//   ....[56]....
        /*0d5c*/ 	.word	0x0500000f


	//   ....[57]....
        /*0d60*/ 	.word	0x0500000f


	//   ....[58]....
        /*0d64*/ 	.word	0x0500000f


	//   ....[59]....
        /*0d68*/ 	.word	0x0500000f


	//   ....[60]....
        /*0d6c*/ 	.word	0x0500000f


	//   ....[61]....
        /*0d70*/ 	.word	0x0500000f


	//   ....[62]....
        /*0d74*/ 	.word	0x0500000f


	//   ....[63]....
        /*0d78*/ 	.word	0x0500000f


	//   ....[64]....
        /*0d7c*/ 	.word	0x0500000f


	//   ....[65]....
        /*0d80*/ 	.word	0x0500000f


	//   ....[66]....
        /*0d84*/ 	.word	0x0500000f


	//   ....[67]....
        /*0d88*/ 	.word	0x0500000f


	//   ....[68]....
        /*0d8c*/ 	.word	0x0500000f


	//   ....[69]....
        /*0d90*/ 	.word	0x0500000f


	//   ....[70]....
        /*0d94*/ 	.word	0x0500000f


	//   ....[71]....
        /*0d98*/ 	.word	0x0500000f


	//   ....[72]....
        /*0d9c*/ 	.word	0x0500000f


	//   ....[73]....
        /*0da0*/ 	.word	0x0500000f


	//   ....[74]....
        /*0da4*/ 	.word	0x0500000f


	//   ....[75]....
        /*0da8*/ 	.word	0x0500000f


	//   ....[76]....
        /*0dac*/ 	.word	0x0500000f


	//   ....[77]....
        /*0db0*/ 	.word	0x0500000f


	//   ....[78]....
        /*0db4*/ 	.word	0x0500000f


	//   ....[79]....
        /*0db8*/ 	.word	0x0500000f


	//   ....[80]....
        /*0dbc*/ 	.word	0x0500000f


	//   ....[81]....
        /*0dc0*/ 	.word	0x0500000f


	//   ....[82]....
        /*0dc4*/ 	.word	0x0500000f


	//   ....[83]....
        /*0dc8*/ 	.word	0x0500000f


	//   ....[84]....
        /*0dcc*/ 	.word	0x0500000f


	//   ....[85]....
        /*0dd0*/ 	.word	0x0500000f


	//   ....[86]....
        /*0dd4*/ 	.word	0x0500000f


	//   ....[87]....
        /*0dd8*/ 	.word	0x0500000f


	//   ....[88]....
        /*0ddc*/ 	.word	0x0500000f


	//   ....[89]....
        /*0de0*/ 	.word	0x0500000f


	//   ....[90]....
        /*0de4*/ 	.word	0x0500000f


	//   ....[91]....
        /*0de8*/ 	.word	0x0500000f


	//   ....[92]....
        /*0dec*/ 	.word	0x0500000f


	//   ....[93]....
        /*0df0*/ 	.word	0x0500000f


	//   ....[94]....
        /*0df4*/ 	.word	0x0500000f


	//   ....[95]....
        /*0df8*/ 	.word	0x0500000f


	//   ....[96]....
        /*0dfc*/ 	.word	0x0500000f


	//   ....[97]....
        /*0e00*/ 	.word	0x0500000f


	//   ....[98]....
        /*0e04*/ 	.word	0x0500000f


	//   ....[99]....
        /*0e08*/ 	.word	0x0500000f


	//   ....[100]....
        /*0e0c*/ 	.word	0x0500000f


	//   ....[101]....
        /*0e10*/ 	.word	0x0500000f


	//   ....[102]....
        /*0e14*/ 	.word	0x0500000f


	//   ....[103]....
        /*0e18*/ 	.word	0x0500000f


	//   ....[104]....
        /*0e1c*/ 	.word	0x0500000f


	//   ....[105]....
        /*0e20*/ 	.word	0x0500000f


	//   ....[106]....
        /*0e24*/ 	.word	0x0500000f


	//   ....[107]....
        /*0e28*/ 	.word	0x0500000f


	//   ....[108]....
        /*0e2c*/ 	.word	0x0500000f


	//   ....[109]....
        /*0e30*/ 	.word	0x0500000f


	//   ....[110]....
        /*0e34*/ 	.word	0x0500000f


	//   ....[111]....
        /*0e38*/ 	.word	0x0500000f


	//   ....[112]....
        /*0e3c*/ 	.word	0x0500000f


	//   ....[113]....
        /*0e40*/ 	.word	0x0500000f


	//   ....[114]....
        /*0e44*/ 	.word	0x0500000f


	//   ....[115]....
        /*0e48*/ 	.word	0x0500000f


	//   ....[116]....
        /*0e4c*/ 	.word	0x0500000f


	//   ....[117]....
        /*0e50*/ 	.word	0x0500000f


	//   ....[118]....
        /*0e54*/ 	.word	0x0500000f


	//   ....[119]....
        /*0e58*/ 	.word	0x0500000f


	//   ....[120]....
        /*0e5c*/ 	.word	0x0500000f


	//   ....[121]....
        /*0e60*/ 	.word	0x0500000f


	//   ....[122]....
        /*0e64*/ 	.word	0x0500000f


	//   ....[123]....
        /*0e68*/ 	.word	0x0500000f


	//   ....[124]....
        /*0e6c*/ 	.word	0x0500000f


	//   ....[125]....
        /*0e70*/ 	.word	0x0500000f


	//   ....[126]....
        /*0e74*/ 	.word	0x0500000f


	//   ....[127]....
        /*0e78*/ 	.word	0x0500000f


	//   ....[128]....
        /*0e7c*/ 	.word	0x0500000f


	//   ....[129]....
        /*0e80*/ 	.word	0x0500000f


	//   ....[130]....
        /*0e84*/ 	.word	0x0500000f


	//   ....[131]....
        /*0e88*/ 	.word	0x0500000f


	//   ....[132]....
        /*0e8c*/ 	.word	0x0500000f


	//   ....[133]....
        /*0e90*/ 	.word	0x0500000f


	//   ....[134]....
        /*0e94*/ 	.word	0x0500000f


	//   ....[135]....
        /*0e98*/ 	.word	0x0500000f


	//   ....[136]....
        /*0e9c*/ 	.word	0x0500000f


	//   ....[137]....
        /*0ea0*/ 	.word	0x0500000f


	//   ....[138]....
        /*0ea4*/ 	.word	0x0500000f


	//   ....[139]....
        /*0ea8*/ 	.word	0x0500000f


	//   ....[140]....
        /*0eac*/ 	.word	0x0500000f


	//   ....[141]....
        /*0eb0*/ 	.word	0x0500000f


	//   ....[142]....
        /*0eb4*/ 	.word	0x0500000f


	//   ....[143]....
        /*0eb8*/ 	.word	0x0500000f


	//   ....[144]....
        /*0ebc*/ 	.word	0x0500000f


	//   ....[145]....
        /*0ec0*/ 	.word	0x0500000f


	//   ....[146]....
        /*0ec4*/ 	.word	0x0500000f


	//   ....[147]....
        /*0ec8*/ 	.word	0x0500000f


	//   ....[148]....
        /*0ecc*/ 	.word	0x0500000f


	//   ....[149]....
        /*0ed0*/ 	.word	0x0500000f


	//   ....[150]....
        /*0ed4*/ 	.word	0x0500000f


	//   ....[151]....
        /*0ed8*/ 	.word	0x0500000f


	//   ....[152]....
        /*0edc*/ 	.word	0x0500000f


	//   ....[153]....
        /*0ee0*/ 	.word	0x0500000f


	//   ....[154]....
        /*0ee4*/ 	.word	0x0500000f


	//   ....[155]....
        /*0ee8*/ 	.word	0x0500000f


	//   ....[156]....
        /*0eec*/ 	.word	0x0500000f


	//   ....[157]....
        /*0ef0*/ 	.word	0x0500000f


	//   ....[158]....
        /*0ef4*/ 	.word	0x0500000f


	//   ....[159]....
        /*0ef8*/ 	.word	0x0500000f


	//   ....[160]....
        /*0efc*/ 	.word	0x0500000f


	//   ....[161]....
        /*0f00*/ 	.word	0x0500000f


	//   ....[162]....
        /*0f04*/ 	.word	0x0500000f


	//   ....[163]....
        /*0f08*/ 	.word	0x0500000f


	//   ....[164]....
        /*0f0c*/ 	.word	0x0500000f


	//   ....[165]....
        /*0f10*/ 	.word	0x0500000f


	//   ....[166]....
        /*0f14*/ 	.word	0x0500000f


	//   ....[167]....
        /*0f18*/ 	.word	0x0500000f


	//   ....[168]....
        /*0f1c*/ 	.word	0x0500000f


	//   ....[169]....
        /*0f20*/ 	.word	0x0500000f


	//   ....[170]....
        /*0f24*/ 	.word	0x0500000f


	//   ....[171]....
        /*0f28*/ 	.word	0x0500000f


	//   ....[172]....
        /*0f2c*/ 	.word	0x0500000f


	//   ....[173]....
        /*0f30*/ 	.word	0x0500000f


	//   ....[174]....
        /*0f34*/ 	.word	0x0500000f


	//   ....[175]....
        /*0f38*/ 	.word	0x0500000f


	//   ....[176]....
        /*0f3c*/ 	.word	0x0500000f


	//   ....[177]....
        /*0f40*/ 	.word	0x0500000f


	//   ....[178]....
        /*0f44*/ 	.word	0x0500000f


	//   ....[179]....
        /*0f48*/ 	.word	0x0500000f


	//   ....[180]....
        /*0f4c*/ 	.word	0x0500000f


	//   ....[181]....
        /*0f50*/ 	.word	0x0500000f


	//   ....[182]....
        /*0f54*/ 	.word	0x0500000f


	//   ....[183]....
        /*0f58*/ 	.word	0x0500000f


	//   ....[184]....
        /*0f5c*/ 	.word	0x0500000f


	//   ....[185]....
        /*0f60*/ 	.word	0x0500000f


	//   ....[186]....
        /*0f64*/ 	.word	0x0500000f


	//   ....[187]....
        /*0f68*/ 	.word	0x0500000f


	//   ....[188]....
        /*0f6c*/ 	.word	0x0500000f


	//   ....[189]....
        /*0f70*/ 	.word	0x0500000f


	//   ....[190]....
        /*0f74*/ 	.word	0x0500000f


	//   ....[191]....
        /*0f78*/ 	.word	0x0500000f


	//   ....[192]....
        /*0f7c*/ 	.word	0x0500000f


	//   ....[193]....
        /*0f80*/ 	.word	0x0500000f


	//   ....[194]....
        /*0f84*/ 	.word	0x0500000f


	//   ....[195]....
        /*0f88*/ 	.word	0x0500000f


	//   ....[196]....
        /*0f8c*/ 	.word	0x0500000f


	//   ....[197]....
        /*0f90*/ 	.word	0x0500000f


	//   ....[198]....
        /*0f94*/ 	.word	0x0500000f


	//   ....[199]....
        /*0f98*/ 	.word	0x0500000f


	//   ....[200]....
        /*0f9c*/ 	.word	0x0500000f


	//   ....[201]....
        /*0fa0*/ 	.word	0x0500000f


	//   ....[202]....
        /*0fa4*/ 	.word	0x0500000f


	//   ....[203]....
        /*0fa8*/ 	.word	0x0500000f


	//   ....[204]....
        /*0fac*/ 	.word	0x0500000f


	//   ....[205]....
        /*0fb0*/ 	.word	0x0500000f


	//   ....[206]....
        /*0fb4*/ 	.word	0x0500000f


	//   ....[207]....
        /*0fb8*/ 	.word	0x0500000f


	//   ....[208]....
        /*0fbc*/ 	.word	0x0500000f


	//   ....[209]....
        /*0fc0*/ 	.word	0x0500000f


	//   ....[210]....
        /*0fc4*/ 	.word	0x0500000f


	//   ....[211]....
        /*0fc8*/ 	.word	0x0500000f


	//   ....[212]....
        /*0fcc*/ 	.word	0x0500000f


	//   ....[213]....
        /*0fd0*/ 	.word	0x0500000f


	//   ....[214]....
        /*0fd4*/ 	.word	0x0500000f


	//   ....[215]....
        /*0fd8*/ 	.word	0x0500000f


	//   ....[216]....
        /*0fdc*/ 	.word	0x0500000f


	//   ....[217]....
        /*0fe0*/ 	.word	0x0500000f


	//   ....[218]....
        /*0fe4*/ 	.word	0x0500000f


	//   ....[219]....
        /*0fe8*/ 	.word	0x0500000f


	//   ....[220]....
        /*0fec*/ 	.word	0x0500000f


	//   ....[221]....
        /*0ff0*/ 	.word	0x0500000f


	//   ....[222]....
        /*0ff4*/ 	.word	0x0500000f


	//   ....[223]....
        /*0ff8*/ 	.word	0x0500000f


	//   ....[224]....
        /*0ffc*/ 	.word	0x0500000f


	//   ....[225]....
        /*1000*/ 	.word	0x0500000f


	//   ....[226]....
        /*1004*/ 	.word	0x0500000f


	//   ....[227]....
        /*1008*/ 	.word	0x0500000f


	//   ....[228]....
        /*100c*/ 	.word	0x0500000f


	//   ....[229]....
        /*1010*/ 	.word	0x0500000f


	//   ....[230]....
        /*1014*/ 	.word	0x0500000f


	//   ....[231]....
        /*1018*/ 	.word	0x0500000f


	//   ....[232]....
        /*101c*/ 	.word	0x0500000f


	//   ....[233]....
        /*1020*/ 	.word	0x0500000f


	//   ....[234]....
        /*1024*/ 	.word	0x0500000f


	//   ....[235]....
        /*1028*/ 	.word	0x0500000f


	//   ....[236]....
        /*102c*/ 	.word	0x0500000f


	//   ....[237]....
        /*1030*/ 	.word	0x0500000f


	//   ....[238]....
        /*1034*/ 	.word	0x0500000f


	//   ....[239]....
        /*1038*/ 	.word	0x0500000f


	//   ....[240]....
        /*103c*/ 	.word	0x0500000f


	//   ....[241]....
        /*1040*/ 	.word	0x0500000f


	//   ....[242]....
        /*1044*/ 	.word	0x0500000f


	//   ....[243]....
        /*1048*/ 	.word	0x0500000f


	//   ....[244]....
        /*104c*/ 	.word	0x0500000f


	//   ....[245]....
        /*1050*/ 	.word	0x0500000f


	//   ....[246]....
        /*1054*/ 	.word	0x0500000f


	//   ....[247]....
        /*1058*/ 	.word	0x0500000f


	//   ....[248]....
        /*105c*/ 	.word	0x0500000f


	//   ....[249]....
        /*1060*/ 	.word	0x0500000f


	//   ....[250]....
        /*1064*/ 	.word	0x0500000f


	//   ....[251]....
        /*1068*/ 	.word	0x0500000f


	//   ....[252]....
        /*106c*/ 	.word	0x0500000f


	//   ....[253]....
        /*1070*/ 	.word	0x0500000f


	//   ....[254]....
        /*1074*/ 	.word	0x0500000f


	//   ....[255]....
        /*1078*/ 	.word	0x0500000f


	//   ....[0]....
        /*107c*/ 	.word	0x0500000f


	//   ....[1]....
        /*1080*/ 	.word	0x0500000f


	//   ....[2]....
        /*1084*/ 	.word	0x0500000f


	//   ....[3]....
        /*1088*/ 	.word	0x0500000f


	//   ....[4]....
        /*108c*/ 	.word	0x0500000f


	//   ....[5]....
        /*1090*/ 	.word	0x0500000f


	//   ....[6]....
        /*1094*/ 	.word	0x0500000f


	//   ....[7]....
        /*1098*/ 	.word	0x0500000f


	//   ....[8]....
        /*109c*/ 	.word	0x0500000f


	//   ....[9]....
        /*10a0*/ 	.word	0x0500000f


	//   ....[10]....
        /*10a4*/ 	.word	0x0500000f


	//   ....[11]....
        /*10a8*/ 	.word	0x0500000f


	//   ....[12]....
        /*10ac*/ 	.word	0x0500000f


	//   ....[13]....
        /*10b0*/ 	.word	0x0500000f


	//   ....[14]....
        /*10b4*/ 	.word	0x0500000f


	//   ....[15]....
        /*10b8*/ 	.word	0x0500000f


	//   ....[16]....
        /*10bc*/ 	.word	0x0500000f


	//   ....[17]....
        /*10c0*/ 	.word	0x0500000f


	//   ....[18]....
        /*10c4*/ 	.word	0x0500000f


	//   ....[19]....
        /*10c8*/ 	.word	0x0500000f


	//   ....[20]....
        /*10cc*/ 	.word	0x0500000f


	//   ....[21]....
        /*10d0*/ 	.word	0x0500000f


	//   ....[22]....
        /*10d4*/ 	.word	0x0500000f


	//   ....[23]....
        /*10d8*/ 	.word	0x0500000f


	//   ....[24]....
        /*10dc*/ 	.word	0x0500000f


	//   ....[25]....
        /*10e0*/ 	.word	0x0500000f


	//   ....[26]....
        /*10e4*/ 	.word	0x0500000f


	//   ....[27]....
        /*10e8*/ 	.word	0x0500000f


	//   ....[28]....
        /*10ec*/ 	.word	0x0500000f


	//   ....[29]....
        /*10f0*/ 	.word	0x0500000f


	//   ....[30]....
        /*10f4*/ 	.word	0x0500000f


	//   ....[31]....
        /*10f8*/ 	.word	0x0500000f


	//   ....[32]....
        /*10fc*/ 	.word	0x0500000f


	//   ....[33]....
        /*1100*/ 	.word	0x0500000f


	//   ....[34]....
        /*1104*/ 	.word	0x0500000f


	//   ....[35]....
        /*1108*/ 	.word	0x0500000f


	//   ....[36]....
        /*110c*/ 	.word	0x0500000f


	//   ....[37]....
        /*1110*/ 	.word	0x0500000f


	//   ....[38]....
        /*1114*/ 	.word	0x0500000f


	//   ....[39]....
        /*1118*/ 	.word	0x0500000f


	//   ....[40]....
        /*111c*/ 	.word	0x0500000f


	//   ....[41]....
        /*1120*/ 	.word	0x0500000f


	//   ....[42]....
        /*1124*/ 	.word	0x0500000f


	//   ....[43]....
        /*1128*/ 	.word	0x0500000f


	//   ....[44]....
        /*112c*/ 	.word	0x0500000f


	//   ....[45]....
        /*1130*/ 	.word	0x0500000f


	//   ....[46]....
        /*1134*/ 	.word	0x0500000f


	//   ....[47]....
        /*1138*/ 	.word	0x0500000f


	//   ....[48]....
        /*113c*/ 	.word	0x0500000f


	//   ....[49]....
        /*1140*/ 	.word	0x0500000f


	//   ....[50]....
        /*1144*/ 	.word	0x0500000f


	//   ....[51]....
        /*1148*/ 	.word	0x0500000f


	//   ....[52]....
        /*114c*/ 	.word	0x0500000f


	//   ....[53]....
        /*1150*/ 	.word	0x0500000f


	//   ....[54]....
        /*1154*/ 	.word	0x0500000f


	//   ....[55]....
        /*1158*/ 	.word	0x0500000f


	//   ....[56]....
        /*115c*/ 	.word	0x0500000f


	//   ....[57]....
        /*1160*/ 	.word	0x0500000f


	//   ....[58]....
        /*1164*/ 	.word	0x0500000f


	//   ....[59]....
        /*1168*/ 	.word	0x0500000f


	//   ....[60]....
        /*116c*/ 	.word	0x0500000f


	//   ....[61]....
        /*1170*/ 	.word	0x0500000f


	//   ....[62]....
        /*1174*/ 	.word	0x0500000f


	//   ....[63]....
        /*1178*/ 	.word	0x0500000f


	//   ....[64]....
        /*117c*/ 	.word	0x0500000f


	//   ....[65]....
        /*1180*/ 	.word	0x0500000f


	//   ....[66]....
        /*1184*/ 	.word	0x0500000f


	//   ....[67]....
        /*1188*/ 	.word	0x0500000f


	//   ....[68]....
        /*118c*/ 	.word	0x0500000f


	//   ....[69]....
        /*1190*/ 	.word	0x0500000f


	//   ....[70]....
        /*1194*/ 	.word	0x0500000f


	//   ....[71]....
        /*1198*/ 	.word	0x0500000f


	//   ....[72]....
        /*119c*/ 	.word	0x0500000f


	//   ....[73]....
        /*11a0*/ 	.word	0x0500000f


	//   ....[74]....
        /*11a4*/ 	.word	0x0500000f


	//   ....[75]....
        /*11a8*/ 	.word	0x0500000f


	//   ....[76]....
        /*11ac*/ 	.word	0x0500000f


	//   ....[77]....
        /*11b0*/ 	.word	0x0500000f


	//   ....[78]....
        /*11b4*/ 	.word	0x0500000f


	//   ....[79]....
        /*11b8*/ 	.word	0x0500000f


	//   ....[80]....
        /*11bc*/ 	.word	0x0500000f


	//   ....[81]....
        /*11c0*/ 	.word	0x0500000f


	//   ....[82]....
        /*11c4*/ 	.word	0x0500000f


	//----- nvinfo : EIATTR_COOP_GROUP_INSTR_OFFSETS
	.align		4
.L_21:
        /*11c8*/ 	.byte	0x04, 0x28
        /*11ca*/ 	.short	(.L_23 - .L_22)


	//   ....[0]....
.L_22:
        /*11cc*/ 	.word	0x000000d0


	//   ....[1]....
        /*11d0*/ 	.word	0x000001a0


	//   ....[2]....
        /*11d4*/ 	.word	0x00000260


	//   ....[3]....
        /*11d8*/ 	.word	0x000002b0


	//   ....[4]....
        /*11dc*/ 	.word	0x00000300


	//   ....[5]....
        /*11e0*/ 	.word	0x000003b0


	//   ....[6]....
        /*11e4*/ 	.word	0x000003c0


	//   ....[7]....
        /*11e8*/ 	.word	0x000003d0


	//   ....[8]....
        /*11ec*/ 	.word	0x00000780


	//   ....[9]....
        /*11f0*/ 	.word	0x00000790


	//   ....[10]....
        /*11f4*/ 	.word	0x00001290


	//   ....[11]....
        /*11f8*/ 	.word	0x000012b0


	//   ....[12]....
        /*11fc*/ 	.word	0x000012c0


	//   ....[13]....
        /*1200*/ 	.word	0x00001340


	//   ....[14]....
        /*1204*/ 	.word	0x00001350


	//   ....[15]....
        /*1208*/ 	.word	0x000013d0


	//   ....[16]....
        /*120c*/ 	.word	0x000013e0


	//   ....[17]....
        /*1210*/ 	.word	0x00001460


	//   ....[18]....
        /*1214*/ 	.word	0x00001470


	//   ....[19]....
        /*1218*/ 	.word	0x000014f0


	//   ....[20]....
        /*121c*/ 	.word	0x00001500


	//   ....[21]....
        /*1220*/ 	.word	0x00001570


	//   ....[22]....
        /*1224*/ 	.word	0x00001580


	//   ....[23]....
        /*1228*/ 	.word	0x000015d0


	//   ....[24]....
        /*122c*/ 	.word	0x00001610


	//   ....[25]....
        /*1230*/ 	.word	0x00001620


	//   ....[26]....
        /*1234*/ 	.word	0x00002120


	//   ....[27]....
        /*1238*/ 	.word	0x00002140


	//   ....[28]....
        /*123c*/ 	.word	0x00002150


	//   ....[29]....
        /*1240*/ 	.word	0x000021d0


	//   ....[30]....
        /*1244*/ 	.word	0x000021e0


	//   ....[31]....
        /*1248*/ 	.word	0x00002260


	//   ....[32]....
        /*124c*/ 	.word	0x00002270


	//   ....[33]....
        /*1250*/ 	.word	0x000022f0


	//   ....[34]....
        /*1254*/ 	.word	0x00002300


	//   ....[35]....
        /*1258*/ 	.word	0x00002380


	//   ....[36]....
        /*125c*/ 	.word	0x00002390


	//   ....[37]....
        /*1260*/ 	.word	0x00002400


	//   ....[38]....
        /*1264*/ 	.word	0x00002410


	//   ....[39]....
        /*1268*/ 	.word	0x00002460


	//   ....[40]....
        /*126c*/ 	.word	0x000024a0


	//   ....[41]....
        /*1270*/ 	.word	0x000024b0


	//   ....[42]....
        /*1274*/ 	.word	0x00002fb0


	//   ....[43]....
        /*1278*/ 	.word	0x00002fd0


	//   ....[44]....
        /*127c*/ 	.word	0x00002fe0


	//   ....[45]....
        /*1280*/ 	.word	0x00003060


	//   ....[46]....
        /*1284*/ 	.word	0x00003070


	//   ....[47]....
        /*1288*/ 	.word	0x000030f0


	//   ....[48]....
        /*128c*/ 	.word	0x00003100


	//   ....[49]....
        /*1290*/ 	.word	0x00003180


	//   ....[50]....
        /*1294*/ 	.word	0x00003190


	//   ....[51]....
        /*1298*/ 	.word	0x00003210


	//   ....[52]....
        /*129c*/ 	.word	0x00003220


	//   ....[53]....
        /*12a0*/ 	.word	0x00003290


	//   ....[54]....
        /*12a4*/ 	.word	0x000032a0


	//   ....[55]....
        /*12a8*/ 	.word	0x000032f0


	//   ....[56]....
        /*12ac*/ 	.word	0x00003330


	//   ....[57]....
        /*12b0*/ 	.word	0x00003340


	//   ....[58]....
        /*12b4*/ 	.word	0x00003e40


	//   ....[59]....
        /*12b8*/ 	.word	0x00003e60


	//   ....[60]....
        /*12bc*/ 	.word	0x00003e70


	//   ....[61]....
        /*12c0*/ 	.word	0x00003ef0


	//   ....[62]....
        /*12c4*/ 	.word	0x00003f00


	//   ....[63]....
        /*12c8*/ 	.word	0x00003f80


	//   ....[64]....
        /*12cc*/ 	.word	0x00003f90


	//   ....[65]....
        /*12d0*/ 	.word	0x00004010


	//   ....[66]....
        /*12d4*/ 	.word	0x00004020


	//   ....[67]....
        /*12d8*/ 	.word	0x000040a0


	//   ....[68]....
        /*12dc*/ 	.word	0x000040b0


	//   ....[69]....
        /*12e0*/ 	.word	0x00004120


	//   ....[70]....
        /*12e4*/ 	.word	0x00004130


	//   ....[71]....
        /*12e8*/ 	.word	0x00004180


	//   ....[72]....
        /*12ec*/ 	.word	0x000041c0


	//   ....[73]....
        /*12f0*/ 	.word	0x000041d0


	//   ....[74]....
        /*12f4*/ 	.word	0x00004cd0


	//   ....[75]....
        /*12f8*/ 	.word	0x00004cf0


	//   ....[76]....
        /*12fc*/ 	.word	0x00004d00


	//   ....[77]....
        /*1300*/ 	.word	0x00004d80


	//   ....[78]....
        /*1304*/ 	.word	0x00004d90


	//   ....[79]....
        /*1308*/ 	.word	0x00004e10


	//   ....[80]....
        /*130c*/ 	.word	0x00004e20


	//   ....[81]....
        /*1310*/ 	.word	0x00004ea0


	//   ....[82]....
        /*1314*/ 	.word	0x00004eb0


	//   ....[83]....
        /*1318*/ 	.word	0x00004f30


	//   ....[84]....
        /*131c*/ 	.word	0x00004f40


	//   ....[85]....
        /*1320*/ 	.word	0x00004fb0


	//   ....[86]....
        /*1324*/ 	.word	0x00004fc0


	//   ....[87]....
        /*1328*/ 	.word	0x00005010


	//   ....[88]....
        /*132c*/ 	.word	0x00005050


	//   ....[89]....
        /*1330*/ 	.word	0x00005060


	//   ....[90]....
        /*1334*/ 	.word	0x00005b60


	//   ....[91]....
        /*1338*/ 	.word	0x00005b80


	//   ....[92]....
        /*133c*/ 	.word	0x00005b90


	//   ....[93]....
        /*1340*/ 	.word	0x00005c10


	//   ....[94]....
        /*1344*/ 	.word	0x00005c20


	//   ....[95]....
        /*1348*/ 	.word	0x00005ca0


	//   ....[96]....
        /*134c*/ 	.word	0x00005cb0


	//   ....[97]....
        /*1350*/ 	.word	0x00005d30


	//   ....[98]....
        /*1354*/ 	.word	0x00005d40


	//   ....[99]....
        /*1358*/ 	.word	0x00005dc0


	//   ....[100]....
        /*135c*/ 	.word	0x00005dd0


	//   ....[101]....
        /*1360*/ 	.word	0x00005e40


	//   ....[102]....
        /*1364*/ 	.word	0x00005e50


	//   ....[103]....
        /*1368*/ 	.word	0x00005ea0


	//   ....[104]....
        /*136c*/ 	.word	0x00005ee0


	//   ....[105]....
        /*1370*/ 	.word	0x00005ef0


	//   ....[106]....
        /*1374*/ 	.word	0x000069f0


	//   ....[107]....
        /*1378*/ 	.word	0x00006a10


	//   ....[108]....
        /*137c*/ 	.word	0x00006a20


	//   ....[109]....
        /*1380*/ 	.word	0x00006aa0


	//   ....[110]....
        /*1384*/ 	.word	0x00006ab0


	//   ....[111]....
        /*1388*/ 	.word	0x00006b30


	//   ....[112]....
        /*138c*/ 	.word	0x00006b40


	//   ....[113]....
        /*1390*/ 	.word	0x00006bc0


	//   ....[114]....
        /*1394*/ 	.word	0x00006bd0


	//   ....[115]....
        /*1398*/ 	.word	0x00006c50


	//   ....[116]....
        /*139c*/ 	.word	0x00006c60


	//   ....[117]....
        /*13a0*/ 	.word	0x00006cd0


	//   ....[118]....
        /*13a4*/ 	.word	0x00006ce0


	//   ....[119]....
        /*13a8*/ 	.word	0x00006d30


	//   ....[120]....
        /*13ac*/ 	.word	0x00006d70


	//   ....[121]....
        /*13b0*/ 	.word	0x00006d80


	//   ....[122]....
        /*13b4*/ 	.word	0x00007880


	//   ....[123]....
        /*13b8*/ 	.word	0x000078a0


	//   ....[124]....
        /*13bc*/ 	.word	0x000078b0


	//   ....[125]....
        /*13c0*/ 	.word	0x00007930


	//   ....[126]....
        /*13c4*/ 	.word	0x00007940


	//   ....[127]....
        /*13c8*/ 	.word	0x000079c0


	//   ....[128]....
        /*13cc*/ 	.word	0x000079d0


	//   ....[129]....
        /*13d0*/ 	.word	0x00007a50


	//   ....[130]....
        /*13d4*/ 	.word	0x00007a60


	//   ....[131]....
        /*13d8*/ 	.word	0x00007ae0


	//   ....[132]....
        /*13dc*/ 	.word	0x00007af0


	//   ....[133]....
        /*13e0*/ 	.word	0x00007b60


	//   ....[134]....
        /*13e4*/ 	.word	0x00007b70


	//   ....[135]....
        /*13e8*/ 	.word	0x00007bc0


	//   ....[136]....
        /*13ec*/ 	.word	0x00007c00


	//   ....[137]....
        /*13f0*/ 	.word	0x00007c10


	//   ....[138]....
        /*13f4*/ 	.word	0x00008780


	//   ....[139]....
        /*13f8*/ 	.word	0x000087a0


	//   ....[140]....
        /*13fc*/ 	.word	0x000087b0


	//   ....[141]....
        /*1400*/ 	.word	0x00008830


	//   ....[142]....
        /*1404*/ 	.word	0x00008840


	//   ....[143]....
        /*1408*/ 	.word	0x000088c0


	//   ....[144]....
        /*140c*/ 	.word	0x000088d0


	//   ....[145]....
        /*1410*/ 	.word	0x00008950


	//   ....[146]....
        /*1414*/ 	.word	0x00008960


	//   ....[147]....
        /*1418*/ 	.word	0x000089e0


	//   ....[148]....
        /*141c*/ 	.word	0x000089f0


	//   ....[149]....
        /*1420*/ 	.word	0x00008a60


	//   ....[150]....
        /*1424*/ 	.word	0x00008a70


	//   ....[151]....
        /*1428*/ 	.word	0x00008ac0


	//   ....[152]....
        /*142c*/ 	.word	0x00008b00


	//   ....[153]....
        /*1430*/ 	.word	0x00008b10


	//   ....[154]....
        /*1434*/ 	.word	0x00009610


	//   ....[155]....
        /*1438*/ 	.word	0x00009630


	//   ....[156]....
        /*143c*/ 	.word	0x00009640


	//   ....[157]....
        /*1440*/ 	.word	0x000096c0


	//   ....[158]....
        /*1444*/ 	.word	0x000096d0


	//   ....[159]....
        /*1448*/ 	.word	0x00009750


	//   ....[160]....
        /*144c*/ 	.word	0x00009760


	//   ....[161]....
        /*1450*/ 	.word	0x000097e0


	//   ....[162]....
        /*1454*/ 	.word	0x000097f0


	//   ....[163]....
        /*1458*/ 	.word	0x00009870


	//   ....[164]....
        /*145c*/ 	.word	0x00009880


	//   ....[165]....
        /*1460*/ 	.word	0x000098f0


	//   ....[166]....
        /*1464*/ 	.word	0x00009900


	//   ....[167]....
        /*1468*/ 	.word	0x00009950


	//   ....[168]....
        /*146c*/ 	.word	0x00009990


	//   ....[169]....
        /*1470*/ 	.word	0x000099a0


	//   ....[170]....
        /*1474*/ 	.word	0x0000a4a0


	//   ....[171]....
        /*1478*/ 	.word	0x0000a4c0


	//   ....[172]....
        /*147c*/ 	.word	0x0000a4d0


	//   ....[173]....
        /*1480*/ 	.word	0x0000a550


	//   ....[174]....
        /*1484*/ 	.word	0x0000a560


	//   ....[175]....
        /*1488*/ 	.word	0x0000a5e0


	//   ....[176]....
        /*148c*/ 	.word	0x0000a5f0


	//   ....[177]....
        /*1490*/ 	.word	0x0000a670


	//   ....[178]....
        /*1494*/ 	.word	0x0000a680


	//   ....[179]....
        /*1498*/ 	.word	0x0000a700


	//   ....[180]....
        /*149c*/ 	.word	0x0000a710


	//   ....[181]....
        /*14a0*/ 	.word	0x0000a780


	//   ....[182]....
        /*14a4*/ 	.word	0x0000a790


	//   ....[183]....
        /*14a8*/ 	.word	0x0000a7e0


	//   ....[184]....
        /*14ac*/ 	.word	0x0000a820


	//   ....[185]....
        /*14b0*/ 	.word	0x0000a830


	//   ....[186]....
        /*14b4*/ 	.word	0x0000b330


	//   ....[187]....
        /*14b8*/ 	.word	0x0000b350


	//   ....[188]....
        /*14bc*/ 	.word	0x0000b360


	//   ....[189]....
        /*14c0*/ 	.word	0x0000b3e0


	//   ....[190]....
        /*14c4*/ 	.word	0x0000b3f0


	//   ....[191]....
        /*14c8*/ 	.word	0x0000b470


	//   ....[192]....
        /*14cc*/ 	.word	0x0000b480


	//   ....[193]....
        /*14d0*/ 	.word	0x0000b500


	//   ....[194]....
        /*14d4*/ 	.word	0x0000b510


	//   ....[195]....
        /*14d8*/ 	.word	0x0000b590


	//   ....[196]....
        /*14dc*/ 	.word	0x0000b5a0


	//   ....[197]....
        /*14e0*/ 	.word	0x0000b610


	//   ....[198]....
        /*14e4*/ 	.word	0x0000b620


	//   ....[199]....
        /*14e8*/ 	.word	0x0000b670


	//   ....[200]....
        /*14ec*/ 	.word	0x0000b6b0


	//   ....[201]....
        /*14f0*/ 	.word	0x0000b6c0


	//   ....[202]....
        /*14f4*/ 	.word	0x0000c1c0


	//   ....[203]....
        /*14f8*/ 	.word	0x0000c1e0


	//   ....[204]....
        /*14fc*/ 	.word	0x0000c1f0


	//   ....[205]....
        /*1500*/ 	.word	0x0000c270


	//   ....[206]....
        /*1504*/ 	.word	0x0000c280


	//   ....[207]....
        /*1508*/ 	.word	0x0000c300


	//   ....[208]....
        /*150c*/ 	.word	0x0000c310


	//   ....[209]....
        /*1510*/ 	.word	0x0000c390


	//   ....[210]....
        /*1514*/ 	.word	0x0000c3a0


	//   ....[211]....
        /*1518*/ 	.word	0x0000c420


	//   ....[212]....
        /*151c*/ 	.word	0x0000c430


	//   ....[213]....
        /*1520*/ 	.word	0x0000c4a0


	//   ....[214]....
        /*1524*/ 	.word	0x0000c4b0


	//   ....[215]....
        /*1528*/ 	.word	0x0000c500


	//   ....[216]....
        /*152c*/ 	.word	0x0000c540


	//   ....[217]....
        /*1530*/ 	.word	0x0000c550


	//   ....[218]....
        /*1534*/ 	.word	0x0000d050


	//   ....[219]....
        /*1538*/ 	.word	0x0000d070


	//   ....[220]....
        /*153c*/ 	.word	0x0000d080


	//   ....[221]....
        /*1540*/ 	.word	0x0000d100


	//   ....[222]....
        /*1544*/ 	.word	0x0000d110


	//   ....[223]....
        /*1548*/ 	.word	0x0000d190


	//   ....[224]....
        /*154c*/ 	.word	0x0000d1a0


	//   ....[225]....
        /*1550*/ 	.word	0x0000d220


	//   ....[226]....
        /*1554*/ 	.word	0x0000d230


	//   ....[227]....
        /*1558*/ 	.word	0x0000d2b0


	//   ....[228]....
        /*155c*/ 	.word	0x0000d2c0


	//   ....[229]....
        /*1560*/ 	.word	0x0000d330


	//   ....[230]....
        /*1564*/ 	.word	0x0000d340


	//   ....[231]....
        /*1568*/ 	.word	0x0000d390


	//   ....[232]....
        /*156c*/ 	.word	0x0000d3d0


	//   ....[233]....
        /*1570*/ 	.word	0x0000d3e0


	//   ....[234]....
        /*1574*/ 	.word	0x0000dee0


	//   ....[235]....
        /*1578*/ 	.word	0x0000df00


	//   ....[236]....
        /*157c*/ 	.word	0x0000df10


	//   ....[237]....
        /*1580*/ 	.word	0x0000df90


	//   ....[238]....
        /*1584*/ 	.word	0x0000dfa0


	//   ....[239]....
        /*1588*/ 	.word	0x0000e020


	//   ....[240]....
        /*158c*/ 	.word	0x0000e030


	//   ....[241]....
        /*1590*/ 	.word	0x0000e0b0


	//   ....[242]....
        /*1594*/ 	.word	0x0000e0c0


	//   ....[243]....
        /*1598*/ 	.word	0x0000e140


	//   ....[244]....
        /*159c*/ 	.word	0x0000e150


	//   ....[245]....
        /*15a0*/ 	.word	0x0000e1c0


	//   ....[246]....
        /*15a4*/ 	.word	0x0000e1d0


	//   ....[247]....
        /*15a8*/ 	.word	0x0000e220


	//   ....[248]....
        /*15ac*/ 	.word	0x0000e260


	//   ....[249]....
        /*15b0*/ 	.word	0x0000e270


	//   ....[250]....
        /*15b4*/ 	.word	0x0000ed70


	//   ....[251]....
        /*15b8*/ 	.word	0x0000ed90


	//   ....[252]....
        /*15bc*/ 	.word	0x0000eda0


	//   ....[253]....
        /*15c0*/ 	.word	0x0000ee20


	//   ....[254]....
        /*15c4*/ 	.word	0x0000ee30


	//   ....[255]....
        /*15c8*/ 	.word	0x0000eeb0


	//   ....[0]....
        /*15cc*/ 	.word	0x0000eec0


	//   ....[1]....
        /*15d0*/ 	.word	0x0000ef40


	//   ....[2]....
        /*15d4*/ 	.word	0x0000ef50


	//   ....[3]....
        /*15d8*/ 	.word	0x0000efd0


	//   ....[4]....
        /*15dc*/ 	.word	0x0000efe0


	//   ....[5]....
        /*15e0*/ 	.word	0x0000f050


	//   ....[6]....
        /*15e4*/ 	.word	0x0000f060


	//   ....[7]....
        /*15e8*/ 	.word	0x0000f0b0


	//   ....[8]....
        /*15ec*/ 	.word	0x0000f0f0


	//   ....[9]....
        /*15f0*/ 	.word	0x0000f100


	//   ....[10]....
        /*15f4*/ 	.word	0x0000fc00


	//   ....[11]....
        /*15f8*/ 	.word	0x0000fc20


	//   ....[12]....
        /*15fc*/ 	.word	0x0000fc30


	//   ....[13]....
        /*1600*/ 	.word	0x0000fcb0


	//   ....[14]....
        /*1604*/ 	.word	0x0000fcc0


	//   ....[15]....
        /*1608*/ 	.word	0x0000fd40


	//   ....[16]....
        /*160c*/ 	.word	0x0000fd50


	//   ....[17]....
        /*1610*/ 	.word	0x0000fdd0


	//   ....[18]....
        /*1614*/ 	.word	0x0000fde0


	//   ....[19]....
        /*1618*/ 	.word	0x0000fe60


	//   ....[20]....
        /*161c*/ 	.word	0x0000fe70


	//   ....[21]....
        /*1620*/ 	.word	0x0000fee0


	//   ....[22]....
        /*1624*/ 	.word	0x0000fef0


	//   ....[23]....
        /*1628*/ 	.word	0x0000ff40


	//   ....[24]....
        /*162c*/ 	.word	0x0000ff80


	//   ....[25]....
        /*1630*/ 	.word	0x0000ff90


	//   ....[26]....
        /*1634*/ 	.word	0x00010a90


	//   ....[27]....
        /*1638*/ 	.word	0x00010ab0


	//   ....[28]....
        /*163c*/ 	.word	0x00010ac0


	//   ....[29]....
        /*1640*/ 	.word	0x00010b40


	//   ....[30]....
        /*1644*/ 	.word	0x00010b50


	//   ....[31]....
        /*1648*/ 	.word	0x00010bd0


	//   ....[32]....
        /*164c*/ 	.word	0x00010be0


	//   ....[33]....
        /*1650*/ 	.word	0x00010c60


	//   ....[34]....
        /*1654*/ 	.word	0x00010c70


	//   ....[35]....
        /*1658*/ 	.word	0x00010cf0


	//   ....[36]....
        /*165c*/ 	.word	0x00010d00


	//   ....[37]....
        /*1660*/ 	.word	0x00010d70


	//   ....[38]....
        /*1664*/ 	.word	0x00010d80


	//   ....[39]....
        /*1668*/ 	.word	0x00010dd0


	//   ....[40]....
        /*166c*/ 	.word	0x00010e10


	//   ....[41]....
        /*1670*/ 	.word	0x00010e20


	//   ....[42]....
        /*1674*/ 	.word	0x00011920


	//   ....[43]....
        /*1678*/ 	.word	0x00011940


	//   ....[44]....
        /*167c*/ 	.word	0x00011950


	//   ....[45]....
        /*1680*/ 	.word	0x000119d0


	//   ....[46]....
        /*1684*/ 	.word	0x000119e0


	//   ....[47]....
        /*1688*/ 	.word	0x00011a60


	//   ....[48]....
        /*168c*/ 	.word	0x00011a70


	//   ....[49]....
        /*1690*/ 	.word	0x00011af0


	//   ....[50]....
        /*1694*/ 	.word	0x00011b00


	//   ....[51]....
        /*1698*/ 	.word	0x00011b80


	//   ....[52]....
        /*169c*/ 	.word	0x00011b90


	//   ....[53]....
        /*16a0*/ 	.word	0x00011c00


	//   ....[54]....
        /*16a4*/ 	.word	0x00011c10


	//   ....[55]....
        /*16a8*/ 	.word	0x00011c60


	//   ....[56]....
        /*16ac*/ 	.word	0x00011ca0


	//   ....[57]....
        /*16b0*/ 	.word	0x00011cb0


	//   ....[58]....
        /*16b4*/ 	.word	0x000127b0


	//   ....[59]....
        /*16b8*/ 	.word	0x000127d0


	//   ....[60]....
        /*16bc*/ 	.word	0x000127e0


	//   ....[61]....
        /*16c0*/ 	.word	0x00012860


	//   ....[62]....
        /*16c4*/ 	.word	0x00012870


	//   ....[63]....
        /*16c8*/ 	.word	0x000128f0


	//   ....[64]....
        /*16cc*/ 	.word	0x00012900


	//   ....[65]....
        /*16d0*/ 	.word	0x00012980


	//   ....[66]....
        /*16d4*/ 	.word	0x00012990


	//   ....[67]....
        /*16d8*/ 	.word	0x00012a10


	//   ....[68]....
        /*16dc*/ 	.word	0x00012a20


	//   ....[69]....
        /*16e0*/ 	.word	0x00012a90


	//   ....[70]....
        /*16e4*/ 	.word	0x00012aa0


	//   ....[71]....
        /*16e8*/ 	.word	0x00012af0


	//   ....[72]....
        /*16ec*/ 	.word	0x00012b30


	//   ....[73]....
        /*16f0*/ 	.word	0x00012b40


	//   ....[74]....
        /*16f4*/ 	.word	0x00013640


	//   ....[75]....
        /*16f8*/ 	.word	0x00013660


	//   ....[76]....
        /*16fc*/ 	.word	0x00013670


	//   ....[77]....
        /*1700*/ 	.word	0x000136f0


	//   ....[78]....
        /*1704*/ 	.word	0x00013700


	//   ....[79]....
        /*1708*/ 	.word	0x00013780


	//   ....[80]....
        /*170c*/ 	.word	0x00013790


	//   ....[81]....
        /*1710*/ 	.word	0x00013810


	//   ....[82]....
        /*1714*/ 	.word	0x00013820


	//   ....[83]....
        /*1718*/ 	.word	0x000138a0


	//   ....[84]....
        /*171c*/ 	.word	0x000138b0


	//   ....[85]....
        /*1720*/ 	.word	0x00013920


	//   ....[86]....
        /*1724*/ 	.word	0x00013930


	//   ....[87]....
        /*1728*/ 	.word	0x00013980


	//   ....[88]....
        /*172c*/ 	.word	0x000139c0


	//   ....[89]....
        /*1730*/ 	.word	0x000139d0


	//   ....[90]....
        /*1734*/ 	.word	0x000144d0


	//   ....[91]....
        /*1738*/ 	.word	0x000144f0


	//   ....[92]....
        /*173c*/ 	.word	0x00014500


	//   ....[93]....
        /*1740*/ 	.word	0x00014580


	//   ....[94]....
        /*1744*/ 	.word	0x00014590


	//   ....[95]....
        /*1748*/ 	.word	0x00014610


	//   ....[96]....
        /*174c*/ 	.word	0x00014620


	//   ....[97]....
        /*1750*/ 	.word	0x000146a0


	//   ....[98]....
        /*1754*/ 	.word	0x000146b0


	//   ....[99]....
        /*1758*/ 	.word	0x00014730


	//   ....[100]....
        /*175c*/ 	.word	0x00014740


	//   ....[101]....
        /*1760*/ 	.word	0x000147b0


	//   ....[102]....
        /*1764*/ 	.word	0x000147c0


	//   ....[103]....
        /*1768*/ 	.word	0x00014810


	//   ....[104]....
        /*176c*/ 	.word	0x00014850


	//   ....[105]....
        /*1770*/ 	.word	0x00014860


	//   ....[106]....
        /*1774*/ 	.word	0x00015360


	//   ....[107]....
        /*1778*/ 	.word	0x00015380


	//   ....[108]....
        /*177c*/ 	.word	0x00015390


	//   ....[109]....
        /*1780*/ 	.word	0x00015410


	//   ....[110]....
        /*1784*/ 	.word	0x00015420


	//   ....[111]....
        /*1788*/ 	.word	0x000154a0


	//   ....[112]....
        /*178c*/ 	.word	0x000154b0


	//   ....[113]....
        /*1790*/ 	.word	0x00015530


	//   ....[114]....
        /*1794*/ 	.word	0x00015540


	//   ....[115]....
        /*1798*/ 	.word	0x000155c0


	//   ....[116]....
        /*179c*/ 	.word	0x000155d0


	//   ....[117]....
        /*17a0*/ 	.word	0x00015640


	//   ....[118]....
        /*17a4*/ 	.word	0x00015650


	//   ....[119]....
        /*17a8*/ 	.word	0x000156a0


	//   ....[120]....
        /*17ac*/ 	.word	0x000156e0


	//   ....[121]....
        /*17b0*/ 	.word	0x000156f0


	//   ....[122]....
        /*17b4*/ 	.word	0x000161f0


	//   ....[123]....
        /*17b8*/ 	.word	0x00016210


	//   ....[124]....
        /*17bc*/ 	.word	0x00016220


	//   ....[125]....
        /*17c0*/ 	.word	0x000162a0


	//   ....[126]....
        /*17c4*/ 	.word	0x000162b0


	//   ....[127]....
        /*17c8*/ 	.word	0x00016330


	//   ....[128]....
        /*17cc*/ 	.word	0x00016340


	//   ....[129]....
        /*17d0*/ 	.word	0x000163c0


	//   ....[130]....
        /*17d4*/ 	.word	0x000163d0


	//   ....[131]....
        /*17d8*/ 	.word	0x00016450


	//   ....[132]....
        /*17dc*/ 	.word	0x00016460


	//   ....[133]....
        /*17e0*/ 	.word	0x000164d0


	//   ....[134]....
        /*17e4*/ 	.word	0x000164e0


	//   ....[135]....
        /*17e8*/ 	.word	0x00016530


	//   ....[136]....
        /*17ec*/ 	.word	0x00016570


	//   ....[137]....
        /*17f0*/ 	.word	0x00016580


	//   ....[138]....
        /*17f4*/ 	.word	0x00017080


	//   ....[139]....
        /*17f8*/ 	.word	0x000170a0


	//   ....[140]....
        /*17fc*/ 	.word	0x000170b0


	//   ....[141]....
        /*1800*/ 	.word	0x00017130


	//   ....[142]....
        /*1804*/ 	.word	0x00017140


	//   ....[143]....
        /*1808*/ 	.word	0x000171c0


	//   ....[144]....
        /*180c*/ 	.word	0x000171d0


	//   ....[145]....
        /*1810*/ 	.word	0x00017250


	//   ....[146]....
        /*1814*/ 	.word	0x00017260


	//   ....[147]....
        /*1818*/ 	.word	0x000172e0


	//   ....[148]....
        /*181c*/ 	.word	0x000172f0


	//   ....[149]....
        /*1820*/ 	.word	0x00017360


	//   ....[150]....
        /*1824*/ 	.word	0x00017370


	//   ....[151]....
        /*1828*/ 	.word	0x000173c0


	//   ....[152]....
        /*182c*/ 	.word	0x00017400


	//   ....[153]....
        /*1830*/ 	.word	0x00017410


	//   ....[154]....
        /*1834*/ 	.word	0x00017f10


	//   ....[155]....
        /*1838*/ 	.word	0x00017f30


	//   ....[156]....
        /*183c*/ 	.word	0x00017f40


	//   ....[157]....
        /*1840*/ 	.word	0x00017fc0


	//   ....[158]....
        /*1844*/ 	.word	0x00017fd0


	//   ....[159]....
        /*1848*/ 	.word	0x00018050


	//   ....[160]....
        /*184c*/ 	.word	0x00018060


	//   ....[161]....
        /*1850*/ 	.word	0x000180e0


	//   ....[162]....
        /*1854*/ 	.word	0x000180f0


	//   ....[163]....
        /*1858*/ 	.word	0x00018170


	//   ....[164]....
        /*185c*/ 	.word	0x00018180


	//   ....[165]....
        /*1860*/ 	.word	0x000181f0


	//   ....[166]....
        /*1864*/ 	.word	0x00018200


	//   ....[167]....
        /*1868*/ 	.word	0x00018250


	//   ....[168]....
        /*186c*/ 	.word	0x00018290


	//   ....[169]....
        /*1870*/ 	.word	0x000182a0


	//   ....[170]....
        /*1874*/ 	.word	0x00018da0


	//   ....[171]....
        /*1878*/ 	.word	0x00018dc0


	//   ....[172]....
        /*187c*/ 	.word	0x00018dd0


	//   ....[173]....
        /*1880*/ 	.word	0x00018e50


	//   ....[174]....
        /*1884*/ 	.word	0x00018e60


	//   ....[175]....
        /*1888*/ 	.word	0x00018ee0


	//   ....[176]....
        /*188c*/ 	.word	0x00018ef0


	//   ....[177]....
        /*1890*/ 	.word	0x00018f70


	//   ....[178]....
        /*1894*/ 	.word	0x00018f80


	//   ....[179]....
        /*1898*/ 	.word	0x00019000


	//   ....[180]....
        /*189c*/ 	.word	0x00019010


	//   ....[181]....
        /*18a0*/ 	.word	0x00019080


	//   ....[182]....
        /*18a4*/ 	.word	0x00019090


	//   ....[183]....
        /*18a8*/ 	.word	0x000190e0


	//   ....[184]....
        /*18ac*/ 	.word	0x00019120


	//   ....[185]....
        /*18b0*/ 	.word	0x00019130


	//   ....[186]....
        /*18b4*/ 	.word	0x00019c30


	//   ....[187]....
        /*18b8*/ 	.word	0x00019c50


	//   ....[188]....
        /*18bc*/ 	.word	0x00019c60


	//   ....[189]....
        /*18c0*/ 	.word	0x00019ce0


	//   ....[190]....
        /*18c4*/ 	.word	0x00019cf0


	//   ....[191]....
        /*18c8*/ 	.word	0x00019d70


	//   ....[192]....
        /*18cc*/ 	.word	0x00019d80


	//   ....[193]....
        /*18d0*/ 	.word	0x00019e00


	//   ....[194]....
        /*18d4*/ 	.word	0x00019e10


	//   ....[195]....
        /*18d8*/ 	.word	0x00019e90


	//   ....[196]....
        /*18dc*/ 	.word	0x00019ea0


	//   ....[197]....
        /*18e0*/ 	.word	0x00019f10


	//   ....[198]....
        /*18e4*/ 	.word	0x00019f20


	//   ....[199]....
        /*18e8*/ 	.word	0x00019f70


	//   ....[200]....
        /*18ec*/ 	.word	0x00019fb0


	//   ....[201]....
        /*18f0*/ 	.word	0x00019fc0


	//   ....[202]....
        /*18f4*/ 	.word	0x0001aac0


	//   ....[203]....
        /*18f8*/ 	.word	0x0001aae0


	//   ....[204]....
        /*18fc*/ 	.word	0x0001aaf0


	//   ....[205]....
        /*1900*/ 	.word	0x0001ab70


	//   ....[206]....
        /*1904*/ 	.word	0x0001ab80


	//   ....[207]....
        /*1908*/ 	.word	0x0001ac00


	//   ....[208]....
        /*190c*/ 	.word	0x0001ac10


	//   ....[209]....
        /*1910*/ 	.word	0x0001ac90


	//   ....[210]....
        /*1914*/ 	.word	0x0001aca0


	//   ....[211]....
        /*1918*/ 	.word	0x0001ad20


	//   ....[212]....
        /*191c*/ 	.word	0x0001ad30


	//   ....[213]....
        /*1920*/ 	.word	0x0001ada0


	//   ....[214]....
        /*1924*/ 	.word	0x0001adb0


	//   ....[215]....
        /*1928*/ 	.word	0x0001ae00


	//   ....[216]....
        /*192c*/ 	.word	0x0001ae40


	//   ....[217]....
        /*1930*/ 	.word	0x0001ae50


	//   ....[218]....
        /*1934*/ 	.word	0x0001b950


	//   ....[219]....
        /*1938*/ 	.word	0x0001b970


	//   ....[220]....
        /*193c*/ 	.word	0x0001b980


	//   ....[221]....
        /*1940*/ 	.word	0x0001ba00


	//   ....[222]....
        /*1944*/ 	.word	0x0001ba10


	//   ....[223]....
        /*1948*/ 	.word	0x0001ba90


	//   ....[224]....
        /*194c*/ 	.word	0x0001baa0


	//   ....[225]....
        /*1950*/ 	.word	0x0001bb20


	//   ....[226]....
        /*1954*/ 	.word	0x0001bb30


	//   ....[227]....
        /*1958*/ 	.word	0x0001bbb0


	//   ....[228]....
        /*195c*/ 	.word	0x0001bbc0


	//   ....[229]....
        /*1960*/ 	.word	0x0001bc30


	//   ....[230]....
        /*1964*/ 	.word	0x0001bc40


	//   ....[231]....
        /*1968*/ 	.word	0x0001bc90


	//   ....[232]....
        /*196c*/ 	.word	0x0001bcd0


	//   ....[233]....
        /*1970*/ 	.word	0x0001bce0


	//   ....[234]....
        /*1974*/ 	.word	0x0001c7e0


	//   ....[235]....
        /*1978*/ 	.word	0x0001c800


	//   ....[236]....
        /*197c*/ 	.word	0x0001c810


	//   ....[237]....
        /*1980*/ 	.word	0x0001c890


	//   ....[238]....
        /*1984*/ 	.word	0x0001c8a0


	//   ....[239]....
        /*1988*/ 	.word	0x0001c920


	//   ....[240]....
        /*198c*/ 	.word	0x0001c930


	//   ....[241]....
        /*1990*/ 	.word	0x0001c9b0


	//   ....[242]....
        /*1994*/ 	.word	0x0001c9c0


	//   ....[243]....
        /*1998*/ 	.word	0x0001ca40


	//   ....[244]....
        /*199c*/ 	.word	0x0001ca50


	//   ....[245]....
        /*19a0*/ 	.word	0x0001cac0


	//   ....[246]....
        /*19a4*/ 	.word	0x0001cad0


	//   ....[247]....
        /*19a8*/ 	.word	0x0001cb20


	//   ....[248]....
        /*19ac*/ 	.word	0x0001cb60


	//   ....[249]....
        /*19b0*/ 	.word	0x0001cb70


	//   ....[250]....
        /*19b4*/ 	.word	0x0001d670


	//   ....[251]....
        /*19b8*/ 	.word	0x0001d690


	//   ....[252]....
        /*19bc*/ 	.word	0x0001d6a0


	//   ....[253]....
        /*19c0*/ 	.word	0x0001d720


	//   ....[254]....
        /*19c4*/ 	.word	0x0001d730


	//   ....[255]....
        /*19c8*/ 	.word	0x0001d7b0


	//   ....[0]....
        /*19cc*/ 	.word	0x0001d7c0


	//   ....[1]....
        /*19d0*/ 	.word	0x0001d840


	//   ....[2]....
        /*19d4*/ 	.word	0x0001d850


	//   ....[3]....
        /*19d8*/ 	.word	0x0001d8d0


	//   ....[4]....
        /*19dc*/ 	.word	0x0001d8e0


	//   ....[5]....
        /*19e0*/ 	.word	0x0001d950


	//   ....[6]....
        /*19e4*/ 	.word	0x0001d960


	//   ....[7]....
        /*19e8*/ 	.word	0x0001d9b0


	//   ....[8]....
        /*19ec*/ 	.word	0x0002c620


	//   ....[9]....
        /*19f0*/ 	.word	0x0002c7b0


	//   ....[10]....
        /*19f4*/ 	.word	0x0002c7c0


	//   ....[11]....
        /*19f8*/ 	.word	0x0002c830


	//   ....[12]....
        /*19fc*/ 	.word	0x0002c840


	//   ....[13]....
        /*1a00*/ 	.word	0x0002c8b0


	//   ....[14]....
        /*1a04*/ 	.word	0x0002c8c0


	//   ....[15]....
        /*1a08*/ 	.word	0x0002c930


	//   ....[16]....
        /*1a0c*/ 	.word	0x0002c940


	//   ....[17]....
        /*1a10*/ 	.word	0x0002c9c0


	//   ....[18]....
        /*1a14*/ 	.word	0x0002c9d0


	//   ....[19]....
        /*1a18*/ 	.word	0x0002ca60


	//   ....[20]....
        /*1a1c*/ 	.word	0x0002ca80


	//   ....[21]....
        /*1a20*/ 	.word	0x0002caa0


	//   ....[22]....
        /*1a24*/ 	.word	0x0002cb10


	//   ....[23]....
        /*1a28*/ 	.word	0x0002cb90


	//   ....[24]....
        /*1a2c*/ 	.word	0x0002cbb0


	//   ....[25]....
        /*1a30*/ 	.word	0x0002cc20


	//   ....[26]....
        /*1a34*/ 	.word	0x0002cc30


	//   ....[27]....
        /*1a38*/ 	.word	0x0002cca0


	//   ....[28]....
        /*1a3c*/ 	.word	0x0002ccb0


	//   ....[29]....
        /*1a40*/ 	.word	0x0002cd20


	//   ....[30]....
        /*1a44*/ 	.word	0x0002cd30


	//   ....[31]....
        /*1a48*/ 	.word	0x0002cda0


	//   ....[32]....
        /*1a4c*/ 	.word	0x0002cdb0


	//   ....[33]....
        /*1a50*/ 	.word	0x0002ce20


	//   ....[34]....
        /*1a54*/ 	.word	0x0002ce30


	//   ....[35]....
        /*1a58*/ 	.word	0x0002ce40


	//   ....[36]....
        /*1a5c*/ 	.word	0x0002cea0


	//   ....[37]....
        /*1a60*/ 	.word	0x0002cf80


	//   ....[38]....
        /*1a64*/ 	.word	0x0002cf90


	//   ....[39]....
        /*1a68*/ 	.word	0x0002d000


	//   ....[40]....
        /*1a6c*/ 	.word	0x0002d010


	//   ....[41]....
        /*1a70*/ 	.word	0x0002d080


	//   ....[42]....
        /*1a74*/ 	.word	0x0002d090


	//   ....[43]....
        /*1a78*/ 	.word	0x0002d100


	//   ....[44]....
        /*1a7c*/ 	.word	0x0002d110


	//   ....[45]....
        /*1a80*/ 	.word	0x0002d180


	//   ....[46]....
        /*1a84*/ 	.word	0x0002d190


	//   ....[47]....
        /*1a88*/ 	.word	0x0002d200


	//   ....[48]....
        /*1a8c*/ 	.word	0x0002d210


	//   ....[49]....
        /*1a90*/ 	.word	0x0002d260


	//   ....[50]....
        /*1a94*/ 	.word	0x0002d280


	//   ....[51]....
        /*1a98*/ 	.word	0x0002d300


	//   ....[52]....
        /*1a9c*/ 	.word	0x0002d390


	//   ....[53]....
        /*1aa0*/ 	.word	0x0002d3f0


	//   ....[54]....
        /*1aa4*/ 	.word	0x0002d480


	//   ....[55]....
        /*1aa8*/ 	.word	0x0002d4d0


	//   ....[56]....
        /*1aac*/ 	.word	0x0002d5a0


	//   ....[57]....
        /*1ab0*/ 	.word	0x0002d5f0


	//   ....[58]....
        /*1ab4*/ 	.word	0x0002d6b0


	//   ....[59]....
        /*1ab8*/ 	.word	0x0002d700


	//   ....[60]....
        /*1abc*/ 	.word	0x0002d7c0


	//   ....[61]....
        /*1ac0*/ 	.word	0x0002d810


	//   ....[62]....
        /*1ac4*/ 	.word	0x0002d8d0


	//   ....[63]....
        /*1ac8*/ 	.word	0x0002d920


	//   ....[64]....
        /*1acc*/ 	.word	0x0002d9c0


	//   ....[65]....
        /*1ad0*/ 	.word	0x0002da10


	//   ....[66]....
        /*1ad4*/ 	.word	0x0002dab0


	//   ....[67]....
        /*1ad8*/ 	.word	0x0002db20


	//   ....[68]....
        /*1adc*/ 	.word	0x0002dbc0


	//   ....[69]....
        /*1ae0*/ 	.word	0x0002dc50


	//   ....[70]....
        /*1ae4*/ 	.word	0x0002dcb0


	//   ....[71]....
        /*1ae8*/ 	.word	0x0002dd40


	//   ....[72]....
        /*1aec*/ 	.word	0x0002dd90


	//   ....[73]....
        /*1af0*/ 	.word	0x0002de60


	//   ....[74]....
        /*1af4*/ 	.word	0x0002deb0


	//   ....[75]....
        /*1af8*/ 	.word	0x0002df70


	//   ....[76]....
        /*1afc*/ 	.word	0x0002dfc0


	//   ....[77]....
        /*1b00*/ 	.word	0x0002e080


	//   ....[78]....
        /*1b04*/ 	.word	0x0002e0d0


	//   ....[79]....
        /*1b08*/ 	.word	0x0002e190


	//   ....[80]....
        /*1b0c*/ 	.word	0x0002e1e0


	//   ....[81]....
        /*1b10*/ 	.word	0x0002e280


	//   ....[82]....
        /*1b14*/ 	.word	0x0002e2d0


	//   ....[83]....
        /*1b18*/ 	.word	0x0002e370


	//   ....[84]....
        /*1b1c*/ 	.word	0x0002e3e0


	//   ....[85]....
        /*1b20*/ 	.word	0x0002e480


	//   ....[86]....
        /*1b24*/ 	.word	0x0002e510


	//   ....[87]....
        /*1b28*/ 	.word	0x0002e570


	//   ....[88]....
        /*1b2c*/ 	.word	0x0002e600


	//   ....[89]....
        /*1b30*/ 	.word	0x0002e650


	//   ....[90]....
        /*1b34*/ 	.word	0x0002e720


	//   ....[91]....
        /*1b38*/ 	.word	0x0002e770


	//   ....[92]....
        /*1b3c*/ 	.word	0x0002e830


	//   ....[93]....
        /*1b40*/ 	.word	0x0002e880


	//   ....[94]....
        /*1b44*/ 	.word	0x0002e940


	//   ....[95]....
        /*1b48*/ 	.word	0x0002e990


	//   ....[96]....
        /*1b4c*/ 	.word	0x0002ea50


	//   ....[97]....
        /*1b50*/ 	.word	0x0002eaa0


	//   ....[98]....
        /*1b54*/ 	.word	0x0002eb40


	//   ....[99]....
        /*1b58*/ 	.word	0x0002eb90


	//   ....[100]....
        /*1b5c*/ 	.word	0x0002ec30


	//   ....[101]....
        /*1b60*/ 	.word	0x0002eca0


	//   ....[102]....
        /*1b64*/ 	.word	0x0002ed40


	//   ....[103]....
        /*1b68*/ 	.word	0x0002edd0


	//   ....[104]....
        /*1b6c*/ 	.word	0x0002ee30


	//   ....[105]....
        /*1b70*/ 	.word	0x0002eec0


	//   ....[106]....
        /*1b74*/ 	.word	0x0002ef10


	//   ....[107]....
        /*1b78*/ 	.word	0x0002efe0


	//   ....[108]....
        /*1b7c*/ 	.word	0x0002f030


	//   ....[109]....
        /*1b80*/ 	.word	0x0002f0f0


	//   ....[110]....
        /*1b84*/ 	.word	0x0002f140


	//   ....[111]....
        /*1b88*/ 	.word	0x0002f200


	//   ....[112]....
        /*1b8c*/ 	.word	0x0002f250


	//   ....[113]....
        /*1b90*/ 	.word	0x0002f310


	//   ....[114]....
        /*1b94*/ 	.word	0x0002f360


	//   ....[115]....
        /*1b98*/ 	.word	0x0002f400


	//   ....[116]....
        /*1b9c*/ 	.word	0x0002f450


	//   ....[117]....
        /*1ba0*/ 	.word	0x0002f4f0


	//   ....[118]....
        /*1ba4*/ 	.word	0x0002f560


	//   ....[119]....
        /*1ba8*/ 	.word	0x0002f600


	//   ....[120]....
        /*1bac*/ 	.word	0x0002f690


	//   ....[121]....
        /*1bb0*/ 	.word	0x0002f6f0


	//   ....[122]....
        /*1bb4*/ 	.word	0x0002f780


	//   ....[123]....
        /*1bb8*/ 	.word	0x0002f7d0


	//   ....[124]....
        /*1bbc*/ 	.word	0x0002f8a0


	//   ....[125]....
        /*1bc0*/ 	.word	0x0002f8f0


	//   ....[126]....
        /*1bc4*/ 	.word	0x0002f9b0


	//   ....[127]....
        /*1bc8*/ 	.word	0x0002fa00


	//   ....[128]....
        /*1bcc*/ 	.word	0x0002fac0


	//   ....[129]....
        /*1bd0*/ 	.word	0x0002fb10


	//   ....[130]....
        /*1bd4*/ 	.word	0x0002fbd0


	//   ....[131]....
        /*1bd8*/ 	.word	0x0002fc20


	//   ....[132]....
        /*1bdc*/ 	.word	0x0002fcc0


	//   ....[133]....
        /*1be0*/ 	.word	0x0002fd10


	//   ....[134]....
        /*1be4*/ 	.word	0x0002fdb0


	//   ....[135]....
        /*1be8*/ 	.word	0x0002fe20


	//   ....[136]....
        /*1bec*/ 	.word	0x0002fec0


	//   ....[137]....
        /*1bf0*/ 	.word	0x0002ff50


	//   ....[138]....
        /*1bf4*/ 	.word	0x0002ffb0


	//   ....[139]....
        /*1bf8*/ 	.word	0x00030040


	//   ....[140]....
        /*1bfc*/ 	.word	0x00030090


	//   ....[141]....
        /*1c00*/ 	.word	0x00030160


	//   ....[142]....
        /*1c04*/ 	.word	0x000301b0


	//   ....[143]....
        /*1c08*/ 	.word	0x00030270


	//   ....[144]....
        /*1c0c*/ 	.word	0x000302c0


	//   ....[145]....
        /*1c10*/ 	.word	0x00030380


	//   ....[146]....
        /*1c14*/ 	.word	0x000303d0


	//   ....[147]....
        /*1c18*/ 	.word	0x00030490


	//   ....[148]....
        /*1c1c*/ 	.word	0x000304e0


	//   ....[149]....
        /*1c20*/ 	.word	0x00030580


	//   ....[150]....
        /*1c24*/ 	.word	0x000305d0


	//   ....[151]....
        /*1c28*/ 	.word	0x00030670


	//   ....[152]....
        /*1c2c*/ 	.word	0x000306e0


	//   ....[153]....
        /*1c30*/ 	.word	0x00030780


	//   ....[154]....
        /*1c34*/ 	.word	0x00030810


	//   ....[155]....
        /*1c38*/ 	.word	0x00030870


	//   ....[156]....
        /*1c3c*/ 	.word	0x00030900


	//   ....[157]....
        /*1c40*/ 	.word	0x00030950


	//   ....[158]....
        /*1c44*/ 	.word	0x00030a20


	//   ....[159]....
        /*1c48*/ 	.word	0x00030a70


	//   ....[160]....
        /*1c4c*/ 	.word	0x00030b30


	//   ....[161]....
        /*1c50*/ 	.word	0x00030b80


	//   ....[162]....
        /*1c54*/ 	.word	0x00030c40


	//   ....[163]....
        /*1c58*/ 	.word	0x00030c90


	//   ....[164]....
        /*1c5c*/ 	.word	0x00030d50


	//   ....[165]....
        /*1c60*/ 	.word	0x00030da0


	//   ....[166]....
        /*1c64*/ 	.word	0x00030e40


	//   ....[167]....
        /*1c68*/ 	.word	0x00030e90


	//   ....[168]....
        /*1c6c*/ 	.word	0x00030f30


	//   ....[169]....
        /*1c70*/ 	.word	0x00030fa0


	//   ....[170]....
        /*1c74*/ 	.word	0x00031040


	//   ....[171]....
        /*1c78*/ 	.word	0x000310d0


	//   ....[172]....
        /*1c7c*/ 	.word	0x00031130


	//   ....[173]....
        /*1c80*/ 	.word	0x000311c0


	//   ....[174]....
        /*1c84*/ 	.word	0x00031210


	//   ....[175]....
        /*1c88*/ 	.word	0x000312e0


	//   ....[176]....
        /*1c8c*/ 	.word	0x00031330


	//   ....[177]....
        /*1c90*/ 	.word	0x000313f0


	//   ....[178]....
        /*1c94*/ 	.word	0x00031440


	//   ....[179]....
        /*1c98*/ 	.word	0x00031500


	//   ....[180]....
        /*1c9c*/ 	.word	0x00031550


	//   ....[181]....
        /*1ca0*/ 	.word	0x00031610


	//   ....[182]....
        /*1ca4*/ 	.word	0x00031660


	//   ....[183]....
        /*1ca8*/ 	.word	0x00031700


	//   ....[184]....
        /*1cac*/ 	.word	0x00031750


	//   ....[185]....
        /*1cb0*/ 	.word	0x000317f0


	//   ....[186]....
        /*1cb4*/ 	.word	0x00031860


	//   ....[187]....
        /*1cb8*/ 	.word	0x00031900


	//   ....[188]....
        /*1cbc*/ 	.word	0x00031990


	//   ....[189]....
        /*1cc0*/ 	.word	0x000319f0


	//   ....[190]....
        /*1cc4*/ 	.word	0x00031a80


	//   ....[191]....
        /*1cc8*/ 	.word	0x00031ad0


	//   ....[192]....
        /*1ccc*/ 	.word	0x00031ba0


	//   ....[193]....
        /*1cd0*/ 	.word	0x00031bf0


	//   ....[194]....
        /*1cd4*/ 	.word	0x00031cb0


	//   ....[195]....
        /*1cd8*/ 	.word	0x00031d00


	//   ....[196]....
        /*1cdc*/ 	.word	0x00031dc0


	//   ....[197]....
        /*1ce0*/ 	.word	0x00031e10


	//   ....[198]....
        /*1ce4*/ 	.word	0x00031ed0


	//   ....[199]....
        /*1ce8*/ 	.word	0x00031f20


	//   ....[200]....
        /*1cec*/ 	.word	0x00031fc0


	//   ....[201]....
        /*1cf0*/ 	.word	0x00032010


	//   ....[202]....
        /*1cf4*/ 	.word	0x000320b0


	//   ....[203]....
        /*1cf8*/ 	.word	0x00032120


	//   ....[204]....
        /*1cfc*/ 	.word	0x000321c0


	//   ....[205]....
        /*1d00*/ 	.word	0x00032250


	//   ....[206]....
        /*1d04*/ 	.word	0x000322b0


	//   ....[207]....
        /*1d08*/ 	.word	0x00032340


	//   ....[208]....
        /*1d0c*/ 	.word	0x00032390


	//   ....[209]....
        /*1d10*/ 	.word	0x00032460


	//   ....[210]....
        /*1d14*/ 	.word	0x000324b0


	//   ....[211]....
        /*1d18*/ 	.word	0x00032570


	//   ....[212]....
        /*1d1c*/ 	.word	0x000325c0


	//   ....[213]....
        /*1d20*/ 	.word	0x00032680


	//   ....[214]....
        /*1d24*/ 	.word	0x000326d0


	//   ....[215]....
        /*1d28*/ 	.word	0x00032790


	//   ....[216]....
        /*1d2c*/ 	.word	0x000327e0


	//   ....[217]....
        /*1d30*/ 	.word	0x00032880


	//   ....[218]....
        /*1d34*/ 	.word	0x000328d0


	//   ....[219]....
        /*1d38*/ 	.word	0x00032970


	//   ....[220]....
        /*1d3c*/ 	.word	0x000329e0


	//   ....[221]....
        /*1d40*/ 	.word	0x00032a80


	//   ....[222]....
        /*1d44*/ 	.word	0x00032b10


	//   ....[223]....
        /*1d48*/ 	.word	0x00032b70


	//   ....[224]....
        /*1d4c*/ 	.word	0x00032c00


	//   ....[225]....
        /*1d50*/ 	.word	0x00032c50


	//   ....[226]....
        /*1d54*/ 	.word	0x00032d20


	//   ....[227]....
        /*1d58*/ 	.word	0x00032d70


	//   ....[228]....
        /*1d5c*/ 	.word	0x00032e30


	//   ....[229]....
        /*1d60*/ 	.word	0x00032e80


	//   ....[230]....
        /*1d64*/ 	.word	0x00032f40


	//   ....[231]....
        /*1d68*/ 	.word	0x00032f90


	//   ....[232]....
        /*1d6c*/ 	.word	0x00033050


	//   ....[233]....
        /*1d70*/ 	.word	0x000330a0


	//   ....[234]....
        /*1d74*/ 	.word	0x00033140


	//   ....[235]....
        /*1d78*/ 	.word	0x00033190


	//   ....[236]....
        /*1d7c*/ 	.word	0x00033230


	//   ....[237]....
        /*1d80*/ 	.word	0x000332a0


	//   ....[238]....
        /*1d84*/ 	.word	0x00033340


	//   ....[239]....
        /*1d88*/ 	.word	0x000333d0


	//   ....[240]....
        /*1d8c*/ 	.word	0x00033430


	//   ....[241]....
        /*1d90*/ 	.word	0x000334c0


	//   ....[242]....
        /*1d94*/ 	.word	0x00033510


	//   ....[243]....
        /*1d98*/ 	.word	0x000335e0


	//   ....[244]....
        /*1d9c*/ 	.word	0x00033630


	//   ....[245]....
        /*1da0*/ 	.word	0x000336f0


	//   ....[246]....
        /*1da4*/ 	.word	0x00033740


	//   ....[247]....
        /*1da8*/ 	.word	0x00033800


	//   ....[248]....
        /*1dac*/ 	.word	0x00033850


	//   ....[249]....
        /*1db0*/ 	.word	0x00033910


	//   ....[250]....
        /*1db4*/ 	.word	0x00033960


	//   ....[251]....
        /*1db8*/ 	.word	0x00033a00


	//   ....[252]....
        /*1dbc*/ 	.word	0x00033a50


	//   ....[253]....
        /*1dc0*/ 	.word	0x00033af0


	//   ....[254]....
        /*1dc4*/ 	.word	0x00033b60


	//   ....[255]....
        /*1dc8*/ 	.word	0x00033c00


	//   ....[0]....
        /*1dcc*/ 	.word	0x00033c90


	//   ....[1]....
        /*1dd0*/ 	.word	0x00033cf0


	//   ....[2]....
        /*1dd4*/ 	.word	0x00033d80


	//   ....[3]....
        /*1dd8*/ 	.word	0x00033dd0


	//   ....[4]....
        /*1ddc*/ 	.word	0x00033ea0


	//   ....[5]....
        /*1de0*/ 	.word	0x00033ef0


	//   ....[6]....
        /*1de4*/ 	.word	0x00033fb0


	//   ....[7]....
        /*1de8*/ 	.word	0x00034000


	//   ....[8]....
        /*1dec*/ 	.word	0x000340c0


	//   ....[9]....
        /*1df0*/ 	.word	0x00034110


	//   ....[10]....
        /*1df4*/ 	.word	0x000341d0


	//   ....[11]....
        /*1df8*/ 	.word	0x00034220


	//   ....[12]....
        /*1dfc*/ 	.word	0x000342c0


	//   ....[13]....
        /*1e00*/ 	.word	0x00034310


	//   ....[14]....
        /*1e04*/ 	.word	0x000343b0


	//   ....[15]....
        /*1e08*/ 	.word	0x00034420


	//   ....[16]....
        /*1e0c*/ 	.word	0x000344c0


	//   ....[17]....
        /*1e10*/ 	.word	0x00034550


	//   ....[18]....
        /*1e14*/ 	.word	0x000345b0


	//   ....[19]....
        /*1e18*/ 	.word	0x00034640


	//   ....[20]....
        /*1e1c*/ 	.word	0x00034690


	//   ....[21]....
        /*1e20*/ 	.word	0x00034760


	//   ....[22]....
        /*1e24*/ 	.word	0x000347b0


	//   ....[23]....
        /*1e28*/ 	.word	0x00034870


	//   ....[24]....
        /*1e2c*/ 	.word	0x000348c0


	//   ....[25]....
        /*1e30*/ 	.word	0x00034980


	//   ....[26]....
        /*1e34*/ 	.word	0x000349d0


	//   ....[27]....
        /*1e38*/ 	.word	0x00034a90


	//   ....[28]....
        /*1e3c*/ 	.word	0x00034ae0


	//   ....[29]....
        /*1e40*/ 	.word	0x00034b80


	//   ....[30]....
        /*1e44*/ 	.word	0x00034bd0


	//   ....[31]....
        /*1e48*/ 	.word	0x00034c70


	//   ....[32]....
        /*1e4c*/ 	.word	0x00034ce0


	//   ....[33]....
        /*1e50*/ 	.word	0x00034d80


	//   ....[34]....
        /*1e54*/ 	.word	0x00034e10


	//   ....[35]....
        /*1e58*/ 	.word	0x00034e70


	//   ....[36]....
        /*1e5c*/ 	.word	0x00034f00


	//   ....[37]....
        /*1e60*/ 	.word	0x00034f50


	//   ....[38]....
        /*1e64*/ 	.word	0x00035020


	//   ....[39]....
        /*1e68*/ 	.word	0x00035070


	//   ....[40]....
        /*1e6c*/ 	.word	0x00035130


	//   ....[41]....
        /*1e70*/ 	.word	0x00035180


	//   ....[42]....
        /*1e74*/ 	.word	0x00035240


	//   ....[43]....
        /*1e78*/ 	.word	0x00035290


	//   ....[44]....
        /*1e7c*/ 	.word	0x00035350


	//   ....[45]....
        /*1e80*/ 	.word	0x000353a0


	//   ....[46]....
        /*1e84*/ 	.word	0x00035440


	//   ....[47]....
        /*1e88*/ 	.word	0x00035490


	//   ....[48]....
        /*1e8c*/ 	.word	0x00035530


	//   ....[49]....
        /*1e90*/ 	.word	0x000355a0


	//   ....[50]....
        /*1e94*/ 	.word	0x00035640


	//   ....[51]....
        /*1e98*/ 	.word	0x000356d0


	//   ....[52]....
        /*1e9c*/ 	.word	0x00035730


	//   ....[53]....
        /*1ea0*/ 	.word	0x000357c0


	//   ....[54]....
        /*1ea4*/ 	.word	0x00035810


	//   ....[55]....
        /*1ea8*/ 	.word	0x000358e0


	//   ....[56]....
        /*1eac*/ 	.word	0x00035930


	//   ....[57]....
        /*1eb0*/ 	.word	0x000359f0


	//   ....[58]....
        /*1eb4*/ 	.word	0x00035a40


	//   ....[59]....
        /*1eb8*/ 	.word	0x00035b00


	//   ....[60]....
        /*1ebc*/ 	.word	0x00035b50


	//   ....[61]....
        /*1ec0*/ 	.word	0x00035c10


	//   ....[62]....
        /*1ec4*/ 	.word	0x00035c60


	//   ....[63]....
        /*1ec8*/ 	.word	0x00035d00


	//   ....[64]....
        /*1ecc*/ 	.word	0x00035d50


	//   ....[65]....
        /*1ed0*/ 	.word	0x00035df0


	//   ....[66]....
        /*1ed4*/ 	.word	0x00035e60


	//   ....[67]....
        /*1ed8*/ 	.word	0x00035f00


	//   ....[68]....
        /*1edc*/ 	.word	0x00035f90


	//   ....[69]....
        /*1ee0*/ 	.word	0x00035ff0


	//   ....[70]....
        /*1ee4*/ 	.word	0x00036080


	//   ....[71]....
        /*1ee8*/ 	.word	0x000360d0


	//   ....[72]....
        /*1eec*/ 	.word	0x000361a0


	//   ....[73]....
        /*1ef0*/ 	.word	0x000361f0


	//   ....[74]....
        /*1ef4*/ 	.word	0x000362b0


	//   ....[75]....
        /*1ef8*/ 	.word	0x00036300


	//   ....[76]....
        /*1efc*/ 	.word	0x000363c0


	//   ....[77]....
        /*1f00*/ 	.word	0x00036410


	//   ....[78]....
        /*1f04*/ 	.word	0x000364d0


	//   ....[79]....
        /*1f08*/ 	.word	0x00036520


	//   ....[80]....
        /*1f0c*/ 	.word	0x000365c0


	//   ....[81]....
        /*1f10*/ 	.word	0x00036610


	//   ....[82]....
        /*1f14*/ 	.word	0x000366b0


	//   ....[83]....
        /*1f18*/ 	.word	0x00036720


	//   ....[84]....
        /*1f1c*/ 	.word	0x000367c0


	//   ....[85]....
        /*1f20*/ 	.word	0x00036850


	//   ....[86]....
        /*1f24*/ 	.word	0x000368b0


	//   ....[87]....
        /*1f28*/ 	.word	0x00036940


	//   ....[88]....
        /*1f2c*/ 	.word	0x00036990


	//   ....[89]....
        /*1f30*/ 	.word	0x00036a60


	//   ....[90]....
        /*1f34*/ 	.word	0x00036ab0


	//   ....[91]....
        /*1f38*/ 	.word	0x00036b70


	//   ....[92]....
        /*1f3c*/ 	.word	0x00036bc0


	//   ....[93]....
        /*1f40*/ 	.word	0x00036c80


	//   ....[94]....
        /*1f44*/ 	.word	0x00036cd0


	//   ....[95]....
        /*1f48*/ 	.word	0x00036d90


	//   ....[96]....
        /*1f4c*/ 	.word	0x00036de0


	//   ....[97]....
        /*1f50*/ 	.word	0x00036e80


	//   ....[98]....
        /*1f54*/ 	.word	0x00036ed0


	//   ....[99]....
        /*1f58*/ 	.word	0x00036f70


	//   ....[100]....
        /*1f5c*/ 	.word	0x00036fe0


	//   ....[101]....
        /*1f60*/ 	.word	0x00037080


	//   ....[102]....
        /*1f64*/ 	.word	0x00037110


	//   ....[103]....
        /*1f68*/ 	.word	0x00037170


	//   ....[104]....
        /*1f6c*/ 	.word	0x00037200


	//   ....[105]....
        /*1f70*/ 	.word	0x00037250


	//   ....[106]....
        /*1f74*/ 	.word	0x00037320


	//   ....[107]....
        /*1f78*/ 	.word	0x00037370


	//   ....[108]....
        /*1f7c*/ 	.word	0x00037430


	//   ....[109]....
        /*1f80*/ 	.word	0x00037480


	//   ....[110]....
        /*1f84*/ 	.word	0x00037540


	//   ....[111]....
        /*1f88*/ 	.word	0x00037590


	//   ....[112]....
        /*1f8c*/ 	.word	0x00037650


	//   ....[113]....
        /*1f90*/ 	.word	0x000376a0


	//   ....[114]....
        /*1f94*/ 	.word	0x00037740


	//   ....[115]....
        /*1f98*/ 	.word	0x00037790


	//   ....[116]....
        /*1f9c*/ 	.word	0x00037830


	//   ....[117]....
        /*1fa0*/ 	.word	0x000378a0


	//   ....[118]....
        /*1fa4*/ 	.word	0x00037940


	//   ....[119]....
        /*1fa8*/ 	.word	0x000379d0


	//   ....[120]....
        /*1fac*/ 	.word	0x00037a30


	//   ....[121]....
        /*1fb0*/ 	.word	0x00037ac0


	//   ....[122]....
        /*1fb4*/ 	.word	0x00037b10


	//   ....[123]....
        /*1fb8*/ 	.word	0x00037be0


	//   ....[124]....
        /*1fbc*/ 	.word	0x00037c30


	//   ....[125]....
        /*1fc0*/ 	.word	0x00037cf0


	//   ....[126]....
        /*1fc4*/ 	.word	0x00037d40


	//   ....[127]....
        /*1fc8*/ 	.word	0x00037e00


	//   ....[128]....
        /*1fcc*/ 	.word	0x00037e50


	//   ....[129]....
        /*1fd0*/ 	.word	0x00037f10


	//   ....[130]....
        /*1fd4*/ 	.word	0x00037f60


	//   ....[131]....
        /*1fd8*/ 	.word	0x00038000


	//   ....[132]....
        /*1fdc*/ 	.word	0x00038050


	//   ....[133]....
        /*1fe0*/ 	.word	0x000380f0


	//   ....[134]....
        /*1fe4*/ 	.word	0x00038160


	//   ....[135]....
        /*1fe8*/ 	.word	0x00038200


	//   ....[136]....
        /*1fec*/ 	.word	0x00038290


	//   ....[137]....
        /*1ff0*/ 	.word	0x000382f0


	//   ....[138]....
        /*1ff4*/ 	.word	0x00038380


	//   ....[139]....
        /*1ff8*/ 	.word	0x000383d0


	//   ....[140]....
        /*1ffc*/ 	.word	0x000384a0


	//   ....[141]....
        /*2000*/ 	.word	0x000384f0


	//   ....[142]....
        /*2004*/ 	.word	0x000385b0


	//   ....[143]....
        /*2008*/ 	.word	0x00038600


	//   ....[144]....
        /*200c*/ 	.word	0x000386c0


	//   ....[145]....
        /*2010*/ 	.word	0x00038710


	//   ....[146]....
        /*2014*/ 	.word	0x000387d0


	//   ....[147]....
        /*2018*/ 	.word	0x00038820


	//   ....[148]....
        /*201c*/ 	.word	0x000388c0


	//   ....[149]....
        /*2020*/ 	.word	0x00038910


	//   ....[150]....
        /*2024*/ 	.word	0x000389b0


	//   ....[151]....
        /*2028*/ 	.word	0x00038a20


	//   ....[152]....
        /*202c*/ 	.word	0x00038ac0


	//   ....[153]....
        /*2030*/ 	.word	0x00038b50


	//   ....[154]....
        /*2034*/ 	.word	0x00038bb0


	//   ....[155]....
        /*2038*/ 	.word	0x00038c40


	//   ....[156]....
        /*203c*/ 	.word	0x00038c90


	//   ....[157]....
        /*2040*/ 	.word	0x00038d60


	//   ....[158]....
        /*2044*/ 	.word	0x00038db0


	//   ....[159]....
        /*2048*/ 	.word	0x00038e70


	//   ....[160]....
        /*204c*/ 	.word	0x00038ec0


	//   ....[161]....
        /*2050*/ 	.word	0x00038f80


	//   ....[162]....
        /*2054*/ 	.word	0x00038fd0


	//   ....[163]....
        /*2058*/ 	.word	0x00039090


	//   ....[164]....
        /*205c*/ 	.word	0x000390e0


	//   ....[165]....
        /*2060*/ 	.word	0x00039180


	//   ....[166]....
        /*2064*/ 	.word	0x000391d0


	//   ....[167]....
        /*2068*/ 	.word	0x00039270


	//   ....[168]....
        /*206c*/ 	.word	0x000392e0


	//   ....[169]....
        /*2070*/ 	.word	0x00039380


	//   ....[170]....
        /*2074*/ 	.word	0x00039410


	//   ....[171]....
        /*2078*/ 	.word	0x00039470


	//   ....[172]....
        /*207c*/ 	.word	0x00039500


	//   ....[173]....
        /*2080*/ 	.word	0x00039550


	//   ....[174]....
        /*2084*/ 	.word	0x00039620


	//   ....[175]....
        /*2088*/ 	.word	0x00039670


	//   ....[176]....
        /*208c*/ 	.word	0x00039730


	//   ....[177]....
        /*2090*/ 	.word	0x00039780


	//   ....[178]....
        /*2094*/ 	.word	0x00039840


	//   ....[179]....
        /*2098*/ 	.word	0x00039890


	//   ....[180]....
        /*209c*/ 	.word	0x00039950


	//   ....[181]....
        /*20a0*/ 	.word	0x000399a0


	//   ....[182]....
        /*20a4*/ 	.word	0x00039a40


	//   ....[183]....
        /*20a8*/ 	.word	0x00039a90


	//   ....[184]....
        /*20ac*/ 	.word	0x00039b30


	//   ....[185]....
        /*20b0*/ 	.word	0x00039ba0


	//   ....[186]....
        /*20b4*/ 	.word	0x00039c40


	//   ....[187]....
        /*20b8*/ 	.word	0x00039cd0


	//   ....[188]....
        /*20bc*/ 	.word	0x00039d30


	//   ....[189]....
        /*20c0*/ 	.word	0x00039dc0


	//   ....[190]....
        /*20c4*/ 	.word	0x00039e10


	//   ....[191]....
        /*20c8*/ 	.word	0x00039ee0


	//   ....[192]....
        /*20cc*/ 	.word	0x00039f30


	//   ....[193]....
        /*20d0*/ 	.word	0x00039ff0


	//   ....[194]....
        /*20d4*/ 	.word	0x0003a040


	//   ....[195]....
        /*20d8*/ 	.word	0x0003a100


	//   ....[196]....
        /*20dc*/ 	.word	0x0003a150


	//   ....[197]....
        /*20e0*/ 	.word	0x0003a210


	//   ....[198]....
        /*20e4*/ 	.word	0x0003a260


	//   ....[199]....
        /*20e8*/ 	.word	0x0003a300


	//   ....[200]....
        /*20ec*/ 	.word	0x0003a350


	//   ....[201]....
        /*20f0*/ 	.word	0x0003a3f0


	//   ....[202]....
        /*20f4*/ 	.word	0x0003a460


	//   ....[203]....
        /*20f8*/ 	.word	0x0003a500


	//   ....[204]....
        /*20fc*/ 	.word	0x0003a590


	//   ....[205]....
        /*2100*/ 	.word	0x0003a5f0


	//   ....[206]....
        /*2104*/ 	.word	0x0003a680


	//   ....[207]....
        /*2108*/ 	.word	0x0003a6d0


	//   ....[208]....
        /*210c*/ 	.word	0x0003a7a0


	//   ....[209]....
        /*2110*/ 	.word	0x0003a7f0


	//   ....[210]....
        /*2114*/ 	.word	0x0003a8b0


	//   ....[211]....
        /*2118*/ 	.word	0x0003a900


	//   ....[212]....
        /*211c*/ 	.word	0x0003a9c0


	//   ....[213]....
        /*2120*/ 	.word	0x0003aa10


	//   ....[214]....
        /*2124*/ 	.word	0x0003aad0


	//   ....[215]....
        /*2128*/ 	.word	0x0003ab20


	//   ....[216]....
        /*212c*/ 	.word	0x0003abc0


	//   ....[217]....
        /*2130*/ 	.word	0x0003ac10


	//   ....[218]....
        /*2134*/ 	.word	0x0003acb0


	//   ....[219]....
        /*2138*/ 	.word	0x0003ad20


	//   ....[220]....
        /*213c*/ 	.word	0x0003adc0


	//   ....[221]....
        /*2140*/ 	.word	0x0003ae50


	//   ....[222]....
        /*2144*/ 	.word	0x0003aeb0


	//   ....[223]....
        /*2148*/ 	.word	0x0003af40


	//   ....[224]....
        /*214c*/ 	.word	0x0003af90


	//   ....[225]....
        /*2150*/ 	.word	0x0003b060


	//   ....[226]....
        /*2154*/ 	.word	0x0003b0b0


	//   ....[227]....
        /*2158*/ 	.word	0x0003b170


	//   ....[228]....
        /*215c*/ 	.word	0x0003b1c0


	//   ....[229]....
        /*2160*/ 	.word	0x0003b280


	//   ....[230]....
        /*2164*/ 	.word	0x0003b2d0


	//   ....[231]....
        /*2168*/ 	.word	0x0003b390


	//   ....[232]....
        /*216c*/ 	.word	0x0003b3e0


	//   ....[233]....
        /*2170*/ 	.word	0x0003b480


	//   ....[234]....
        /*2174*/ 	.word	0x0003b4d0


	//   ....[235]....
        /*2178*/ 	.word	0x0003b570


	//   ....[236]....
        /*217c*/ 	.word	0x0003b5e0


	//   ....[237]....
        /*2180*/ 	.word	0x0003b680


	//   ....[238]....
        /*2184*/ 	.word	0x0003b710


	//   ....[239]....
        /*2188*/ 	.word	0x0003b770


	//   ....[240]....
        /*218c*/ 	.word	0x0003b800


	//   ....[241]....
        /*2190*/ 	.word	0x0003b850


	//   ....[242]....
        /*2194*/ 	.word	0x0003b920


	//   ....[243]....
        /*2198*/ 	.word	0x0003b970


	//   ....[244]....
        /*219c*/ 	.word	0x0003ba30


	//   ....[245]....
        /*21a0*/ 	.word	0x0003ba80


	//   ....[246]....
        /*21a4*/ 	.word	0x0003bb40


	//   ....[247]....
        /*21a8*/ 	.word	0x0003bb90


	//   ....[248]....
        /*21ac*/ 	.word	0x0003bc50


	//   ....[249]....
        /*21b0*/ 	.word	0x0003bca0


	//   ....[250]....
        /*21b4*/ 	.word	0x0003bd40


	//   ....[251]....
        /*21b8*/ 	.word	0x0003bd90


	//   ....[252]....
        /*21bc*/ 	.word	0x0003be30


	//   ....[253]....
        /*21c0*/ 	.word	0x0003bea0


	//   ....[254]....
        /*21c4*/ 	.word	0x0003bf40


	//   ....[255]....
        /*21c8*/ 	.word	0x0003bfd0


	//   ....[0]....
        /*21cc*/ 	.word	0x0003c030


	//   ....[1]....
        /*21d0*/ 	.word	0x0003c0c0


	//   ....[2]....
        /*21d4*/ 	.word	0x0003c110


	//   ....[3]....
        /*21d8*/ 	.word	0x0003c1e0


	//   ....[4]....
        /*21dc*/ 	.word	0x0003c230


	//   ....[5]....
        /*21e0*/ 	.word	0x0003c2f0


	//   ....[6]....
        /*21e4*/ 	.word	0x0003c340


	//   ....[7]....
        /*21e8*/ 	.word	0x0003c400


	//   ....[8]....
        /*21ec*/ 	.word	0x0003c450


	//   ....[9]....
        /*21f0*/ 	.word	0x0003c510


	//   ....[10]....
        /*21f4*/ 	.word	0x0003c560


	//   ....[11]....
        /*21f8*/ 	.word	0x0003c600


	//   ....[12]....
        /*21fc*/ 	.word	0x0003c650


	//   ....[13]....
        /*2200*/ 	.word	0x0003c6f0


	//   ....[14]....
        /*2204*/ 	.word	0x0003c760


	//   ....[15]....
        /*2208*/ 	.word	0x0003c800


	//   ....[16]....
        /*220c*/ 	.word	0x0003c890


	//   ....[17]....
        /*2210*/ 	.word	0x0003c8f0


	//   ....[18]....
        /*2214*/ 	.word	0x0003c980


	//   ....[19]....
        /*2218*/ 	.word	0x0003c9d0


	//   ....[20]....
        /*221c*/ 	.word	0x0003caa0


	//   ....[21]....
        /*2220*/ 	.word	0x0003caf0


	//   ....[22]....
        /*2224*/ 	.word	0x0003cbb0


	//   ....[23]....
        /*2228*/ 	.word	0x0003cc00


	//   ....[24]....
        /*222c*/ 	.word	0x0003ccc0


	//   ....[25]....
        /*2230*/ 	.word	0x0003cd10


	//   ....[26]....
        /*2234*/ 	.word	0x0003cdd0


	//   ....[27]....
        /*2238*/ 	.word	0x0003ce20


	//   ....[28]....
        /*223c*/ 	.word	0x0003cec0


	//   ....[29]....
        /*2240*/ 	.word	0x0003cf10


	//   ....[30]....
        /*2244*/ 	.word	0x0003cfb0


	//   ....[31]....
        /*2248*/ 	.word	0x0003d020


	//   ....[32]....
        /*224c*/ 	.word	0x0003d0c0


	//   ....[33]....
        /*2250*/ 	.word	0x0003d150


	//   ....[34]....
        /*2254*/ 	.word	0x0003d1b0


	//   ....[35]....
        /*2258*/ 	.word	0x0003d240


	//   ....[36]....
        /*225c*/ 	.word	0x0003d290


	//   ....[37]....
        /*2260*/ 	.word	0x0003d360


	//   ....[38]....
        /*2264*/ 	.word	0x0003d3b0


	//   ....[39]....
        /*2268*/ 	.word	0x0003d470


	//   ....[40]....
        /*226c*/ 	.word	0x0003d4c0


	//   ....[41]....
        /*2270*/ 	.word	0x0003d580


	//   ....[42]....
        /*2274*/ 	.word	0x0003d5d0


	//   ....[43]....
        /*2278*/ 	.word	0x0003d690


	//   ....[44]....
        /*227c*/ 	.word	0x0003d6e0


	//   ....[45]....
        /*2280*/ 	.word	0x0003d780


	//   ....[46]....
        /*2284*/ 	.word	0x0003d7d0


	//   ....[47]....
        /*2288*/ 	.word	0x0003d870


	//   ....[48]....
        /*228c*/ 	.word	0x0003d8e0


	//   ....[49]....
        /*2290*/ 	.word	0x0003d980


	//   ....[50]....
        /*2294*/ 	.word	0x0003da10


	//   ....[51]....
        /*2298*/ 	.word	0x0003da70


	//   ....[52]....
        /*229c*/ 	.word	0x0003db00


	//   ....[53]....
        /*22a0*/ 	.word	0x0003db50


	//   ....[54]....
        /*22a4*/ 	.word	0x0003dc20


	//   ....[55]....
        /*22a8*/ 	.word	0x0003dc70


	//   ....[56]....
        /*22ac*/ 	.word	0x0003dd30


	//   ....[57]....
        /*22b0*/ 	.word	0x0003dd80


	//   ....[58]....
        /*22b4*/ 	.word	0x0003de40


	//   ....[59]....
        /*22b8*/ 	.word	0x0003de90


	//   ....[60]....
        /*22bc*/ 	.word	0x0003df50


	//   ....[61]....
        /*22c0*/ 	.word	0x0003dfa0


	//   ....[62]....
        /*22c4*/ 	.word	0x0003e040


	//   ....[63]....
        /*22c8*/ 	.word	0x0003e090


	//   ....[64]....
        /*22cc*/ 	.word	0x0003e130


	//   ....[65]....
        /*22d0*/ 	.word	0x0003e1a0


	//   ....[66]....
        /*22d4*/ 	.word	0x0003e240


	//   ....[67]....
        /*22d8*/ 	.word	0x0003e2d0


	//   ....[68]....
        /*22dc*/ 	.word	0x0003e330


	//   ....[69]....
        /*22e0*/ 	.word	0x0003e3c0


	//   ....[70]....
        /*22e4*/ 	.word	0x0003e410


	//   ....[71]....
        /*22e8*/ 	.word	0x0003e4e0


	//   ....[72]....
        /*22ec*/ 	.word	0x0003e530


	//   ....[73]....
        /*22f0*/ 	.word	0x0003e600


	//   ....[74]....
        /*22f4*/ 	.word	0x0003e650


	//   ....[75]....
        /*22f8*/ 	.word	0x0003e720


	//   ....[76]....
        /*22fc*/ 	.word	0x0003e770


	//   ....[77]....
        /*2300*/ 	.word	0x0003e840


	//   ....[78]....
        /*2304*/ 	.word	0x0003e890


	//   ....[79]....
        /*2308*/ 	.word	0x0003e930


	//   ....[80]....
        /*230c*/ 	.word	0x0003e980


	//   ....[81]....
        /*2310*/ 	.word	0x0003ea20


	//   ....[82]....
        /*2314*/ 	.word	0x0003ea90


	//----- nvinfo : EIATTR_VRC_CTA_INIT_COUNT
	.align		4
.L_23:
        /*2318*/ 	.byte	0x02, 0x4a
	.zero		1
	.zero		1


	//----- nvinfo : EIATTR_EXIT_INSTR_OFFSETS
	.align		4
        /*231c*/ 	.byte	0x04, 0x1c
        /*231e*/ 	.short	(.L_25 - .L_24)


	//   ....[0]....
.L_24:
        /*2320*/ 	.word	0x0001da60


	//   ....[1]....
        /*2324*/ 	.word	0x0002c630


	//   ....[2]....
        /*2328*/ 	.word	0x0002cec0


	//   ....[3]....
        /*232c*/ 	.word	0x0002d290


	//----- nvinfo : EIATTR_CRS_STACK_SIZE
	.align		4
.L_25:
        /*2330*/ 	.byte	0x04, 0x1e
        /*2332*/ 	.short	(.L_27 - .L_26)
.L_26:
        /*2334*/ 	.word	0x00000000


	//----- nvinfo : EIATTR_CBANK_PARAM_SIZE
	.align		4
.L_27:
        /*2338*/ 	.byte	0x03, 0x19
        /*233a*/ 	.short	0x002c


	//----- nvinfo : EIATTR_PARAM_CBANK
	.align		4
        /*233c*/ 	.byte	0x04, 0x0a
        /*233e*/ 	.short	(.L_29 - .L_28)
	.align		4
.L_28:
        /*2340*/ 	.word	index@(.nv.constant0._Z12knn2d_kernelPK6float2iS1_iPSt4pairIifEi)
        /*2344*/ 	.short	0x0380
        /*2346*/ 	.short	0x002c


	//----- nvinfo : EIATTR_SW_WAR
	.align		4
.L_29:
        /*2348*/ 	.byte	0x04, 0x36
        /*234a*/ 	.short	(.L_31 - .L_30)
.L_30:
        /*234c*/ 	.word	0x00000008
.L_31:


//--------------------- .nv.callgraph             --------------------------
	.section	.nv.callgraph,"",@"SHT_CUDA_CALLGRAPH"
	.align	4
	.sectionentsize	8
	.align		4
        /*0000*/ 	.word	0x00000000
	.align		4
        /*0004*/ 	.word	0xffffffff
	.align		4
        /*0008*/ 	.word	0x00000000
	.align		4
        /*000c*/ 	.word	0xfffffffe
	.align		4
        /*0010*/ 	.word	0x00000000
	.align		4
        /*0014*/ 	.word	0xfffffffd
	.align		4
        /*0018*/ 	.word	0x00000000
	.align		4
        /*001c*/ 	.word	0xfffffffc


//--------------------- .text._Z12knn2d_kernelPK6float2iS1_iPSt4pairIifEi --------------------------
	.section	.text._Z12knn2d_kernelPK6float2iS1_iPSt4pairIifEi,"ax",@progbits
	.align	128
        .global         _Z12knn2d_kernelPK6float2iS1_iPSt4pairIifEi
        .type           _Z12knn2d_kernelPK6float2iS1_iPSt4pairIifEi,@function
        .size           _Z12knn2d_kernelPK6float2iS1_iPSt4pairIifEi,(.L_x_1099 - _Z12knn2d_kernelPK6float2iS1_iPSt4pairIifEi)
        .other          _Z12knn2d_kernelPK6float2iS1_iPSt4pairIifEi,@"STO_CUDA_ENTRY STV_DEFAULT"
_Z12knn2d_kernelPK6float2iS1_iPSt4pairIifEi:
.text._Z12knn2d_kernelPK6float2iS1_iPSt4pairIifEi:
[----:B------:R-:W0:Y:S01]  /*0000*/  LDC R1, c[0x0][0x37c] ;  /* 0x0000df00ff017b82 */ /* 0x000e220000000800 */
[----:B------:R-:W1:Y:S01]  /*0010*/  S2R R11, SR_TID.X ;  /* 0x00000000000b7919 */ /* 0x000e620000002100 */
[----:B------:R-:W2:Y:S01]  /*0020*/  LDCU UR4, c[0x0][0x388] ;  /* 0x00007100ff0477ac */ /* 0x000ea20008000800 */
[----:B------:R-:W-:Y:S01]  /*0030*/  CS2R R16, SRZ ;  /* 0x0000000000107805 */ /* 0x000fe2000001ff00 */
[----:B0-----:R-:W-:Y:S01]  /*0040*/  VIADD R1, R1, 0xffffff00 ;  /* 0xffffff0001017836 */ /* 0x001fe20000000000 */
[----:B------:R-:W0:Y:S01]  /*0050*/  S2R R0, SR_CTAID.X ;  /* 0x0000000000007919 */ /* 0x000e220000002500 */
[----:B------:R-:W3:Y:S01]  /*0060*/  LDCU.64 UR8, c[0x0][0x358] ;  /* 0x00006b00ff0877ac */ /* 0x000ee20008000a00 */
[----:B------:R-:W-:Y:S01]  /*0070*/  IMAD.MOV.U32 R12, RZ, RZ, 0x7f7fffff ;  /* 0x7f7fffffff0c7424 */ /* 0x000fe200078e00ff */
[----:B------:R-:W4:Y:S01]  /*0080*/  LDC R9, c[0x0][0x3a8] ;  /* 0x0000ea00ff097b82 */ /* 0x000f220000000800 */
[----:B-1----:R-:W-:Y:S02]  /*0090*/  SHF.R.U32.HI R19, RZ, 0x5, R11 ;  /* 0x00000005ff137819 */ /* 0x002fe4000001160b */
[----:B------:R-:W-:-:S03]  /*00a0*/  LOP3.LUT P0, R20, R11, 0x1f, RZ, 0xc0, !PT ;  /* 0x0000001f0b147812 */ /* 0x000fc6000780c0ff */
[----:B0-----:R-:W-:-:S05]  /*00b0*/  IMAD R19, R0, 0x4, R19 ;  /* 0x0000000400137824 */ /* 0x001fca00078e0213 */
[C---:B--2---:R-:W-:Y:S01]  /*00c0*/  ISETP.GE.OR P0, PT, R19.reuse, UR4, P0 ;  /* 0x0000000413007c0c */ /* 0x044fe20008706670 */
[----:B------:R-:W0:Y:S01]  /*00d0*/  SHFL.DOWN PT, R5, R20, 0x10, 0x1f ;  /* 0x0a001f0014057f89 */ /* 0x000e2200000e0000 */
[----:B------:R-:W1:Y:S11]  /*00e0*/  LDCU UR4, c[0x0][0x398] ;  /* 0x00007300ff0477ac */ /* 0x000e760008000800 */
[----:B------:R-:W2:Y:S02]  /*00f0*/  @!P0 LDC.64 R2, c[0x0][0x380] ;  /* 0x0000e000ff028b82 */ /* 0x000ea40000000a00 */
[----:B--2---:R-:W-:-:S05]  /*0100*/  @!P0 IMAD.WIDE R2, R19, 0x8, R2 ;  /* 0x0000000813028825 */ /* 0x004fca00078e0202 */
[----:B---3--:R2:W3:Y:S01]  /*0110*/  @!P0 LDG.E.64.CONSTANT R16, desc[UR8][R2.64] ;  /* 0x0000000802108981 */ /* 0x0084e2000c1e9b00 */
[CC--:B0-----:R-:W-:Y:S01]  /*0120*/  ISETP.GT.AND P0, PT, R5.reuse, R20.reuse, PT ;  /* 0x000000140500720c */ /* 0x0c1fe20003f04270 */
[----:B------:R-:W-:Y:S01]  /*0130*/  IMAD.MOV.U32 R13, RZ, RZ, 0x7f7fffff ;  /* 0x7f7fffffff0d7424 */ /* 0x000fe200078e00ff */
[----:B-1----:R-:W-:Y:S01]  /*0140*/  UISETP.GE.AND UP0, UPT, UR4, 0x1, UPT ;  /* 0x000000010400788c */ /* 0x002fe2000bf06270 */
[----:B------:R-:W-:Y:S01]  /*0150*/  IMAD.MOV.U32 R14, RZ, RZ, 0x7f7fffff ;  /* 0x7f7fffffff0e7424 */ /* 0x000fe200078e00ff */
[----:B------:R-:W-:Y:S01]  /*0160*/  SEL R5, R5, R20, P0 ;  /* 0x0000001405057207 */ /* 0x000fe20000000000 */
[----:B------:R-:W-:Y:S01]  /*0170*/  IMAD.MOV.U32 R15, RZ, RZ, 0x7f7fffff ;  /* 0x7f7fffffff0f7424 */ /* 0x000fe200078e00ff */
[----:B----4-:R-:W-:Y:S01]  /*0180*/  SHF.R.S32.HI R9, RZ, 0x5, R9 ;  /* 0x00000005ff097819 */ /* 0x010fe20000011409 */
[----:B------:R-:W-:Y:S02]  /*0190*/  IMAD.MOV.U32 R6, RZ, RZ, -0x1 ;  /* 0xffffffffff067424 */ /* 0x000fe400078e00ff */
[----:B------:R-:W0:Y:S01]  /*01a0*/  SHFL.DOWN PT, R0, R5, 0x8, 0x1f ;  /* 0x09001f0005007f89 */ /* 0x000e2200000e0000 */
[----:B------:R-:W-:-:S03]  /*01b0*/  IMAD.MOV.U32 R21, RZ, RZ, R1 ;  /* 0x000000ffff157224 */ /* 0x000fc600078e0001 */
[----:B------:R-:W-:Y:S04]  /*01c0*/  STL.128 [R1], R12 ;  /* 0x0000000c01007387 */ /* 0x000fe80000100c00 */
[----:B------:R-:W-:Y:S04]  /*01d0*/  STL.128 [R1+0x10], R12 ;  /* 0x0000100c01007387 */ /* 0x000fe80000100c00 */
[----:B------:R-:W-:Y:S04]  /*01e0*/  STL.128 [R1+0x20], R12 ;  /* 0x0000200c01007387 */ /* 0x000fe80000100c00 */
[----:B------:R-:W-:Y:S04]  /*01f0*/  STL.128 [R1+0x30], R12 ;  /* 0x0000300c01007387 */ /* 0x000fe80000100c00 */
[----:B------:R-:W-:Y:S01]  /*0200*/  STL.128 [R1+0x40], R12 ;  /* 0x0000400c01007387 */ /* 0x000fe20000100c00 */
[----:B0-----:R-:W-:-:S03]  /*0210*/  ISETP.GT.AND P0, PT, R0, R5, PT ;  /* 0x000000050000720c */ /* 0x001fc60003f04270 */
[----:B------:R-:W-:Y:S01]  /*0220*/  STL.128 [R1+0x50], R12 ;  /* 0x0000500c01007387 */ /* 0x000fe20000100c00 */
[----:B------:R-:W-:Y:S01]  /*0230*/  SEL R0, R0, R5, P0 ;  /* 0x0000000500007207 */ /* 0x000fe20000000000 */
[----:B------:R-:W-:Y:S02]  /*0240*/  IMAD.MOV.U32 R5, RZ, RZ, -0x1 ;  /* 0xffffffffff057424 */ /* 0x000fe400078e00ff */
[----:B------:R-:W-:Y:S04]  /*0250*/  STL.128 [R1+0x60], R12 ;  /* 0x0000600c01007387 */ /* 0x000fe80000100c00 */
[----:B------:R-:W0:Y:S04]  /*0260*/  SHFL.DOWN PT, R7, R0, 0x4, 0x1f ;  /* 0x08801f0000077f89 */ /* 0x000e2800000e0000 */
[----:B------:R-:W-:Y:S01]  /*0270*/  STL.128 [R1+0x70], R12 ;  /* 0x0000700c01007387 */ /* 0x000fe20000100c00 */
[----:B0-----:R-:W-:-:S04]  /*0280*/  ISETP.GT.AND P0, PT, R7, R0, PT ;  /* 0x000000000700720c */ /* 0x001fc80003f04270 */
[----:B------:R-:W-:Y:S01]  /*0290*/  SEL R7, R7, R0, P0 ;  /* 0x0000000007077207 */ /* 0x000fe20000000000 */
[----:B------:R-:W-:-:S04]  /*02a0*/  VIADD R0, R1, 0x80 ;  /* 0x0000008001007836 */ /* 0x000fc80000000000 */
[----:B------:R-:W0:Y:S02]  /*02b0*/  SHFL.DOWN PT, R4, R7, 0x2, 0x1f ;  /* 0x08401f0007047f89 */ /* 0x000e2400000e0000 */
[----:B0-----:R-:W-:-:S04]  /*02c0*/  ISETP.GT.AND P0, PT, R4, R7, PT ;  /* 0x000000070400720c */ /* 0x001fc80003f04270 */
[----:B------:R-:W-:Y:S01]  /*02d0*/  SEL R8, R4, R7, P0 ;  /* 0x0000000704087207 */ /* 0x000fe20000000000 */
[----:B------:R-:W-:Y:S02]  /*02e0*/  IMAD.MOV.U32 R4, RZ, RZ, -0x1 ;  /* 0xffffffffff047424 */ /* 0x000fe400078e00ff */
[----:B------:R-:W-:Y:S02]  /*02f0*/  IMAD.MOV.U32 R7, RZ, RZ, -0x1 ;  /* 0xffffffffff077424 */ /* 0x000fe400078e00ff */
[----:B--2---:R-:W0:Y:S04]  /*0300*/  SHFL.DOWN PT, R3, R8, 0x1, 0x1f ;  /* 0x08201f0008037f89 */ /* 0x004e2800000e0000 */
[----:B------:R1:W-:Y:S04]  /*0310*/  STL.128 [R1+0x80], R4 ;  /* 0x0000800401007387 */ /* 0x0003e80000100c00 */
[----:B------:R1:W-:Y:S04]  /*0320*/  STL.128 [R1+0x90], R4 ;  /* 0x0000900401007387 */ /* 0x0003e80000100c00 */
[----:B------:R1:W-:Y:S04]  /*0330*/  STL.128 [R1+0xa0], R4 ;  /* 0x0000a00401007387 */ /* 0x0003e80000100c00 */
[----:B------:R1:W-:Y:S04]  /*0340*/  STL.128 [R1+0xb0], R4 ;  /* 0x0000b00401007387 */ /* 0x0003e80000100c00 */
[----:B------:R1:W-:Y:S01]  /*0350*/  STL.128 [R1+0xc0], R4 ;  /* 0x0000c00401007387 */ /* 0x0003e20000100c00 */
[----:B0-----:R-:W-:-:S03]  /*0360*/  ISETP.GT.AND P0, PT, R3, R8, PT ;  /* 0x000000080300720c */ /* 0x001fc60003f04270 */
[----:B------:R1:W-:Y:S01]  /*0370*/  STL.128 [R1+0xd0], R4 ;  /* 0x0000d00401007387 */ /* 0x0003e20000100c00 */
[----:B------:R-:W-:-:S03]  /*0380*/  SEL R8, R3, R8, P0 ;  /* 0x0000000803087207 */ /* 0x000fc60000000000 */
[----:B------:R1:W-:Y:S04]  /*0390*/  STL.128 [R1+0xe0], R4 ;  /* 0x0000e00401007387 */ /* 0x0003e80000100c00 */
[----:B------:R1:W-:Y:S04]  /*03a0*/  STL.128 [R1+0xf0], R4 ;  /* 0x0000f00401007387 */ /* 0x0003e80000100c00 */
[----:B------:R1:W0:Y:S04]  /*03b0*/  SHFL.IDX PT, R13, R8, RZ, 0x1f ;  /* 0x00001fff080d7589 */ /* 0x00022800000e0000 */
[----:B---3--:R1:W2:Y:S04]  /*03c0*/  SHFL.IDX PT, R3, R16, RZ, 0x1f ;  /* 0x00001fff10037589 */ /* 0x0082a800000e0000 */
[----:B------:R1:W3:Y:S01]  /*03d0*/  SHFL.IDX PT, R2, R17, RZ, 0x1f ;  /* 0x00001fff11027589 */ /* 0x0002e200000e0000 */
[----:B0-----:R-:W-:Y:S05]  /*03e0*/  BRA.U !UP0, `(.L_x_0) ;  /* 0x000001d508947547 */ /* 0x001fea000b800000 */
[----:B------:R-:W0:Y:S01]  /*03f0*/  LDC R10, c[0x0][0x360] ;  /* 0x0000d800ff0a7b82 */ /* 0x000e220000000800 */
[----:B------:R-:W-:Y:S01]  /*0400*/  VIADD R18, R9, 0xfffffffe ;  /* 0xfffffffe09127836 */ /* 0x000fe20000000000 */
[----:B------:R-:W-:Y:S01]  /*0410*/  UMOV UR4, URZ ;  /* 0x000000ff00047c82 */ /* 0x000fe20008000000 */
[----:B-1----:R-:W-:Y:S02]  /*0420*/  IMAD.MOV.U32 R5, RZ, RZ, 0x7f7fffff ;  /* 0x7f7fffffff057424 */ /* 0x002fe400078e00ff */
[----:B------:R-:W-:Y:S01]  /*0430*/  IMAD.MOV.U32 R4, RZ, RZ, 0x7f7fffff ;  /* 0x7f7fffffff047424 */ /* 0x000fe200078e00ff */
[----:B------:R-:W-:Y:S01]  /*0440*/  VIMNMX.U32 R16, PT, PT, R18, 0x1e, PT ;  /* 0x0000001e12107848 */ /* 0x000fe20003fe0000 */
[----:B------:R-:W-:-:S04]  /*0450*/  IMAD.MOV.U32 R24, RZ, RZ, RZ ;  /* 0x000000ffff187224 */ /* 0x000fc800078e00ff */
[----:B------:R-:W-:-:S07]  /*0460*/  VIADD R16, R16, 0x2 ;  /* 0x0000000210107836 */ /* 0x000fce0000000000 */
.L_x_264:
[----:B-1--4-:R-:W1:Y:S01]  /*0470*/  LDC R12, c[0x0][0x398] ;  /* 0x0000e600ff0c7b82 */ /* 0x012e620000000800 */
[----:B------:R-:W-:Y:S01]  /*0480*/  BSSY.RECONVERGENT B0, `(.L_x_1) ;  /* 0x0000014000007945 */ /* 0x000fe20003800200 */
[----:B-1----:R-:W-:-:S05]  /*0490*/  VIADD R12, R12, -UR4 ;  /* 0x800000040c0c7c36 */ /* 0x002fca0008000000 */
[C---:B------:R-:W-:Y:S02]  /*04a0*/  ISETP.GT.AND P0, PT, R12.reuse, R11, PT ;  /* 0x0000000b0c00720c */ /* 0x040fe40003f04270 */
[----:B------:R-:W-:-:S11]  /*04b0*/  VIMNMX R8, PT, PT, R12, 0x1000, PT ;  /* 0x000010000c087848 */ /* 0x000fd60003fe0100 */
[----:B0-----:R-:W-:Y:S05]  /*04c0*/  @!P0 BRA `(.L_x_2) ;  /* 0x00000000003c8947 */ /* 0x001fea0003800000 */
[----:B------:R-:W1:Y:S01]  /*04d0*/  S2UR UR6, SR_CgaCtaId ;  /* 0x00000000000679c3 */ /* 0x000e620000008800 */
[----:B------:R-:W-:Y:S01]  /*04e0*/  UMOV UR5, 0x400 ;  /* 0x0000040000057882 */ /* 0x000fe20000000000 */
[----:B------:R-:W-:Y:S02]  /*04f0*/  VIADD R7, R11, UR4 ;  /* 0x000000040b077c36 */ /* 0x000fe40008000000 */
[----:B------:R-:W-:-:S04]  /*0500*/  IMAD.MOV.U32 R23, RZ, RZ, R11 ;  /* 0x000000ffff177224 */ /* 0x000fc800078e000b */
[----:B------:R-:W4:Y:S01]  /*0510*/  LDC.64 R14, c[0x0][0x390] ;  /* 0x0000e400ff0e7b82 */ /* 0x000f220000000a00 */
[----:B-1----:R-:W-:-:S06]  /*0520*/  ULEA UR5, UR6, UR5, 0x18 ;  /* 0x0000000506057291 */ /* 0x002fcc000f8ec0ff */
[----:B------:R-:W-:Y:S01]  /*0530*/  LEA R17, R11, UR5, 0x3 ;  /* 0x000000050b117c11 */ /* 0x000fe2000f8e18ff */
[----:B----4-:R-:W-:-:S07]  /*0540*/  IMAD.WIDE.U32 R14, R7, 0x8, R14 ;  /* 0x00000008070e7825 */ /* 0x010fce00078e000e */
.L_x_3:
[----:B------:R1:W4:Y:S01]  /*0550*/  LDG.E.64.CONSTANT R6, desc[UR8][R14.64] ;  /* 0x000000080e067981 */ /* 0x000322000c1e9b00 */
[----:B0-----:R-:W-:-:S05]  /*0560*/  IMAD.IADD R23, R10, 0x1, R23 ;  /* 0x000000010a177824 */ /* 0x001fca00078e0217 */
[----:B------:R-:W-:Y:S01]  /*0570*/  ISETP.GE.AND P0, PT, R23, R8, PT ;  /* 0x000000081700720c */ /* 0x000fe20003f06270 */
[C---:B-1----:R-:W-:Y:S01]  /*0580*/  IMAD.WIDE.U32 R14, R10.reuse, 0x8, R14 ;  /* 0x000000080a0e7825 */ /* 0x042fe200078e000e */
[----:B----4-:R0:W-:Y:S03]  /*0590*/  STS.64 [R17], R6 ;  /* 0x0000000611007388 */ /* 0x0101e60000000a00 */
[----:B0-----:R-:W-:-:S08]  /*05a0*/  IMAD R17, R10, 0x8, R17 ;  /* 0x000000080a117824 */ /* 0x001fd000078e0211 */
[----:B------:R-:W-:Y:S05]  /*05b0*/  @!P0 BRA `(.L_x_3) ;  /* 0xfffffffc00e48947 */ /* 0x000fea000383ffff */
.L_x_2:
[----:B------:R-:W-:Y:S05]  /*05c0*/  BSYNC.RECONVERGENT B0 ;  /* 0x0000000000007941 */ /* 0x000fea0003800200 */
.L_x_1:
[----:B------:R-:W1:Y:S01]  /*05d0*/  LDCU UR5, c[0x0][0x388] ;  /* 0x00007100ff0577ac */ /* 0x000e620008000800 */
[----:B------:R-:W-:Y:S01]  /*05e0*/  BAR.SYNC.DEFER_BLOCKING 0x0 ;  /* 0x0000000000007b1d */ /* 0x000fe20000010000 */
[----:B------:R-:W-:-:S04]  /*05f0*/  ISETP.GE.AND P0, PT, R12, 0x1, PT ;  /* 0x000000010c00780c */ /* 0x000fc80003f06270 */
[----:B-1----:R-:W-:-:S13]  /*0600*/  ISETP.GE.OR P0, PT, R19, UR5, !P0 ;  /* 0x0000000513007c0c */ /* 0x002fda000c706670 */
[----:B------:R-:W-:Y:S05]  /*0610*/  @P0 BRA `(.L_x_4) ;  /* 0x000001d000f00947 */ /* 0x000fea0003800000 */
[----:B------:R-:W-:-:S07]  /*0620*/  IMAD.MOV.U32 R17, RZ, RZ, RZ ;  /* 0x000000ffff117224 */ /* 0x000fce00078e00ff */
.L_x_263:
[----:B------:R-:W-:Y:S01]  /*0630*/  IMAD.IADD R15, R20, 0x1, R17 ;  /* 0x00000001140f7824 */ /* 0x000fe200078e0211 */
[----:B------:R-:W-:Y:S01]  /*0640*/  BSSY.RECONVERGENT B0, `(.L_x_5) ;  /* 0x0000011000007945 */ /* 0x000fe20003800200 */
[----:B------:R-:W-:Y:S02]  /*0650*/  VIADD R17, R17, 0x20 ;  /* 0x0000002011117836 */ /* 0x000fe40000000000 */
[----:B0-----:R-:W-:Y:S01]  /*0660*/  IMAD.MOV.U32 R23, RZ, RZ, -0x1 ;  /* 0xffffffffff177424 */ /* 0x001fe200078e00ff */
[-C--:B------:R-:W-:Y:S01]  /*0670*/  ISETP.GE.AND P0, PT, R15, R8.reuse, PT ;  /* 0x000000080f00720c */ /* 0x080fe20003f06270 */
[----:B------:R-:W-:Y:S01]  /*0680*/  IMAD.MOV.U32 R22, RZ, RZ, 0x7f7fffff ;  /* 0x7f7fffffff167424 */ /* 0x000fe200078e00ff */
[----:B------:R-:W-:-:S11]  /*0690*/  ISETP.GE.AND P1, PT, R17, R8, PT ;  /* 0x000000081100720c */ /* 0x000fd60003f26270 */
[----:B-1--4-:R-:W-:Y:S05]  /*06a0*/  @P0 BRA `(.L_x_6) ;  /* 0x0000000000280947 */ /* 0x012fea0003800000 */
[----:B------:R-:W1:Y:S01]  /*06b0*/  S2UR UR6, SR_CgaCtaId ;  /* 0x00000000000679c3 */ /* 0x000e620000008800 */
[----:B------:R-:W-:Y:S01]  /*06c0*/  UMOV UR5, 0x400 ;  /* 0x0000040000057882 */ /* 0x000fe20000000000 */
[----:B------:R-:W-:Y:S01]  /*06d0*/  VIADD R23, R15, UR4 ;  /* 0x000000040f177c36 */ /* 0x000fe20008000000 */
[----:B-1----:R-:W-:-:S06]  /*06e0*/  ULEA UR5, UR6, UR5, 0x18 ;  /* 0x0000000506057291 */ /* 0x002fcc000f8ec0ff */
[----:B------:R-:W-:-:S06]  /*06f0*/  LEA R6, R15, UR5, 0x3 ;  /* 0x000000050f067c11 */ /* 0x000fcc000f8e18ff */
[----:B------:R-:W3:Y:S02]  /*0700*/  LDS.64 R6, [R6] ;  /* 0x0000000006067984 */ /* 0x000ee40000000a00 */
[----:B---3--:R-:W-:Y:S01]  /*0710*/  FADD R7, R2, -R7 ;  /* 0x8000000702077221 */ /* 0x008fe20000000000 */
[----:B--2---:R-:W-:-:S03]  /*0720*/  FADD R22, R3, -R6 ;  /* 0x8000000603167221 */ /* 0x004fc60000000000 */
[----:B------:R-:W-:-:S04]  /*0730*/  FMUL R7, R7, R7 ;  /* 0x0000000707077220 */ /* 0x000fc80000400000 */
[----:B------:R-:W-:-:S07]  /*0740*/  FFMA R22, R22, R22, R7 ;  /* 0x0000001616167223 */ /* 0x000fce0000000007 */
.L_x_6:
[----:B------:R-:W-:Y:S05]  /*0750*/  BSYNC.RECONVERGENT B0 ;  /* 0x0000000000007941 */ /* 0x000fea0003800200 */
.L_x_5:
[----:B------:R-:W-:-:S03]  /*0760*/  UMOV UR5, 0xffffffff ;  /* 0xffffffff00057882 */ /* 0x000fc60000000000 */
[----:B------:R-:W-:Y:S05]  /*0770*/  BRA.DIV UR5, `(.L_x_7) ;  /* 0x000002ca05c87947 */ /* 0x000fea000b800000 */
[----:B------:R1:W4:Y:S04]  /*0780*/  SHFL.IDX PT, R26, R22, RZ, 0x1f ;  /* 0x00001fff161a7589 */ /* 0x00032800000e0000 */
[----:B------:R1:W0:Y:S02]  /*0790*/  SHFL.IDX PT, R14, R23, RZ, 0x1f ;  /* 0x00001fff170e7589 */ /* 0x00022400000e0000 */
.L_x_333:
[----:B----4-:R-:W-:Y:S01]  /*07a0*/  FSETP.GTU.AND P0, PT, R5, R26, PT ;  /* 0x0000001a0500720b */ /* 0x010fe20003f0c000 */
[----:B------:R-:W-:-:S12]  /*07b0*/  BSSY B0, `(.L_x_8) ;  /* 0x00000e3000007945 */ /* 0x000fd80003800000 */
[----:B------:R-:W-:Y:S05]  /*07c0*/  @!P0 BRA `(.L_x_9) ;  /* 0x0000000c00848947 */ /* 0x000fea0003800000 */
[----:B------:R-:W-:Y:S01]  /*07d0*/  ISETP.NE.AND P0, PT, R20, R13, PT ;  /* 0x0000000d1400720c */ /* 0x000fe20003f05270 */
[----:B------:R-:W-:-:S12]  /*07e0*/  BSSY.RECONVERGENT B1, `(.L_x_10) ;  /* 0x00000a8000017945 */ /* 0x000fd80003800200 */
[----:B------:R-:W-:Y:S05]  /*07f0*/  @P0 BRA `(.L_x_11) ;  /* 0x0000000800980947 */ /* 0x000fea0003800000 */
[----:B------:R-:W-:-:S05]  /*0800*/  IMAD R13, R24, 0x4, R21 ;  /* 0x00000004180d7824 */ /* 0x000fca00078e0215 */
[----:B------:R4:W-:Y:S04]  /*0810*/  STL [R13], R26 ;  /* 0x0000001a0d007387 */ /* 0x0009e80000100800 */
[----:B0-----:R4:W-:Y:S04]  /*0820*/  STL [R13+0x80], R14 ;  /* 0x0000800e0d007387 */ /* 0x0019e80000100800 */
[----:B------:R4:W5:Y:S01]  /*0830*/  LDL.128 R4, [R1] ;  /* 0x0000000001047983 */ /* 0x0009620000100c00 */
[----:B------:R-:W-:Y:S01]  /*0840*/  ISETP.GE.AND P0, PT, R9, 0x2, PT ;  /* 0x000000020900780c */ /* 0x000fe20003f06270 */
[----:B------:R-:W-:-:S12]  /*0850*/  IMAD.MOV.U32 R24, RZ, RZ, RZ ;  /* 0x000000ffff187224 */ /* 0x000fd800078e00ff */
[----:B----4-:R-:W-:Y:S05]  /*0860*/  @!P0 BRA `(.L_x_11) ;  /* 0x00000008007c8947 */ /* 0x010fea0003800000 */
[----:B------:R-:W-:Y:S02]  /*0870*/  ISETP.NE.AND P2, PT, R18, RZ, PT ;  /* 0x000000ff1200720c */ /* 0x000fe40003f45270 */
[----:B-----5:R-:W-:-:S04]  /*0880*/  FSETP.GT.AND P0, PT, R5, R4, PT ;  /* 0x000000040500720b */ /* 0x020fc80003f04000 */
[----:B------:R-:W-:Y:S02]  /*0890*/  FSEL R4, R5, R4, P0 ;  /* 0x0000000405047208 */ /* 0x000fe40000000000 */
[----:B------:R-:W-:-:S05]  /*08a0*/  SEL R24, RZ, 0x1, !P0 ;  /* 0x00000001ff187807 */ /* 0x000fca0004000000 */
[----:B------:R-:W-:Y:S05]  /*08b0*/  @!P2 BRA `(.L_x_11) ;  /* 0x000000080068a947 */ /* 0x000fea0003800000 */
[----:B------:R-:W-:Y:S02]  /*08c0*/  ISETP.NE.AND P2, PT, R16, 0x3, PT ;  /* 0x000000031000780c */ /* 0x000fe40003f45270 */
[----:B------:R-:W-:-:S04]  /*08d0*/  FSETP.GT.AND P0, PT, R6, R4, PT ;  /* 0x000000040600720b */ /* 0x000fc80003f04000 */
[----:B------:R-:W-:Y:S02]  /*08e0*/  FSEL R4, R6, R4, P0 ;  /* 0x0000000406047208 */ /* 0x000fe40000000000 */
[----:B------:R-:W-:-:S05]  /*08f0*/  SEL R24, R24, 0x2, !P0 ;  /* 0x0000000218187807 */ /* 0x000fca0004000000 */
[----:B------:R-:W-:Y:S05]  /*0900*/  @!P2 BRA `(.L_x_11) ;  /* 0x000000080054a947 */ /* 0x000fea0003800000 */
[----:B------:R-:W-:Y:S02]  /*0910*/  ISETP.NE.AND P2, PT, R16, 0x4, PT ;  /* 0x000000041000780c */ /* 0x000fe40003f45270 */
[----:B------:R-:W-:-:S04]  /*0920*/  FSETP.GT.AND P0, PT, R7, R4, PT ;  /* 0x000000040700720b */ /* 0x000fc80003f04000 */
[----:B------:R-:W-:Y:S02]  /*0930*/  FSEL R4, R7, R4, P0 ;  /* 0x0000000407047208 */ /* 0x000fe40000000000 */
[----:B------:R-:W-:-:S05]  /*0940*/  SEL R24, R24, 0x3, !P0 ;  /* 0x0000000318187807 */ /* 0x000fca0004000000 */
[----:B------:R-:W-:Y:S05]  /*0950*/  @!P2 BRA `(.L_x_11) ;  /* 0x000000080040a947 */ /* 0x000fea0003800000 */
[----:B------:R-:W4:Y:S01]  /*0960*/  LDL.128 R12, [R1+0x10] ;  /* 0x00001000010c7983 */ /* 0x000f220000100c00 */
[----:B------:R-:W-:Y:S02]  /*0970*/  ISETP.NE.AND P2, PT, R16, 0x5, PT ;  /* 0x000000051000780c */ /* 0x000fe40003f45270 */
[----:B----4-:R-:W-:-:S04]  /*0980*/  FSETP.GT.AND P0, PT, R12, R4, PT ;  /* 0x000000040c00720b */ /* 0x010fc80003f04000 */
        /* <DEDUP_REMOVED lines=138> */
[----:B------:R-:W-:-:S04]  /*1230*/  @P3 FSETP.GT.AND P2, PT, R15, R4, PT ;  /* 0x000000040f00320b */ /* 0x000fc80003f44000 */
[----:B------:R-:W-:Y:S02]  /*1240*/  @P3 FSEL R4, R15, R4, P2 ;  /* 0x000000040f043208 */ /* 0x000fe40001000000 */
[----:B------:R-:W-:-:S07]  /*1250*/  @P3 SEL R24, R24, 0x1f, !P2 ;  /* 0x0000001f18183807 */ /* 0x000fce0005000000 */
.L_x_11:
[----:B------:R-:W-:Y:S05]  /*1260*/  BSYNC.RECONVERGENT B1 ;  /* 0x0000000000017941 */ /* 0x000fea0003800200 */
.L_x_10:
[----:B------:R-:W-:-:S03]  /*1270*/  UMOV UR5, 0xffffffff ;  /* 0xffffffff00057882 */ /* 0x000fc60000000000 */
[----:B------:R-:W-:Y:S05]  /*1280*/  BRA.DIV UR5, `(.L_x_12) ;  /* 0x000002c2054c7947 */ /* 0x000fea000b800000 */
[----:B-----5:R-:W4:Y:S01]  /*1290*/  SHFL.DOWN PT, R13, R4, 0x10, 0x1f ;  /* 0x0a001f00040d7f89 */ /* 0x020f2200000e0000 */
[----:B------:R-:W-:Y:S01]  /*12a0*/  PLOP3.LUT P0, PT, PT, PT, PT, 0x80, 0x8 ;  /* 0x000000000008781c */ /* 0x000fe20003f0f070 */
[----:B------:R-:W-:Y:S02]  /*12b0*/  NOP ;  /* 0x0000000000007918 */ /* 0x000fe40000000000 */
[----:B------:R-:W0:Y:S01]  /*12c0*/  SHFL.DOWN PT, R25, R20, 0x10, 0x1f ;  /* 0x0a001f0014197f89 */ /* 0x000e2200000e0000 */
[----:B----4-:R-:W-:-:S13]  /*12d0*/  FSETP.GEU.AND P3, PT, R4, R13, PT ;  /* 0x0000000d0400720b */ /* 0x010fda0003f6e000 */
[----:B0-----:R-:W-:-:S04]  /*12e0*/  @P3 ISETP.GT.AND P2, PT, R25, R20, PT ;  /* 0x000000141900320c */ /* 0x001fc80003f44270 */
[----:B------:R-:W-:-:S04]  /*12f0*/  @P3 FSETP.EQ.AND P2, PT, R4, R13, P2 ;  /* 0x0000000d0400320b */ /* 0x000fc80001742000 */
[----:B------:R-:W-:-:S04]  /*1300*/  @P3 PLOP3.LUT P0, PT, P2, PT, PT, 0x80, 0x8 ;  /* 0x000000000008381c */ /* 0x000fc8000170f070 */
[----:B------:R-:W-:Y:S02]  /*1310*/  FSEL R13, R13, R4, P0 ;  /* 0x000000040d0d7208 */ /* 0x000fe40000000000 */
[----:B------:R-:W-:Y:S02]  /*1320*/  SEL R26, R25, R20, P0 ;  /* 0x00000014191a7207 */ /* 0x000fe40000000000 */
[----:B------:R-:W-:Y:S01]  /*1330*/  PLOP3.LUT P0, PT, PT, PT, PT, 0x80, 0x8 ;  /* 0x000000000008781c */ /* 0x000fe20003f0f070 */
[----:B------:R-:W0:Y:S04]  /*1340*/  SHFL.DOWN PT, R12, R13, 0x8, 0x1f ;  /* 0x09001f000d0c7f89 */ /* 0x000e2800000e0000 */
[----:B------:R-:W4:Y:S01]  /*1350*/  SHFL.DOWN PT, R7, R26, 0x8, 0x1f ;  /* 0x09001f001a077f89 */ /* 0x000f2200000e0000 */
[----:B0-----:R-:W-:-:S13]  /*1360*/  FSETP.GEU.AND P3, PT, R13, R12, PT ;  /* 0x0000000c0d00720b */ /* 0x001fda0003f6e000 */
[----:B----4-:R-:W-:-:S04]  /*1370*/  @P3 ISETP.GT.AND P2, PT, R7, R26, PT ;  /* 0x0000001a0700320c */ /* 0x010fc80003f44270 */
        /* <DEDUP_REMOVED lines=29> */
[----:B------:R-:W-:Y:S02]  /*1550*/  SEL R13, R7, R28, P0 ;  /* 0x0000001c070d7207 */ /* 0x000fe40000000000 */
[----:B------:R-:W-:-:S04]  /*1560*/  SEL R12, R12, R25, P0 ;  /* 0x000000190c0c7207 */ /* 0x000fc80000000000 */
[----:B------:R-:W0:Y:S04]  /*1570*/  SHFL.IDX PT, R13, R13, RZ, 0x1f ;  /* 0x00001fff0d0d7589 */ /* 0x000e2800000e0000 */
[----:B------:R4:W0:Y:S02]  /*1580*/  SHFL.IDX PT, R5, R12, RZ, 0x1f ;  /* 0x00001fff0c057589 */ /* 0x00082400000e0000 */
.L_x_348:
[----:B------:R-:W-:-:S03]  /*1590*/  UMOV UR5, 0xffffffff ;  /* 0xffffffff00057882 */ /* 0x000fc60000000000 */
[----:B------:R-:W-:Y:S05]  /*15a0*/  BRA.DIV UR5, `(.L_x_13) ;  /* 0x000002c605287947 */ /* 0x000fea000b800000 */
.L_x_351:
[----:B------:R-:W-:-:S03]  /*15b0*/  UMOV UR5, 0xffffffff ;  /* 0xffffffff00057882 */ /* 0x000fc60000000000 */
[----:B------:R-:W-:Y:S05]  /*15c0*/  BRA.DIV UR5, `(.L_x_14) ;  /* 0x000002c605487947 */ /* 0x000fea000b800000 */
[----:B------:R-:W-:Y:S01]  /*15d0*/  NOP ;  /* 0x0000000000007918 */ /* 0x000fe20000000000 */
.L_x_9:
[----:B------:R-:W-:Y:S05]  /*15e0*/  BSYNC B0 ;  /* 0x0000000000007941 */ /* 0x000fea0003800000 */
.L_x_8:
[----:B------:R-:W-:-:S03]  /*15f0*/  UMOV UR5, 0xffffffff ;  /* 0xffffffff00057882 */ /* 0x000fc60000000000 */
[----:B------:R-:W-:Y:S05]  /*1600*/  BRA.DIV UR5, `(.L_x_15) ;  /* 0x000002c605547947 */ /* 0x000fea000b800000 */
[----:B------:R1:W1:Y:S04]  /*1610*/  SHFL.IDX PT, R26, R22, 0x1, 0x1f ;  /* 0x00201f00161a7f89 */ /* 0x00026800000e0000 */
[----:B0-----:R0:W0:Y:S02]  /*1620*/  SHFL.IDX PT, R14, R23, 0x1, 0x1f ;  /* 0x00201f00170e7f89 */ /* 0x00102400000e0000 */
.L_x_357:
[----:B-1----:R-:W-:Y:S01]  /*1630*/  FSETP.GTU.AND P0, PT, R5, R26, PT ;  /* 0x0000001a0500720b */ /* 0x002fe20003f0c000 */
        /* <DEDUP_REMOVED lines=11> */
[----:B-1----:R-:W-:Y:S05]  /*16f0*/  @!P0 BRA `(.L_x_19) ;  /* 0x00000008007c8947 */ /* 0x002fea0003800000 */
        /* <DEDUP_REMOVED lines=15> */
[----:B----4-:R-:W4:Y:S01]  /*17f0*/  LDL.128 R12, [R1+0x10] ;  /* 0x00001000010c7983 */ /* 0x010f220000100c00 */
        /* <DEDUP_REMOVED lines=143> */
.L_x_19:
[----:B------:R-:W-:Y:S05]  /*20f0*/  BSYNC.RECONVERGENT B1 ;  /* 0x0000000000017941 */ /* 0x000fea0003800200 */
.L_x_18:
[----:B------:R-:W-:-:S03]  /*2100*/  UMOV UR5, 0xffffffff ;  /* 0xffffffff00057882 */ /* 0x000fc60000000000 */
[----:B------:R-:W-:Y:S05]  /*2110*/  BRA.DIV UR5, `(.L_x_20) ;  /* 0x000002ba05d87947 */ /* 0x000fea000b800000 */
[----:B-----5:R-:W1:Y:S01]  /*2120*/  SHFL.DOWN PT, R13, R4, 0x10, 0x1f ;  /* 0x0a001f00040d7f89 */ /* 0x020e6200000e0000 */
[----:B------:R-:W-:Y:S01]  /*2130*/  PLOP3.LUT P0, PT, PT, PT, PT, 0x80, 0x8 ;  /* 0x000000000008781c */ /* 0x000fe20003f0f070 */
[----:B------:R-:W-:Y:S02]  /*2140*/  NOP ;  /* 0x0000000000007918 */ /* 0x000fe40000000000 */
[----:B------:R-:W0:Y:S01]  /*2150*/  SHFL.DOWN PT, R25, R20, 0x10, 0x1f ;  /* 0x0a001f0014197f89 */ /* 0x000e2200000e0000 */
[----:B-1----:R-:W-:-:S13]  /*2160*/  FSETP.GEU.AND P3, PT, R4, R13, PT ;  /* 0x0000000d0400720b */ /* 0x002fda0003f6e000 */
[----:B0-----:R-:W-:-:S04]  /*2170*/  @P3 ISETP.GT.AND P2, PT, R25, R20, PT ;  /* 0x000000141900320c */ /* 0x001fc80003f44270 */
[----:B------:R-:W-:-:S04]  /*2180*/  @P3 FSETP.EQ.AND P2, PT, R4, R13, P2 ;  /* 0x0000000d0400320b */ /* 0x000fc80001742000 */
[----:B------:R-:W-:-:S04]  /*2190*/  @P3 PLOP3.LUT P0, PT, P2, PT, PT, 0x80, 0x8 ;  /* 0x000000000008381c */ /* 0x000fc8000170f070 */
[----:B------:R-:W-:Y:S02]  /*21a0*/  FSEL R13, R13, R4, P0 ;  /* 0x000000040d0d7208 */ /* 0x000fe40000000000 */
[----:B------:R-:W-:Y:S02]  /*21b0*/  SEL R26, R25, R20, P0 ;  /* 0x00000014191a7207 */ /* 0x000fe40000000000 */
[----:B------:R-:W-:Y:S01]  /*21c0*/  PLOP3.LUT P0, PT, PT, PT, PT, 0x80, 0x8 ;  /* 0x000000000008781c */ /* 0x000fe20003f0f070 */
[----:B----4-:R-:W0:Y:S04]  /*21d0*/  SHFL.DOWN PT, R12, R13, 0x8, 0x1f ;  /* 0x09001f000d0c7f89 */ /* 0x010e2800000e0000 */
[----:B------:R-:W1:Y:S01]  /*21e0*/  SHFL.DOWN PT, R7, R26, 0x8, 0x1f ;  /* 0x09001f001a077f89 */ /* 0x000e6200000e0000 */
[----:B0-----:R-:W-:-:S13]  /*21f0*/  FSETP.GEU.AND P3, PT, R13, R12, PT ;  /* 0x0000000c0d00720b */ /* 0x001fda0003f6e000 */
[----:B-1----:R-:W-:-:S04]  /*2200*/  @P3 ISETP.GT.AND P2, PT, R7, R26, PT ;  /* 0x0000001a0700320c */ /* 0x002fc80003f44270 */
[----:B------:R-:W-:-:S04]  /*2210*/  @P3 FSETP.EQ.AND P2, PT, R13, R12, P2 ;  /* 0x0000000c0d00320b */ /* 0x000fc80001742000 */
[----:B------:R-:W-:-:S04]  /*2220*/  @P3 PLOP3.LUT P0, PT, P2, PT, PT, 0x80, 0x8 ;  /* 0x000000000008381c */ /* 0x000fc8000170f070 */
[----:B------:R-:W-:Y:S02]  /*2230*/  FSEL R25, R12, R13, P0 ;  /* 0x0000000d0c197208 */ /* 0x000fe40000000000 */
[----:B------:R-:W-:Y:S02]  /*2240*/  SEL R28, R7, R26, P0 ;  /* 0x0000001a071c7207 */ /* 0x000fe40000000000 */
[----:B------:R-:W-:Y:S01]  /*2250*/  PLOP3.LUT P0, PT, PT, PT, PT, 0x80, 0x8 ;  /* 0x000000000008781c */ /* 0x000fe20003f0f070 */
[----:B------:R-:W0:Y:S04]  /*2260*/  SHFL.DOWN PT, R12, R25, 0x4, 0x1f ;  /* 0x08801f00190c7f89 */ /* 0x000e2800000e0000 */
        /* <DEDUP_REMOVED lines=23> */
[----:B------:R-:W-:Y:S02]  /*23e0*/  SEL R13, R7, R28, P0 ;  /* 0x0000001c070d7207 */ /* 0x000fe40000000000 */
[----:B------:R-:W-:-:S04]  /*23f0*/  SEL R12, R12, R25, P0 ;  /* 0x000000190c0c7207 */ /* 0x000fc80000000000 */
[----:B------:R-:W0:Y:S04]  /*2400*/  SHFL.IDX PT, R13, R13, RZ, 0x1f ;  /* 0x00001fff0d0d7589 */ /* 0x000e2800000e0000 */
[----:B------:R1:W4:Y:S02]  /*2410*/  SHFL.IDX PT, R5, R12, RZ, 0x1f ;  /* 0x00001fff0c057589 */ /* 0x00032400000e0000 */
.L_x_372:
[----:B------:R-:W-:-:S03]  /*2420*/  UMOV UR5, 0xffffffff ;  /* 0xffffffff00057882 */ /* 0x000fc60000000000 */
[----:B------:R-:W-:Y:S05]  /*2430*/  BRA.DIV UR5, `(.L_x_21) ;  /* 0x000002be05b47947 */ /* 0x000fea000b800000 */
.L_x_375:
[----:B------:R-:W-:-:S03]  /*2440*/  UMOV UR5, 0xffffffff ;  /* 0xffffffff00057882 */ /* 0x000fc60000000000 */
[----:B------:R-:W-:Y:S05]  /*2450*/  BRA.DIV UR5, `(.L_x_22) ;  /* 0x000002be05d47947 */ /* 0x000fea000b800000 */
[----:B------:R-:W-:Y:S01]  /*2460*/  NOP ;  /* 0x0000000000007918 */ /* 0x000fe20000000000 */
.L_x_17:
[----:B------:R-:W-:Y:S05]  /*2470*/  BSYNC B0 ;  /* 0x0000000000007941 */ /* 0x000fea0003800000 */
.L_x_16:
[----:B------:R-:W-:-:S03]  /*2480*/  UMOV UR5, 0xffffffff ;  /* 0xffffffff00057882 */ /* 0x000fc60000000000 */
[----:B------:R-:W-:Y:S05]  /*2490*/  BRA.DIV UR5, `(.L_x_23) ;  /* 0x000002be05e07947 */ /* 0x000fea000b800000 */
[----:B------:R1:W1:Y:S04]  /*24a0*/  SHFL.IDX PT, R26, R22, 0x2, 0x1f ;  /* 0x00401f00161a7f89 */ /* 0x00026800000e0000 */
[----:B0-----:R0:W0:Y:S02]  /*24b0*/  SHFL.IDX PT, R14, R23, 0x2, 0x1f ;  /* 0x00401f00170e7f89 */ /* 0x00102400000e0000 */
.L_x_381:
[----:B-1--4-:R-:W-:Y:S01]  /*24c0*/  FSETP.GTU.AND P0, PT, R5, R26, PT ;  /* 0x0000001a0500720b */ /* 0x012fe20003f0c000 */
        /* <DEDUP_REMOVED lines=171> */
.L_x_27:
[----:B------:R-:W-:Y:S05]  /*2f80*/  BSYNC.RECONVERGENT B1 ;  /* 0x0000000000017941 */ /* 0x000fea0003800200 */
.L_x_26:
[----:B------:R-:W-:-:S03]  /*2f90*/  UMOV UR5, 0xffffffff ;  /* 0xffffffff00057882 */ /* 0x000fc60000000000 */
[----:B------:R-:W-:Y:S05]  /*2fa0*/  BRA.DIV UR5, `(.L_x_28) ;  /* 0x000002b605647947 */ /* 0x000fea000b800000 */
[----:B-----5:R-:W1:Y:S01]  /*2fb0*/  SHFL.DOWN PT, R13, R4, 0x10, 0x1f ;  /* 0x0a001f00040d7f89 */ /* 0x020e6200000e0000 */
[----:B------:R-:W-:Y:S01]  /*2fc0*/  PLOP3.LUT P0, PT, PT, PT, PT, 0x80, 0x8 ;  /* 0x000000000008781c */ /* 0x000fe20003f0f070 */
[----:B------:R-:W-:Y:S02]  /*2fd0*/  NOP ;  /* 0x0000000000007918 */ /* 0x000fe40000000000 */
[----:B------:R-:W4:Y:S01]  /*2fe0*/  SHFL.DOWN PT, R25, R20, 0x10, 0x1f ;  /* 0x0a001f0014197f89 */ /* 0x000f2200000e0000 */
[----:B-1----:R-:W-:-:S13]  /*2ff0*/  FSETP.GEU.AND P3, PT, R4, R13, PT ;  /* 0x0000000d0400720b */ /* 0x002fda0003f6e000 */
[----:B----4-:R-:W-:-:S04]  /*3000*/  @P3 ISETP.GT.AND P2, PT, R25, R20, PT ;  /* 0x000000141900320c */ /* 0x010fc80003f44270 */
[----:B------:R-:W-:-:S04]  /*3010*/  @P3 FSETP.EQ.AND P2, PT, R4, R13, P2 ;  /* 0x0000000d0400320b */ /* 0x000fc80001742000 */
[----:B------:R-:W-:-:S04]  /*3020*/  @P3 PLOP3.LUT P0, PT, P2, PT, PT, 0x80, 0x8 ;  /* 0x000000000008381c */ /* 0x000fc8000170f070 */
[----:B------:R-:W-:Y:S02]  /*3030*/  FSEL R13, R13, R4, P0 ;  /* 0x000000040d0d7208 */ /* 0x000fe40000000000 */
[----:B------:R-:W-:Y:S02]  /*3040*/  SEL R26, R25, R20, P0 ;  /* 0x00000014191a7207 */ /* 0x000fe40000000000 */
[----:B------:R-:W-:Y:S01]  /*3050*/  PLOP3.LUT P0, PT, PT, PT, PT, 0x80, 0x8 ;  /* 0x000000000008781c */ /* 0x000fe20003f0f070 */
[----:B------:R-:W1:Y:S04]  /*3060*/  SHFL.DOWN PT, R12, R13, 0x8, 0x1f ;  /* 0x09001f000d0c7f89 */ /* 0x000e6800000e0000 */
        /* <DEDUP_REMOVED lines=32> */
[----:B------:R-:W-:Y:S02]  /*3270*/  SEL R13, R7, R28, P0 ;  /* 0x0000001c070d7207 */ /* 0x000fe40000000000 */
[----:B------:R-:W-:-:S04]  /*3280*/  SEL R12, R12, R25, P0 ;  /* 0x000000190c0c7207 */ /* 0x000fc80000000000 */
[----:B------:R-:W1:Y:S04]  /*3290*/  SHFL.IDX PT, R13, R13, RZ, 0x1f ;  /* 0x00001fff0d0d7589 */ /* 0x000e6800000e0000 */
[----:B------:R4:W0:Y:S02]  /*32a0*/  SHFL.IDX PT, R5, R12, RZ, 0x1f ;  /* 0x00001fff0c057589 */ /* 0x00082400000e0000 */
.L_x_396:
[----:B------:R-:W-:-:S03]  /*32b0*/  UMOV UR5, 0xffffffff ;  /* 0xffffffff00057882 */ /* 0x000fc60000000000 */
[----:B------:R-:W-:Y:S05]  /*32c0*/  BRA.DIV UR5, `(.L_x_29) ;  /* 0x000002ba05407947 */ /* 0x000fea000b800000 */
.L_x_399:
[----:B------:R-:W-:-:S03]  /*32d0*/  UMOV UR5, 0xffffffff ;  /* 0xffffffff00057882 */ /* 0x000fc60000000000 */
[----:B------:R-:W-:Y:S05]  /*32e0*/  BRA.DIV UR5, `(.L_x_30) ;  /* 0x000002ba05607947 */ /* 0x000fea000b800000 */
[----:B------:R-:W-:Y:S01]  /*32f0*/  NOP ;  /* 0x0000000000007918 */ /* 0x000fe20000000000 */
.L_x_25:
[----:B------:R-:W-:Y:S05]  /*3300*/  BSYNC B0 ;  /* 0x0000000000007941 */ /* 0x000fea0003800000 */
.L_x_24:
[----:B------:R-:W-:-:S03]  /*3310*/  UMOV UR5, 0xffffffff ;  /* 0xffffffff00057882 */ /* 0x000fc60000000000 */
[----:B------:R-:W-:Y:S05]  /*3320*/  BRA.DIV UR5, `(.L_x_31) ;  /* 0x000002ba056c7947 */ /* 0x000fea000b800000 */
[----:B------:R1:W1:Y:S04]  /*3330*/  SHFL.IDX PT, R26, R22, 0x3, 0x1f ;  /* 0x00601f00161a7f89 */ /* 0x00026800000e0000 */
[----:B0-----:R0:W0:Y:S02]  /*3340*/  SHFL.IDX PT, R14, R23, 0x3, 0x1f ;  /* 0x00601f00170e7f89 */ /* 0x00102400000e0000 */
.L_x_405:
        /* <DEDUP_REMOVED lines=172> */
.L_x_35:
[----:B------:R-:W-:Y:S05]  /*3e10*/  BSYNC.RECONVERGENT B1 ;  /* 0x0000000000017941 */ /* 0x000fea0003800200 */
.L_x_34:
        /* <DEDUP_REMOVED lines=50> */
.L_x_420:
[----:B------:R-:W-:-:S03]  /*4140*/  UMOV UR5, 0xffffffff ;  /* 0xffffffff00057882 */ /* 0x000fc60000000000 */
[----:B------:R-:W-:Y:S05]  /*4150*/  BRA.DIV UR5, `(.L_x_37) ;  /* 0x000002b205cc7947 */ /* 0x000fea000b800000 */
.L_x_423:
[----:B------:R-:W-:-:S03]  /*4160*/  UMOV UR5, 0xffffffff ;  /* 0xffffffff00057882 */ /* 0x000fc60000000000 */
[----:B------:R-:W-:Y:S05]  /*4170*/  BRA.DIV UR5, `(.L_x_38) ;  /* 0x000002b205ec7947 */ /* 0x000fea000b800000 */
[----:B------:R-:W-:Y:S01]  /*4180*/  NOP ;  /* 0x0000000000007918 */ /* 0x000fe20000000000 */
.L_x_33:
[----:B------:R-:W-:Y:S05]  /*4190*/  BSYNC B0 ;  /* 0x0000000000007941 */ /* 0x000fea0003800000 */
.L_x_32:
[----:B------:R-:W-:-:S03]  /*41a0*/  UMOV UR5, 0xffffffff ;  /* 0xffffffff00057882 */ /* 0x000fc60000000000 */
[----:B------:R-:W-:Y:S05]  /*41b0*/  BRA.DIV UR5, `(.L_x_39) ;  /* 0x000002b205f87947 */ /* 0x000fea000b800000 */
[----:B------:R1:W1:Y:S04]  /*41c0*/  SHFL.IDX PT, R26, R22, 0x4, 0x1f ;  /* 0x00801f00161a7f89 */ /* 0x00026800000e0000 */
[----:B0-----:R0:W0:Y:S02]  /*41d0*/  SHFL.IDX PT, R14, R23, 0x4, 0x1f ;  /* 0x00801f00170e7f89 */ /* 0x00102400000e0000 */
.L_x_429:
        /* <DEDUP_REMOVED lines=172> */
.L_x_43:
[----:B------:R-:W-:Y:S05]  /*4ca0*/  BSYNC.RECONVERGENT B1 ;  /* 0x0000000000017941 */ /* 0x000fea0003800200 */
.L_x_42:
        /* <DEDUP_REMOVED lines=50> */
.L_x_444:
[----:B------:R-:W-:-:S03]  /*4fd0*/  UMOV UR5, 0xffffffff ;  /* 0xffffffff00057882 */ /* 0x000fc60000000000 */
[----:B------:R-:W-:Y:S05]  /*4fe0*/  BRA.DIV UR5, `(.L_x_45) ;  /* 0x000002ae05587947 */ /* 0x000fea000b800000 */
.L_x_447:
[----:B------:R-:W-:-:S03]  /*4ff0*/  UMOV UR5, 0xffffffff ;  /* 0xffffffff00057882 */ /* 0x000fc60000000000 */
[----:B------:R-:W-:Y:S05]  /*5000*/  BRA.DIV UR5, `(.L_x_46) ;  /* 0x000002ae05787947 */ /* 0x000fea000b800000 */
[----:B------:R-:W-:Y:S01]  /*5010*/  NOP ;  /* 0x0000000000007918 */ /* 0x000fe20000000000 */
.L_x_41:
[----:B------:R-:W-:Y:S05]  /*5020*/  BSYNC B0 ;  /* 0x0000000000007941 */ /* 0x000fea0003800000 */
.L_x_40:
[----:B------:R-:W-:-:S03]  /*5030*/  UMOV UR5, 0xffffffff ;  /* 0xffffffff00057882 */ /* 0x000fc60000000000 */
[----:B------:R-:W-:Y:S05]  /*5040*/  BRA.DIV UR5, `(.L_x_47) ;  /* 0x000002ae05847947 */ /* 0x000fea000b800000 */
[----:B------:R1:W1:Y:S04]  /*5050*/  SHFL.IDX PT, R26, R22, 0x5, 0x1f ;  /* 0x00a01f00161a7f89 */ /* 0x00026800000e0000 */
[----:B0-----:R0:W0:Y:S02]  /*5060*/  SHFL.IDX PT, R14, R23, 0x5, 0x1f ;  /* 0x00a01f00170e7f89 */ /* 0x00102400000e0000 */
.L_x_453:
        /* <DEDUP_REMOVED lines=172> */
.L_x_51:
[----:B------:R-:W-:Y:S05]  /*5b30*/  BSYNC.RECONVERGENT B1 ;  /* 0x0000000000017941 */ /* 0x000fea0003800200 */
.L_x_50:
        /* <DEDUP_REMOVED lines=50> */
.L_x_468:
[----:B------:R-:W-:-:S03]  /*5e60*/  UMOV UR5, 0xffffffff ;  /* 0xffffffff00057882 */ /* 0x000fc60000000000 */
[----:B------:R-:W-:Y:S05]  /*5e70*/  BRA.DIV UR5, `(.L_x_53) ;  /* 0x000002a605e47947 */ /* 0x000fea000b800000 */
.L_x_471:
[----:B------:R-:W-:-:S03]  /*5e80*/  UMOV UR5, 0xffffffff ;  /* 0xffffffff00057882 */ /* 0x000fc60000000000 */
[----:B------:R-:W-:Y:S05]  /*5e90*/  BRA.DIV UR5, `(.L_x_54) ;  /* 0x000002aa05047947 */ /* 0x000fea000b800000 */
[----:B------:R-:W-:Y:S01]  /*5ea0*/  NOP ;  /* 0x0000000000007918 */ /* 0x000fe20000000000 */
.L_x_49:
[----:B------:R-:W-:Y:S05]  /*5eb0*/  BSYNC B0 ;  /* 0x0000000000007941 */ /* 0x000fea0003800000 */
.L_x_48:
[----:B------:R-:W-:-:S03]  /*5ec0*/  UMOV UR5, 0xffffffff ;  /* 0xffffffff00057882 */ /* 0x000fc60000000000 */
[----:B------:R-:W-:Y:S05]  /*5ed0*/  BRA.DIV UR5, `(.L_x_55) ;  /* 0x000002aa05107947 */ /* 0x000fea000b800000 */
[----:B------:R1:W1:Y:S04]  /*5ee0*/  SHFL.IDX PT, R26, R22, 0x6, 0x1f ;  /* 0x00c01f00161a7f89 */ /* 0x00026800000e0000 */
[----:B0-----:R0:W0:Y:S02]  /*5ef0*/  SHFL.IDX PT, R14, R23, 0x6, 0x1f ;  /* 0x00c01f00170e7f89 */ /* 0x00102400000e0000 */
.L_x_477:
        /* <DEDUP_REMOVED lines=172> */
.L_x_59:
[----:B------:R-:W-:Y:S05]  /*69c0*/  BSYNC.RECONVERGENT B1 ;  /* 0x0000000000017941 */ /* 0x000fea0003800200 */
.L_x_58:
        /* <DEDUP_REMOVED lines=50> */
.L_x_492:
[----:B------:R-:W-:-:S03]  /*6cf0*/  UMOV UR5, 0xffffffff ;  /* 0xffffffff00057882 */ /* 0x000fc60000000000 */
[----:B------:R-:W-:Y:S05]  /*6d00*/  BRA.DIV UR5, `(.L_x_61) ;  /* 0x000002a205707947 */ /* 0x000fea000b800000 */
.L_x_495:
[----:B------:R-:W-:-:S03]  /*6d10*/  UMOV UR5, 0xffffffff ;  /* 0xffffffff00057882 */ /* 0x000fc60000000000 */
[----:B------:R-:W-:Y:S05]  /*6d20*/  BRA.DIV UR5, `(.L_x_62) ;  /* 0x000002a205907947 */ /* 0x000fea000b800000 */
[----:B------:R-:W-:Y:S01]  /*6d30*/  NOP ;  /* 0x0000000000007918 */ /* 0x000fe20000000000 */
.L_x_57:
[----:B------:R-:W-:Y:S05]  /*6d40*/  BSYNC B0 ;  /* 0x0000000000007941 */ /* 0x000fea0003800000 */
.L_x_56:
[----:B------:R-:W-:-:S03]  /*6d50*/  UMOV UR5, 0xffffffff ;  /* 0xffffffff00057882 */ /* 0x000fc60000000000 */
[----:B------:R-:W-:Y:S05]  /*6d60*/  BRA.DIV UR5, `(.L_x_63) ;  /* 0x000002a2059c7947 */ /* 0x000fea000b800000 */
[----:B------:R1:W1:Y:S04]  /*6d70*/  SHFL.IDX PT, R26, R22, 0x7, 0x1f ;  /* 0x00e01f00161a7f89 */ /* 0x00026800000e0000 */
[----:B0-----:R0:W0:Y:S02]  /*6d80*/  SHFL.IDX PT, R14, R23, 0x7, 0x1f ;  /* 0x00e01f00170e7f89 */ /* 0x00102400000e0000 */
.L_x_501:
        /* <DEDUP_REMOVED lines=172> */
.L_x_67:
[----:B------:R-:W-:Y:S05]  /*7850*/  BSYNC.RECONVERGENT B1 ;  /* 0x0000000000017941 */ /* 0x000fea0003800200 */
.L_x_66:
        /* <DEDUP_REMOVED lines=50> */
.L_x_516:
[----:B------:R-:W-:-:S03]  /*7b80*/  UMOV UR5, 0xffffffff ;  /* 0xffffffff00057882 */ /* 0x000fc60000000000 */
[----:B------:R-:W-:Y:S05]  /*7b90*/  BRA.DIV UR5, `(.L_x_69) ;  /* 0x0000029a05fc7947 */ /* 0x000fea000b800000 */
.L_x_519:
[----:B------:R-:W-:-:S03]  /*7ba0*/  UMOV UR5, 0xffffffff ;  /* 0xffffffff00057882 */ /* 0x000fc60000000000 */
[----:B------:R-:W-:Y:S05]  /*7bb0*/  BRA.DIV UR5, `(.L_x_70) ;  /* 0x0000029e051c7947 */ /* 0x000fea000b800000 */
[----:B------:R-:W-:Y:S01]  /*7bc0*/  NOP ;  /* 0x0000000000007918 */ /* 0x000fe20000000000 */
.L_x_65:
[----:B------:R-:W-:Y:S05]  /*7bd0*/  BSYNC B0 ;  /* 0x0000000000007941 */ /* 0x000fea0003800000 */
.L_x_64:
[----:B------:R-:W-:-:S03]  /*7be0*/  UMOV UR5, 0xffffffff ;  /* 0xffffffff00057882 */ /* 0x000fc60000000000 */
[----:B------:R-:W-:Y:S05]  /*7bf0*/  BRA.DIV UR5, `(.L_x_71) ;  /* 0x0000029e05287947 */ /* 0x000fea000b800000 */
[----:B------:R1:W1:Y:S04]  /*7c00*/  SHFL.IDX PT, R26, R22, 0x8, 0x1f ;  /* 0x01001f00161a7f89 */ /* 0x00026800000e0000 */
[----:B0-----:R0:W0:Y:S02]  /*7c10*/  SHFL.IDX PT, R14, R23, 0x8, 0x1f ;  /* 0x01001f00170e7f89 */ /* 0x00102400000e0000 */
.L_x_525:
        /* <DEDUP_REMOVED lines=15> */
[----:B------:R-:W-:Y:S02]  /*7d10*/  SEL R24, RZ, 0x1, !P0 ;  /* 0x00000001ff187807 */ /* 0x000fe40004000000 */
[----:B------:R-:W-:-:S05]  /*7d20*/  FSEL R4, R5, R4, P0 ;  /* 0x0000000405047208 */ /* 0x000fca0000000000 */
[----:B------:R-:W-:Y:S05]  /*7d30*/  @!P2 BRA `(.L_x_75) ;  /* 0x000000080084a947 */ /* 0x000fea0003800000 */
[----:B------:R-:W-:Y:S02]  /*7d40*/  ISETP.NE.AND P2, PT, R16, 0x3, PT ;  /* 0x000000031000780c */ /* 0x000fe40003f45270 */
[----:B------:R-:W-:-:S04]  /*7d50*/  FSETP.GT.AND P0, PT, R6, R4, PT ;  /* 0x000000040600720b */ /* 0x000fc80003f04000 */
[----:B------:R-:W-:Y:S02]  /*7d60*/  SEL R24, R24, 0x2, !P0 ;  /* 0x0000000218187807 */ /* 0x000fe40004000000 */
[----:B------:R-:W-:-:S05]  /*7d70*/  FSEL R4, R6, R4, P0 ;  /* 0x0000000406047208 */ /* 0x000fca0000000000 */
[----:B------:R-:W-:Y:S05]  /*7d80*/  @!P2 BRA `(.L_x_75) ;  /* 0x000000080070a947 */ /* 0x000fea0003800000 */
[----:B------:R-:W-:Y:S02]  /*7d90*/  ISETP.NE.AND P2, PT, R16, 0x4, PT ;  /* 0x000000041000780c */ /* 0x000fe40003f45270 */
[----:B------:R-:W-:-:S04]  /*7da0*/  FSETP.GT.AND P0, PT, R7, R4, PT ;  /* 0x000000040700720b */ /* 0x000fc80003f04000 */
[----:B------:R-:W-:Y:S02]  /*7db0*/  FSEL R13, R7, R4, P0 ;  /* 0x00000004070d7208 */ /* 0x000fe40000000000 */
[----:B------:R-:W-:-:S03]  /*7dc0*/  SEL R24, R24, 0x3, !P0 ;  /* 0x0000000318187807 */ /* 0x000fc60004000000 */
[----:B------:R-:W-:Y:S02]  /*7dd0*/  IMAD.MOV.U32 R4, RZ, RZ, R13 ;  /* 0x000000ffff047224 */ /* 0x000fe400078e000d */
[----:B------:R-:W-:Y:S05]  /*7de0*/  @!P2 BRA `(.L_x_75) ;  /* 0x000000080058a947 */ /* 0x000fea0003800000 */
[----:B------:R-:W4:Y:S01]  /*7df0*/  LDL.128 R4, [R1+0x10] ;  /* 0x0000100001047983 */ /* 0x000f220000100c00 */
[----:B------:R-:W-:Y:S02]  /*7e00*/  ISETP.NE.AND P2, PT, R16, 0x5, PT ;  /* 0x000000051000780c */ /* 0x000fe40003f45270 */
[----:B----4-:R-:W-:-:S04]  /*7e10*/  FSETP.GT.AND P0, PT, R4, R13, PT ;  /* 0x0000000d0400720b */ /* 0x010fc80003f04000 */
[----:B------:R-:W-:Y:S02]  /*7e20*/  SEL R24, R24, 0x4, !P0 ;  /* 0x0000000418187807 */ /* 0x000fe40004000000 */
        /* <DEDUP_REMOVED lines=146> */
.L_x_75:
[----:B------:R-:W-:Y:S05]  /*8750*/  BSYNC.RECONVERGENT B1 ;  /* 0x0000000000017941 */ /* 0x000fea0003800200 */
.L_x_74:
        /* <DEDUP_REMOVED lines=50> */
.L_x_540:
[----:B------:R-:W-:-:S03]  /*8a80*/  UMOV UR5, 0xffffffff ;  /* 0xffffffff00057882 */ /* 0x000fc60000000000 */
[----:B------:R-:W-:Y:S05]  /*8a90*/  BRA.DIV UR5, `(.L_x_77) ;  /* 0x00000296056c7947 */ /* 0x000fea000b800000 */
.L_x_543:
[----:B------:R-:W-:-:S03]  /*8aa0*/  UMOV UR5, 0xffffffff ;  /* 0xffffffff00057882 */ /* 0x000fc60000000000 */
[----:B------:R-:W-:Y:S05]  /*8ab0*/  BRA.DIV UR5, `(.L_x_78) ;  /* 0x00000296058c7947 */ /* 0x000fea000b800000 */
[----:B------:R-:W-:Y:S01]  /*8ac0*/  NOP ;  /* 0x0000000000007918 */ /* 0x000fe20000000000 */
.L_x_73:
[----:B------:R-:W-:Y:S05]  /*8ad0*/  BSYNC B0 ;  /* 0x0000000000007941 */ /* 0x000fea0003800000 */
.L_x_72:
[----:B------:R-:W-:-:S03]  /*8ae0*/  UMOV UR5, 0xffffffff ;  /* 0xffffffff00057882 */ /* 0x000fc60000000000 */
[----:B------:R-:W-:Y:S05]  /*8af0*/  BRA.DIV UR5, `(.L_x_79) ;  /* 0x0000029605987947 */ /* 0x000fea000b800000 */
[----:B------:R1:W1:Y:S04]  /*8b00*/  SHFL.IDX PT, R26, R22, 0x9, 0x1f ;  /* 0x01201f00161a7f89 */ /* 0x00026800000e0000 */
[----:B0-----:R0:W0:Y:S02]  /*8b10*/  SHFL.IDX PT, R14, R23, 0x9, 0x1f ;  /* 0x01201f00170e7f89 */ /* 0x00102400000e0000 */
.L_x_549:
        /* <DEDUP_REMOVED lines=172> */
.L_x_83:
[----:B------:R-:W-:Y:S05]  /*95e0*/  BSYNC.RECONVERGENT B1 ;  /* 0x0000000000017941 */ /* 0x000fea0003800200 */
.L_x_82:
        /* <DEDUP_REMOVED lines=50> */
.L_x_564:
[----:B------:R-:W-:-:S03]  /*9910*/  UMOV UR5, 0xffffffff ;  /* 0xffffffff00057882 */ /* 0x000fc60000000000 */
[----:B------:R-:W-:Y:S05]  /*9920*/  BRA.DIV UR5, `(.L_x_85) ;  /* 0x0000028e05f87947 */ /* 0x000fea000b800000 */
.L_x_567:
[----:B------:R-:W-:-:S03]  /*9930*/  UMOV UR5, 0xffffffff ;  /* 0xffffffff00057882 */ /* 0x000fc60000000000 */
[----:B------:R-:W-:Y:S05]  /*9940*/  BRA.DIV UR5, `(.L_x_86) ;  /* 0x0000029205187947 */ /* 0x000fea000b800000 */
[----:B------:R-:W-:Y:S01]  /*9950*/  NOP ;  /* 0x0000000000007918 */ /* 0x000fe20000000000 */
.L_x_81:
[----:B------:R-:W-:Y:S05]  /*9960*/  BSYNC B0 ;  /* 0x0000000000007941 */ /* 0x000fea0003800000 */
.L_x_80:
[----:B------:R-:W-:-:S03]  /*9970*/  UMOV UR5, 0xffffffff ;  /* 0xffffffff00057882 */ /* 0x000fc60000000000 */
[----:B------:R-:W-:Y:S05]  /*9980*/  BRA.DIV UR5, `(.L_x_87) ;  /* 0x0000029205247947 */ /* 0x000fea000b800000 */
[----:B------:R1:W1:Y:S04]  /*9990*/  SHFL.IDX PT, R26, R22, 0xa, 0x1f ;  /* 0x01401f00161a7f89 */ /* 0x00026800000e0000 */
[----:B0-----:R0:W0:Y:S02]  /*99a0*/  SHFL.IDX PT, R14, R23, 0xa, 0x1f ;  /* 0x01401f00170e7f89 */ /* 0x00102400000e0000 */
.L_x_573:
        /* <DEDUP_REMOVED lines=172> */
.L_x_91:
[----:B------:R-:W-:Y:S05]  /*a470*/  BSYNC.RECONVERGENT B1 ;  /* 0x0000000000017941 */ /* 0x000fea0003800200 */
.L_x_90:
        /* <DEDUP_REMOVED lines=50> */
.L_x_588:
[----:B------:R-:W-:-:S03]  /*a7a0*/  UMOV UR5, 0xffffffff ;  /* 0xffffffff00057882 */ /* 0x000fc60000000000 */
[----:B------:R-:W-:Y:S05]  /*a7b0*/  BRA.DIV UR5, `(.L_x_93) ;  /* 0x0000028a05847947 */ /* 0x000fea000b800000 */
.L_x_591:
[----:B------:R-:W-:-:S03]  /*a7c0*/  UMOV UR5, 0xffffffff ;  /* 0xffffffff00057882 */ /* 0x000fc60000000000 */
[----:B------:R-:W-:Y:S05]  /*a7d0*/  BRA.DIV UR5, `(.L_x_94) ;  /* 0x0000028a05a47947 */ /* 0x000fea000b800000 */
[----:B------:R-:W-:Y:S01]  /*a7e0*/  NOP ;  /* 0x0000000000007918 */ /* 0x000fe20000000000 */
.L_x_89:
[----:B------:R-:W-:Y:S05]  /*a7f0*/  BSYNC B0 ;  /* 0x0000000000007941 */ /* 0x000fea0003800000 */
.L_x_88:
[----:B------:R-:W-:-:S03]  /*a800*/  UMOV UR5, 0xffffffff ;  /* 0xffffffff00057882 */ /* 0x000fc60000000000 */
[----:B------:R-:W-:Y:S05]  /*a810*/  BRA.DIV UR5, `(.L_x_95) ;  /* 0x0000028a05b07947 */ /* 0x000fea000b800000 */
[----:B------:R1:W1:Y:S04]  /*a820*/  SHFL.IDX PT, R26, R22, 0xb, 0x1f ;  /* 0x01601f00161a7f89 */ /* 0x00026800000e0000 */
[----:B0-----:R0:W0:Y:S02]  /*a830*/  SHFL.IDX PT, R14, R23, 0xb, 0x1f ;  /* 0x01601f00170e7f89 */ /* 0x00102400000e0000 */
.L_x_597:
        /* <DEDUP_REMOVED lines=172> */
.L_x_99:
[----:B------:R-:W-:Y:S05]  /*b300*/  BSYNC.RECONVERGENT B1 ;  /* 0x0000000000017941 */ /* 0x000fea0003800200 */
.L_x_98:
        /* <DEDUP_REMOVED lines=50> */
.L_x_612:
[----:B------:R-:W-:-:S03]  /*b630*/  UMOV UR5, 0xffffffff ;  /* 0xffffffff00057882 */ /* 0x000fc60000000000 */
[----:B------:R-:W-:Y:S05]  /*b640*/  BRA.DIV UR5, `(.L_x_101) ;  /* 0x0000028605107947 */ /* 0x000fea000b800000 */
.L_x_615:
[----:B------:R-:W-:-:S03]  /*b650*/  UMOV UR5, 0xffffffff ;  /* 0xffffffff00057882 */ /* 0x000fc60000000000 */
[----:B------:R-:W-:Y:S05]  /*b660*/  BRA.DIV UR5, `(.L_x_102) ;  /* 0x0000028605307947 */ /* 0x000fea000b800000 */
[----:B------:R-:W-:Y:S01]  /*b670*/  NOP ;  /* 0x0000000000007918 */ /* 0x000fe20000000000 */
.L_x_97:
[----:B------:R-:W-:Y:S05]  /*b680*/  BSYNC B0 ;  /* 0x0000000000007941 */ /* 0x000fea0003800000 */
.L_x_96:
[----:B------:R-:W-:-:S03]  /*b690*/  UMOV UR5, 0xffffffff ;  /* 0xffffffff00057882 */ /* 0x000fc60000000000 */
[----:B------:R-:W-:Y:S05]  /*b6a0*/  BRA.DIV UR5, `(.L_x_103) ;  /* 0x00000286053c7947 */ /* 0x000fea000b800000 */
[----:B------:R1:W1:Y:S04]  /*b6b0*/  SHFL.IDX PT, R26, R22, 0xc, 0x1f ;  /* 0x01801f00161a7f89 */ /* 0x00026800000e0000 */
[----:B0-----:R0:W0:Y:S02]  /*b6c0*/  SHFL.IDX PT, R14, R23, 0xc, 0x1f ;  /* 0x01801f00170e7f89 */ /* 0x00102400000e0000 */
.L_x_621:
        /* <DEDUP_REMOVED lines=172> */
.L_x_107:
[----:B------:R-:W-:Y:S05]  /*c190*/  BSYNC.RECONVERGENT B1 ;  /* 0x0000000000017941 */ /* 0x000fea0003800200 */
.L_x_106:
        /* <DEDUP_REMOVED lines=50> */
.L_x_636:
[----:B------:R-:W-:-:S03]  /*c4c0*/  UMOV UR5, 0xffffffff ;  /* 0xffffffff00057882 */ /* 0x000fc60000000000 */
[----:B------:R-:W-:Y:S05]  /*c4d0*/  BRA.DIV UR5, `(.L_x_109) ;  /* 0x0000027e059c7947 */ /* 0x000fea000b800000 */
.L_x_639:
[----:B------:R-:W-:-:S03]  /*c4e0*/  UMOV UR5, 0xffffffff ;  /* 0xffffffff00057882 */ /* 0x000fc60000000000 */
[----:B------:R-:W-:Y:S05]  /*c4f0*/  BRA.DIV UR5, `(.L_x_110) ;  /* 0x0000027e05bc7947 */ /* 0x000fea000b800000 */
[----:B------:R-:W-:Y:S01]  /*c500*/  NOP ;  /* 0x0000000000007918 */ /* 0x000fe20000000000 */
.L_x_105:
[----:B------:R-:W-:Y:S05]  /*c510*/  BSYNC B0 ;  /* 0x0000000000007941 */ /* 0x000fea0003800000 */
.L_x_104:
[----:B------:R-:W-:-:S03]  /*c520*/  UMOV UR5, 0xffffffff ;  /* 0xffffffff00057882 */ /* 0x000fc60000000000 */
[----:B------:R-:W-:Y:S05]  /*c530*/  BRA.DIV UR5, `(.L_x_111) ;  /* 0x0000027e05c87947 */ /* 0x000fea000b800000 */
[----:B------:R1:W1:Y:S04]  /*c540*/  SHFL.IDX PT, R26, R22, 0xd, 0x1f ;  /* 0x01a01f00161a7f89 */ /* 0x00026800000e0000 */
[----:B0-----:R0:W0:Y:S02]  /*c550*/  SHFL.IDX PT, R14, R23, 0xd, 0x1f ;  /* 0x01a01f00170e7f89 */ /* 0x00102400000e0000 */
.L_x_645:
        /* <DEDUP_REMOVED lines=172> */
.L_x_115:
[----:B------:R-:W-:Y:S05]  /*d020*/  BSYNC.RECONVERGENT B1 ;  /* 0x0000000000017941 */ /* 0x000fea0003800200 */
.L_x_114:
        /* <DEDUP_REMOVED lines=50> */
.L_x_660:
[----:B------:R-:W-:-:S03]  /*d350*/  UMOV UR5, 0xffffffff ;  /* 0xffffffff00057882 */ /* 0x000fc60000000000 */
[----:B------:R-:W-:Y:S05]  /*d360*/  BRA.DIV UR5, `(.L_x_117) ;  /* 0x0000027a05287947 */ /* 0x000fea000b800000 */
.L_x_663:
[----:B------:R-:W-:-:S03]  /*d370*/  UMOV UR5, 0xffffffff ;  /* 0xffffffff00057882 */ /* 0x000fc60000000000 */
[----:B------:R-:W-:Y:S05]  /*d380*/  BRA.DIV UR5, `(.L_x_118) ;  /* 0x0000027a05487947 */ /* 0x000fea000b800000 */
[----:B------:R-:W-:Y:S01]  /*d390*/  NOP ;  /* 0x0000000000007918 */ /* 0x000fe20000000000 */
.L_x_113:
[----:B------:R-:W-:Y:S05]  /*d3a0*/  BSYNC B0 ;  /* 0x0000000000007941 */ /* 0x000fea0003800000 */
.L_x_112:
[----:B------:R-:W-:-:S03]  /*d3b0*/  UMOV UR5, 0xffffffff ;  /* 0xffffffff00057882 */ /* 0x000fc60000000000 */
[----:B------:R-:W-:Y:S05]  /*d3c0*/  BRA.DIV UR5, `(.L_x_119) ;  /* 0x0000027a05547947 */ /* 0x000fea000b800000 */
[----:B------:R1:W1:Y:S04]  /*d3d0*/  SHFL.IDX PT, R26, R22, 0xe, 0x1f ;  /* 0x01c01f00161a7f89 */ /* 0x00026800000e0000 */
[----:B0-----:R0:W0:Y:S02]  /*d3e0*/  SHFL.IDX PT, R14, R23, 0xe, 0x1f ;  /* 0x01c01f00170e7f89 */ /* 0x00102400000e0000 */
.L_x_669:
        /* <DEDUP_REMOVED lines=172> */
.L_x_123:
[----:B------:R-:W-:Y:S05]  /*deb0*/  BSYNC.RECONVERGENT B1 ;  /* 0x0000000000017941 */ /* 0x000fea0003800200 */
.L_x_122:
        /* <DEDUP_REMOVED lines=50> */
.L_x_684:
[----:B------:R-:W-:-:S03]  /*e1e0*/  UMOV UR5, 0xffffffff ;  /* 0xffffffff00057882 */ /* 0x000fc60000000000 */
[----:B------:R-:W-:Y:S05]  /*e1f0*/  BRA.DIV UR5, `(.L_x_125) ;  /* 0x0000027205b47947 */ /* 0x000fea000b800000 */
.L_x_687:
[----:B------:R-:W-:-:S03]  /*e200*/  UMOV UR5, 0xffffffff ;  /* 0xffffffff00057882 */ /* 0x000fc60000000000 */
[----:B------:R-:W-:Y:S05]  /*e210*/  BRA.DIV UR5, `(.L_x_126) ;  /* 0x0000027205d47947 */ /* 0x000fea000b800000 */
[----:B------:R-:W-:Y:S01]  /*e220*/  NOP ;  /* 0x0000000000007918 */ /* 0x000fe20000000000 */
.L_x_121:
[----:B------:R-:W-:Y:S05]  /*e230*/  BSYNC B0 ;  /* 0x0000000000007941 */ /* 0x000fea0003800000 */
.L_x_120:
[----:B------:R-:W-:-:S03]  /*e240*/  UMOV UR5, 0xffffffff ;  /* 0xffffffff00057882 */ /* 0x000fc60000000000 */
[----:B------:R-:W-:Y:S05]  /*e250*/  BRA.DIV UR5, `(.L_x_127) ;  /* 0x0000027205e07947 */ /* 0x000fea000b800000 */
[----:B------:R1:W1:Y:S04]  /*e260*/  SHFL.IDX PT, R26, R22, 0xf, 0x1f ;  /* 0x01e01f00161a7f89 */ /* 0x00026800000e0000 */
[----:B0-----:R0:W0:Y:S02]  /*e270*/  SHFL.IDX PT, R14, R23, 0xf, 0x1f ;  /* 0x01e01f00170e7f89 */ /* 0x00102400000e0000 */
.L_x_693:
        /* <DEDUP_REMOVED lines=172> */
.L_x_131:
[----:B------:R-:W-:Y:S05]  /*ed40*/  BSYNC.RECONVERGENT B1 ;  /* 0x0000000000017941 */ /* 0x000fea0003800200 */
.L_x_130:
        /* <DEDUP_REMOVED lines=50> */
.L_x_708:
[----:B------:R-:W-:-:S03]  /*f070*/  UMOV UR5, 0xffffffff ;  /* 0xffffffff00057882 */ /* 0x000fc60000000000 */
[----:B------:R-:W-:Y:S05]  /*f080*/  BRA.DIV UR5, `(.L_x_133) ;  /* 0x0000026e05407947 */ /* 0x000fea000b800000 */
.L_x_711:
[----:B------:R-:W-:-:S03]  /*f090*/  UMOV UR5, 0xffffffff ;  /* 0xffffffff00057882 */ /* 0x000fc60000000000 */
[----:B------:R-:W-:Y:S05]  /*f0a0*/  BRA.DIV UR5, `(.L_x_134) ;  /* 0x0000026e05607947 */ /* 0x000fea000b800000 */
[----:B------:R-:W-:Y:S01]  /*f0b0*/  NOP ;  /* 0x0000000000007918 */ /* 0x000fe20000000000 */
.L_x_129:
[----:B------:R-:W-:Y:S05]  /*f0c0*/  BSYNC B0 ;  /* 0x0000000000007941 */ /* 0x000fea0003800000 */
.L_x_128:
[----:B------:R-:W-:-:S03]  /*f0d0*/  UMOV UR5, 0xffffffff ;  /* 0xffffffff00057882 */ /* 0x000fc60000000000 */
[----:B------:R-:W-:Y:S05]  /*f0e0*/  BRA.DIV UR5, `(.L_x_135) ;  /* 0x0000026e056c7947 */ /* 0x000fea000b800000 */
[----:B------:R1:W1:Y:S04]  /*f0f0*/  SHFL.IDX PT, R26, R22, 0x10, 0x1f ;  /* 0x02001f00161a7f89 */ /* 0x00026800000e0000 */
[----:B0-----:R0:W0:Y:S02]  /*f100*/  SHFL.IDX PT, R14, R23, 0x10, 0x1f ;  /* 0x02001f00170e7f89 */ /* 0x00102400000e0000 */
.L_x_717:
        /* <DEDUP_REMOVED lines=172> */
.L_x_139:
[----:B------:R-:W-:Y:S05]  /*fbd0*/  BSYNC.RECONVERGENT B1 ;  /* 0x0000000000017941 */ /* 0x000fea0003800200 */
.L_x_138:
        /* <DEDUP_REMOVED lines=50> */
.L_x_732:
[----:B------:R-:W-:-:S03]  /*ff00*/  UMOV UR5, 0xffffffff ;  /* 0xffffffff00057882 */ /* 0x000fc60000000000 */
[----:B------:R-:W-:Y:S05]  /*ff10*/  BRA.DIV UR5, `(.L_x_141) ;  /* 0x0000026605cc7947 */ /* 0x000fea000b800000 */
.L_x_735:
[----:B------:R-:W-:-:S03]  /*ff20*/  UMOV UR5, 0xffffffff ;  /* 0xffffffff00057882 */ /* 0x000fc60000000000 */
[----:B------:R-:W-:Y:S05]  /*ff30*/  BRA.DIV UR5, `(.L_x_142) ;  /* 0x0000026605ec7947 */ /* 0x000fea000b800000 */
[----:B------:R-:W-:Y:S01]  /*ff40*/  NOP ;  /* 0x0000000000007918 */ /* 0x000fe20000000000 */
.L_x_137:
[----:B------:R-:W-:Y:S05]  /*ff50*/  BSYNC B0 ;  /* 0x0000000000007941 */ /* 0x000fea0003800000 */
.L_x_136:
[----:B------:R-:W-:-:S03]  /*ff60*/  UMOV UR5, 0xffffffff ;  /* 0xffffffff00057882 */ /* 0x000fc60000000000 */
[----:B------:R-:W-:Y:S05]  /*ff70*/  BRA.DIV UR5, `(.L_x_143) ;  /* 0x0000026605f87947 */ /* 0x000fea000b800000 */
[----:B------:R1:W1:Y:S04]  /*ff80*/  SHFL.IDX PT, R26, R22, 0x11, 0x1f ;  /* 0x02201f00161a7f89 */ /* 0x00026800000e0000 */
[----:B0-----:R0:W0:Y:S02]  /*ff90*/  SHFL.IDX PT, R14, R23, 0x11, 0x1f ;  /* 0x02201f00170e7f89 */ /* 0x00102400000e0000 */
.L_x_741:
        /* <DEDUP_REMOVED lines=172> */
.L_x_147:
[----:B------:R-:W-:Y:S05]  /*10a60*/  BSYNC.RECONVERGENT B1 ;  /* 0x0000000000017941 */ /* 0x000fea0003800200 */
.L_x_146:
        /* <DEDUP_REMOVED lines=50> */
.L_x_756:
[----:B------:R-:W-:-:S03]  /*10d90*/  UMOV UR5, 0xffffffff ;  /* 0xffffffff00057882 */ /* 0x000fc60000000000 */
[----:B------:R-:W-:Y:S05]  /*10da0*/  BRA.DIV UR5, `(.L_x_149) ;  /* 0x0000026205587947 */ /* 0x000fea000b800000 */
.L_x_759:
[----:B------:R-:W-:-:S03]  /*10db0*/  UMOV UR5, 0xffffffff ;  /* 0xffffffff00057882 */ /* 0x000fc60000000000 */
[----:B------:R-:W-:Y:S05]  /*10dc0*/  BRA.DIV UR5, `(.L_x_150) ;  /* 0x0000026205787947 */ /* 0x000fea000b800000 */
[----:B------:R-:W-:Y:S01]  /*10dd0*/  NOP ;  /* 0x0000000000007918 */ /* 0x000fe20000000000 */
.L_x_145:
[----:B------:R-:W-:Y:S05]  /*10de0*/  BSYNC B0 ;  /* 0x0000000000007941 */ /* 0x000fea0003800000 */
.L_x_144:
[----:B------:R-:W-:-:S03]  /*10df0*/  UMOV UR5, 0xffffffff ;  /* 0xffffffff00057882 */ /* 0x000fc60000000000 */
[----:B------:R-:W-:Y:S05]  /*10e00*/  BRA.DIV UR5, `(.L_x_151) ;  /* 0x0000026205847947 */ /* 0x000fea000b800000 */
[----:B------:R1:W1:Y:S04]  /*10e10*/  SHFL.IDX PT, R26, R22, 0x12, 0x1f ;  /* 0x02401f00161a7f89 */ /* 0x00026800000e0000 */
[----:B0-----:R0:W0:Y:S02]  /*10e20*/  SHFL.IDX PT, R14, R23, 0x12, 0x1f ;  /* 0x02401f00170e7f89 */ /* 0x00102400000e0000 */
.L_x_765:
        /* <DEDUP_REMOVED lines=172> */
.L_x_155:
[----:B------:R-:W-:Y:S05]  /*118f0*/  BSYNC.RECONVERGENT B1 ;  /* 0x0000000000017941 */ /* 0x000fea0003800200 */
.L_x_154:
        /* <DEDUP_REMOVED lines=50> */
.L_x_780:
[----:B------:R-:W-:-:S03]  /*11c20*/  UMOV UR5, 0xffffffff ;  /* 0xffffffff00057882 */ /* 0x000fc60000000000 */
[----:B------:R-:W-:Y:S05]  /*11c30*/  BRA.DIV UR5, `(.L_x_157) ;  /* 0x0000025a05e47947 */ /* 0x000fea000b800000 */
.L_x_783:
[----:B------:R-:W-:-:S03]  /*11c40*/  UMOV UR5, 0xffffffff ;  /* 0xffffffff00057882 */ /* 0x000fc60000000000 */
[----:B------:R-:W-:Y:S05]  /*11c50*/  BRA.DIV UR5, `(.L_x_158) ;  /* 0x0000025e05047947 */ /* 0x000fea000b800000 */
[----:B------:R-:W-:Y:S01]  /*11c60*/  NOP ;  /* 0x0000000000007918 */ /* 0x000fe20000000000 */
.L_x_153:
[----:B------:R-:W-:Y:S05]  /*11c70*/  BSYNC B0 ;  /* 0x0000000000007941 */ /* 0x000fea0003800000 */
.L_x_152:
[----:B------:R-:W-:-:S03]  /*11c80*/  UMOV UR5, 0xffffffff ;  /* 0xffffffff00057882 */ /* 0x000fc60000000000 */
[----:B------:R-:W-:Y:S05]  /*11c90*/  BRA.DIV UR5, `(.L_x_159) ;  /* 0x0000025e05107947 */ /* 0x000fea000b800000 */
[----:B------:R1:W1:Y:S04]  /*11ca0*/  SHFL.IDX PT, R26, R22, 0x13, 0x1f ;  /* 0x02601f00161a7f89 */ /* 0x00026800000e0000 */
[----:B0-----:R0:W0:Y:S02]  /*11cb0*/  SHFL.IDX PT, R14, R23, 0x13, 0x1f ;  /* 0x02601f00170e7f89 */ /* 0x00102400000e0000 */
.L_x_789:
        /* <DEDUP_REMOVED lines=172> */
.L_x_163:
[----:B------:R-:W-:Y:S05]  /*12780*/  BSYNC.RECONVERGENT B1 ;  /* 0x0000000000017941 */ /* 0x000fea0003800200 */
.L_x_162:
        /* <DEDUP_REMOVED lines=50> */
.L_x_804:
[----:B------:R-:W-:-:S03]  /*12ab0*/  UMOV UR5, 0xffffffff ;  /* 0xffffffff00057882 */ /* 0x000fc60000000000 */
[----:B------:R-:W-:Y:S05]  /*12ac0*/  BRA.DIV UR5, `(.L_x_165) ;  /* 0x0000025605707947 */ /* 0x000fea000b800000 */
.L_x_807:
[----:B------:R-:W-:-:S03]  /*12ad0*/  UMOV UR5, 0xffffffff ;  /* 0xffffffff00057882 */ /* 0x000fc60000000000 */
[----:B------:R-:W-:Y:S05]  /*12ae0*/  BRA.DIV UR5, `(.L_x_166) ;  /* 0x0000025605907947 */ /* 0x000fea000b800000 */
[----:B------:R-:W-:Y:S01]  /*12af0*/  NOP ;  /* 0x0000000000007918 */ /* 0x000fe20000000000 */
.L_x_161:
[----:B------:R-:W-:Y:S05]  /*12b00*/  BSYNC B0 ;  /* 0x0000000000007941 */ /* 0x000fea0003800000 */
.L_x_160:
[----:B------:R-:W-:-:S03]  /*12b10*/  UMOV UR5, 0xffffffff ;  /* 0xffffffff00057882 */ /* 0x000fc60000000000 */
[----:B------:R-:W-:Y:S05]  /*12b20*/  BRA.DIV UR5, `(.L_x_167) ;  /* 0x00000256059c7947 */ /* 0x000fea000b800000 */
[----:B------:R1:W1:Y:S04]  /*12b30*/  SHFL.IDX PT, R26, R22, 0x14, 0x1f ;  /* 0x02801f00161a7f89 */ /* 0x00026800000e0000 */
[----:B0-----:R0:W0:Y:S02]  /*12b40*/  SHFL.IDX PT, R14, R23, 0x14, 0x1f ;  /* 0x02801f00170e7f89 */ /* 0x00102400000e0000 */
.L_x_813:
        /* <DEDUP_REMOVED lines=172> */
.L_x_171:
[----:B------:R-:W-:Y:S05]  /*13610*/  BSYNC.RECONVERGENT B1 ;  /* 0x0000000000017941 */ /* 0x000fea0003800200 */
.L_x_170:
        /* <DEDUP_REMOVED lines=50> */
.L_x_828:
[----:B------:R-:W-:-:S03]  /*13940*/  UMOV UR5, 0xffffffff ;  /* 0xffffffff00057882 */ /* 0x000fc60000000000 */
[----:B------:R-:W-:Y:S05]  /*13950*/  BRA.DIV UR5, `(.L_x_173) ;  /* 0x0000024e05fc7947 */ /* 0x000fea000b800000 */
.L_x_831:
[----:B------:R-:W-:-:S03]  /*13960*/  UMOV UR5, 0xffffffff ;  /* 0xffffffff00057882 */ /* 0x000fc60000000000 */
[----:B------:R-:W-:Y:S05]  /*13970*/  BRA.DIV UR5, `(.L_x_174) ;  /* 0x00000252051c7947 */ /* 0x000fea000b800000 */
[----:B------:R-:W-:Y:S01]  /*13980*/  NOP ;  /* 0x0000000000007918 */ /* 0x000fe20000000000 */
.L_x_169:
[----:B------:R-:W-:Y:S05]  /*13990*/  BSYNC B0 ;  /* 0x0000000000007941 */ /* 0x000fea0003800000 */
.L_x_168:
[----:B------:R-:W-:-:S03]  /*139a0*/  UMOV UR5, 0xffffffff ;  /* 0xffffffff00057882 */ /* 0x000fc60000000000 */
[----:B------:R-:W-:Y:S05]  /*139b0*/  BRA.DIV UR5, `(.L_x_175) ;  /* 0x0000025205287947 */ /* 0x000fea000b800000 */
[----:B------:R1:W1:Y:S04]  /*139c0*/  SHFL.IDX PT, R26, R22, 0x15, 0x1f ;  /* 0x02a01f00161a7f89 */ /* 0x00026800000e0000 */
[----:B0-----:R0:W0:Y:S02]  /*139d0*/  SHFL.IDX PT, R14, R23, 0x15, 0x1f ;  /* 0x02a01f00170e7f89 */ /* 0x00102400000e0000 */
.L_x_837:
        /* <DEDUP_REMOVED lines=172> */
.L_x_179:
[----:B------:R-:W-:Y:S05]  /*144a0*/  BSYNC.RECONVERGENT B1 ;  /* 0x0000000000017941 */ /* 0x000fea0003800200 */
.L_x_178:
        /* <DEDUP_REMOVED lines=50> */
.L_x_852:
[----:B------:R-:W-:-:S03]  /*147d0*/  UMOV UR5, 0xffffffff ;  /* 0xffffffff00057882 */ /* 0x000fc60000000000 */
[----:B------:R-:W-:Y:S05]  /*147e0*/  BRA.DIV UR5, `(.L_x_181) ;  /* 0x0000024a05887947 */ /* 0x000fea000b800000 */
.L_x_855:
[----:B------:R-:W-:-:S03]  /*147f0*/  UMOV UR5, 0xffffffff ;  /* 0xffffffff00057882 */ /* 0x000fc60000000000 */
[----:B------:R-:W-:Y:S05]  /*14800*/  BRA.DIV UR5, `(.L_x_182) ;  /* 0x0000024a05a87947 */ /* 0x000fea000b800000 */
[----:B------:R-:W-:Y:S01]  /*14810*/  NOP ;  /* 0x0000000000007918 */ /* 0x000fe20000000000 */
.L_x_177:
[----:B------:R-:W-:Y:S05]  /*14820*/  BSYNC B0 ;  /* 0x0000000000007941 */ /* 0x000fea0003800000 */
.L_x_176:
[----:B------:R-:W-:-:S03]  /*14830*/  UMOV UR5, 0xffffffff ;  /* 0xffffffff00057882 */ /* 0x000fc60000000000 */
[----:B------:R-:W-:Y:S05]  /*14840*/  BRA.DIV UR5, `(.L_x_183) ;  /* 0x0000024a05b47947 */ /* 0x000fea000b800000 */
[----:B------:R1:W1:Y:S04]  /*14850*/  SHFL.IDX PT, R26, R22, 0x16, 0x1f ;  /* 0x02c01f00161a7f89 */ /* 0x00026800000e0000 */
[----:B0-----:R0:W0:Y:S02]  /*14860*/  SHFL.IDX PT, R14, R23, 0x16, 0x1f ;  /* 0x02c01f00170e7f89 */ /* 0x00102400000e0000 */
.L_x_861:
        /* <DEDUP_REMOVED lines=172> */
.L_x_187:
[----:B------:R-:W-:Y:S05]  /*15330*/  BSYNC.RECONVERGENT B1 ;  /* 0x0000000000017941 */ /* 0x000fea0003800200 */
.L_x_186:
        /* <DEDUP_REMOVED lines=50> */
.L_x_876:
[----:B------:R-:W-:-:S03]  /*15660*/  UMOV UR5, 0xffffffff ;  /* 0xffffffff00057882 */ /* 0x000fc60000000000 */
[----:B------:R-:W-:Y:S05]  /*15670*/  BRA.DIV UR5, `(.L_x_189) ;  /* 0x0000024605147947 */ /* 0x000fea000b800000 */
.L_x_879:
[----:B------:R-:W-:-:S03]  /*15680*/  UMOV UR5, 0xffffffff ;  /* 0xffffffff00057882 */ /* 0x000fc60000000000 */
[----:B------:R-:W-:Y:S05]  /*15690*/  BRA.DIV UR5, `(.L_x_190) ;  /* 0x0000024605347947 */ /* 0x000fea000b800000 */
[----:B------:R-:W-:Y:S01]  /*156a0*/  NOP ;  /* 0x0000000000007918 */ /* 0x000fe20000000000 */
.L_x_185:
[----:B------:R-:W-:Y:S05]  /*156b0*/  BSYNC B0 ;  /* 0x0000000000007941 */ /* 0x000fea0003800000 */
.L_x_184:
[----:B------:R-:W-:-:S03]  /*156c0*/  UMOV UR5, 0xffffffff ;  /* 0xffffffff00057882 */ /* 0x000fc60000000000 */
[----:B------:R-:W-:Y:S05]  /*156d0*/  BRA.DIV UR5, `(.L_x_191) ;  /* 0x0000024605407947 */ /* 0x000fea000b800000 */
[----:B------:R1:W1:Y:S04]  /*156e0*/  SHFL.IDX PT, R26, R22, 0x17, 0x1f ;  /* 0x02e01f00161a7f89 */ /* 0x00026800000e0000 */
[----:B0-----:R0:W0:Y:S02]  /*156f0*/  SHFL.IDX PT, R14, R23, 0x17, 0x1f ;  /* 0x02e01f00170e7f89 */ /* 0x00102400000e0000 */
.L_x_885:
        /* <DEDUP_REMOVED lines=172> */
.L_x_195:
[----:B------:R-:W-:Y:S05]  /*161c0*/  BSYNC.RECONVERGENT B1 ;  /* 0x0000000000017941 */ /* 0x000fea0003800200 */
.L_x_194:
        /* <DEDUP_REMOVED lines=50> */
.L_x_900:
[----:B------:R-:W-:-:S03]  /*164f0*/  UMOV UR5, 0xffffffff ;  /* 0xffffffff00057882 */ /* 0x000fc60000000000 */
[----:B------:R-:W-:Y:S05]  /*16500*/  BRA.DIV UR5, `(.L_x_197) ;  /* 0x0000023e05a07947 */ /* 0x000fea000b800000 */
.L_x_903:
[----:B------:R-:W-:-:S03]  /*16510*/  UMOV UR5, 0xffffffff ;  /* 0xffffffff00057882 */ /* 0x000fc60000000000 */
[----:B------:R-:W-:Y:S05]  /*16520*/  BRA.DIV UR5, `(.L_x_198) ;  /* 0x0000023e05c07947 */ /* 0x000fea000b800000 */
[----:B------:R-:W-:Y:S01]  /*16530*/  NOP ;  /* 0x0000000000007918 */ /* 0x000fe20000000000 */
.L_x_193:
[----:B------:R-:W-:Y:S05]  /*16540*/  BSYNC B0 ;  /* 0x0000000000007941 */ /* 0x000fea0003800000 */
.L_x_192:
[----:B------:R-:W-:-:S03]  /*16550*/  UMOV UR5, 0xffffffff ;  /* 0xffffffff00057882 */ /* 0x000fc60000000000 */
[----:B------:R-:W-:Y:S05]  /*16560*/  BRA.DIV UR5, `(.L_x_199) ;  /* 0x0000023e05cc7947 */ /* 0x000fea000b800000 */
[----:B------:R1:W1:Y:S04]  /*16570*/  SHFL.IDX PT, R26, R22, 0x18, 0x1f ;  /* 0x03001f00161a7f89 */ /* 0x00026800000e0000 */
[----:B0-----:R0:W0:Y:S02]  /*16580*/  SHFL.IDX PT, R14, R23, 0x18, 0x1f ;  /* 0x03001f00170e7f89 */ /* 0x00102400000e0000 */
.L_x_909:
        /* <DEDUP_REMOVED lines=172> */
.L_x_203:
[----:B------:R-:W-:Y:S05]  /*17050*/  BSYNC.RECONVERGENT B1 ;  /* 0x0000000000017941 */ /* 0x000fea0003800200 */
.L_x_202:
        /* <DEDUP_REMOVED lines=50> */
.L_x_924:
[----:B------:R-:W-:-:S03]  /*17380*/  UMOV UR5, 0xffffffff ;  /* 0xffffffff00057882 */ /* 0x000fc60000000000 */
[----:B------:R-:W-:Y:S05]  /*17390*/  BRA.DIV UR5, `(.L_x_205) ;  /* 0x0000023a052c7947 */ /* 0x000fea000b800000 */
.L_x_927:
[----:B------:R-:W-:-:S03]  /*173a0*/  UMOV UR5, 0xffffffff ;  /* 0xffffffff00057882 */ /* 0x000fc60000000000 */
[----:B------:R-:W-:Y:S05]  /*173b0*/  BRA.DIV UR5, `(.L_x_206) ;  /* 0x0000023a054c7947 */ /* 0x000fea000b800000 */
[----:B------:R-:W-:Y:S01]  /*173c0*/  NOP ;  /* 0x0000000000007918 */ /* 0x000fe20000000000 */
.L_x_201:
[----:B------:R-:W-:Y:S05]  /*173d0*/  BSYNC B0 ;  /* 0x0000000000007941 */ /* 0x000fea0003800000 */
.L_x_200:
[----:B------:R-:W-:-:S03]  /*173e0*/  UMOV UR5, 0xffffffff ;  /* 0xffffffff00057882 */ /* 0x000fc60000000000 */
[----:B------:R-:W-:Y:S05]  /*173f0*/  BRA.DIV UR5, `(.L_x_207) ;  /* 0x0000023a05587947 */ /* 0x000fea000b800000 */
[----:B------:R1:W1:Y:S04]  /*17400*/  SHFL.IDX PT, R26, R22, 0x19, 0x1f ;  /* 0x03201f00161a7f89 */ /* 0x00026800000e0000 */
[----:B0-----:R0:W0:Y:S02]  /*17410*/  SHFL.IDX PT, R14, R23, 0x19, 0x1f ;  /* 0x03201f00170e7f89 */ /* 0x00102400000e0000 */
.L_x_933:
        /* <DEDUP_REMOVED lines=172> */
.L_x_211:
[----:B------:R-:W-:Y:S05]  /*17ee0*/  BSYNC.RECONVERGENT B1 ;  /* 0x0000000000017941 */ /* 0x000fea0003800200 */
.L_x_210:
        /* <DEDUP_REMOVED lines=50> */
.L_x_948:
[----:B------:R-:W-:-:S03]  /*18210*/  UMOV UR5, 0xffffffff ;  /* 0xffffffff00057882 */ /* 0x000fc60000000000 */
[----:B------:R-:W-:Y:S05]  /*18220*/  BRA.DIV UR5, `(.L_x_213) ;  /* 0x0000023205b87947 */ /* 0x000fea000b800000 */
.L_x_951:
[----:B------:R-:W-:-:S03]  /*18230*/  UMOV UR5, 0xffffffff ;  /* 0xffffffff00057882 */ /* 0x000fc60000000000 */
[----:B------:R-:W-:Y:S05]  /*18240*/  BRA.DIV UR5, `(.L_x_214) ;  /* 0x0000023205d87947 */ /* 0x000fea000b800000 */
[----:B------:R-:W-:Y:S01]  /*18250*/  NOP ;  /* 0x0000000000007918 */ /* 0x000fe20000000000 */
.L_x_209:
[----:B------:R-:W-:Y:S05]  /*18260*/  BSYNC B0 ;  /* 0x0000000000007941 */ /* 0x000fea0003800000 */
.L_x_208:
[----:B------:R-:W-:-:S03]  /*18270*/  UMOV UR5, 0xffffffff ;  /* 0xffffffff00057882 */ /* 0x000fc60000000000 */
[----:B------:R-:W-:Y:S05]  /*18280*/  BRA.DIV UR5, `(.L_x_215) ;  /* 0x0000023205e47947 */ /* 0x000fea000b800000 */
[----:B------:R1:W1:Y:S04]  /*18290*/  SHFL.IDX PT, R26, R22, 0x1a, 0x1f ;  /* 0x03401f00161a7f89 */ /* 0x00026800000e0000 */
[----:B0-----:R0:W0:Y:S02]  /*182a0*/  SHFL.IDX PT, R14, R23, 0x1a, 0x1f ;  /* 0x03401f00170e7f89 */ /* 0x00102400000e0000 */
.L_x_957:
        /* <DEDUP_REMOVED lines=172> */
.L_x_219:
[----:B------:R-:W-:Y:S05]  /*18d70*/  BSYNC.RECONVERGENT B1 ;  /* 0x0000000000017941 */ /* 0x000fea0003800200 */
.L_x_218:
        /* <DEDUP_REMOVED lines=50> */
.L_x_972:
[----:B------:R-:W-:-:S03]  /*190a0*/  UMOV UR5, 0xffffffff ;  /* 0xffffffff00057882 */ /* 0x000fc60000000000 */
[----:B------:R-:W-:Y:S05]  /*190b0*/  BRA.DIV UR5, `(.L_x_221) ;  /* 0x0000022e05447947 */ /* 0x000fea000b800000 */
.L_x_975:
[----:B------:R-:W-:-:S03]  /*190c0*/  UMOV UR5, 0xffffffff ;  /* 0xffffffff00057882 */ /* 0x000fc60000000000 */
[----:B------:R-:W-:Y:S05]  /*190d0*/  BRA.DIV UR5, `(.L_x_222) ;  /* 0x0000022e05647947 */ /* 0x000fea000b800000 */
[----:B------:R-:W-:Y:S01]  /*190e0*/  NOP ;  /* 0x0000000000007918 */ /* 0x000fe20000000000 */
.L_x_217:
[----:B------:R-:W-:Y:S05]  /*190f0*/  BSYNC B0 ;  /* 0x0000000000007941 */ /* 0x000fea0003800000 */
.L_x_216:
[----:B------:R-:W-:-:S03]  /*19100*/  UMOV UR5, 0xffffffff ;  /* 0xffffffff00057882 */ /* 0x000fc60000000000 */
[----:B------:R-:W-:Y:S05]  /*19110*/  BRA.DIV UR5, `(.L_x_223) ;  /* 0x0000022e05707947 */ /* 0x000fea000b800000 */
[----:B------:R1:W1:Y:S04]  /*19120*/  SHFL.IDX PT, R26, R22, 0x1b, 0x1f ;  /* 0x03601f00161a7f89 */ /* 0x00026800000e0000 */
[----:B0-----:R0:W0:Y:S02]  /*19130*/  SHFL.IDX PT, R14, R23, 0x1b, 0x1f ;  /* 0x03601f00170e7f89 */ /* 0x00102400000e0000 */
.L_x_981:
        /* <DEDUP_REMOVED lines=172> */
.L_x_227:
[----:B------:R-:W-:Y:S05]  /*19c00*/  BSYNC.RECONVERGENT B1 ;  /* 0x0000000000017941 */ /* 0x000fea0003800200 */
.L_x_226:
        /* <DEDUP_REMOVED lines=50> */
.L_x_996:
[----:B------:R-:W-:-:S03]  /*19f30*/  UMOV UR5, 0xffffffff ;  /* 0xffffffff00057882 */ /* 0x000fc60000000000 */
[----:B------:R-:W-:Y:S05]  /*19f40*/  BRA.DIV UR5, `(.L_x_229) ;  /* 0x0000022605d07947 */ /* 0x000fea000b800000 */
.L_x_999:
[----:B------:R-:W-:-:S03]  /*19f50*/  UMOV UR5, 0xffffffff ;  /* 0xffffffff00057882 */ /* 0x000fc60000000000 */
[----:B------:R-:W-:Y:S05]  /*19f60*/  BRA.DIV UR5, `(.L_x_230) ;  /* 0x0000022605f07947 */ /* 0x000fea000b800000 */
[----:B------:R-:W-:Y:S01]  /*19f70*/  NOP ;  /* 0x0000000000007918 */ /* 0x000fe20000000000 */
.L_x_225:
[----:B------:R-:W-:Y:S05]  /*19f80*/  BSYNC B0 ;  /* 0x0000000000007941 */ /* 0x000fea0003800000 */
.L_x_224:
[----:B------:R-:W-:-:S03]  /*19f90*/  UMOV UR5, 0xffffffff ;  /* 0xffffffff00057882 */ /* 0x000fc60000000000 */
[----:B------:R-:W-:Y:S05]  /*19fa0*/  BRA.DIV UR5, `(.L_x_231) ;  /* 0x0000022605fc7947 */ /* 0x000fea000b800000 */
[----:B------:R1:W1:Y:S04]  /*19fb0*/  SHFL.IDX PT, R26, R22, 0x1c, 0x1f ;  /* 0x03801f00161a7f89 */ /* 0x00026800000e0000 */
[----:B0-----:R0:W0:Y:S02]  /*19fc0*/  SHFL.IDX PT, R14, R23, 0x1c, 0x1f ;  /* 0x03801f00170e7f89 */ /* 0x00102400000e0000 */
.L_x_1005:
        /* <DEDUP_REMOVED lines=172> */
.L_x_235:
[----:B------:R-:W-:Y:S05]  /*1aa90*/  BSYNC.RECONVERGENT B1 ;  /* 0x0000000000017941 */ /* 0x000fea0003800200 */
.L_x_234:
        /* <DEDUP_REMOVED lines=50> */
.L_x_1020:
[----:B------:R-:W-:-:S03]  /*1adc0*/  UMOV UR5, 0xffffffff ;  /* 0xffffffff00057882 */ /* 0x000fc60000000000 */
[----:B------:R-:W-:Y:S05]  /*1add0*/  BRA.DIV UR5, `(.L_x_237) ;  /* 0x00000222055c7947 */ /* 0x000fea000b800000 */
.L_x_1023:
[----:B------:R-:W-:-:S03]  /*1ade0*/  UMOV UR5, 0xffffffff ;  /* 0xffffffff00057882 */ /* 0x000fc60000000000 */
[----:B------:R-:W-:Y:S05]  /*1adf0*/  BRA.DIV UR5, `(.L_x_238) ;  /* 0x00000222057c7947 */ /* 0x000fea000b800000 */
[----:B------:R-:W-:Y:S01]  /*1ae00*/  NOP ;  /* 0x0000000000007918 */ /* 0x000fe20000000000 */
.L_x_233:
[----:B------:R-:W-:Y:S05]  /*1ae10*/  BSYNC B0 ;  /* 0x0000000000007941 */ /* 0x000fea0003800000 */
.L_x_232:
[----:B------:R-:W-:-:S03]  /*1ae20*/  UMOV UR5, 0xffffffff ;  /* 0xffffffff00057882 */ /* 0x000fc60000000000 */
[----:B------:R-:W-:Y:S05]  /*1ae30*/  BRA.DIV UR5, `(.L_x_239) ;  /* 0x0000022205887947 */ /* 0x000fea000b800000 */
[----:B------:R1:W1:Y:S04]  /*1ae40*/  SHFL.IDX PT, R26, R22, 0x1d, 0x1f ;  /* 0x03a01f00161a7f89 */ /* 0x00026800000e0000 */
[----:B0-----:R0:W0:Y:S02]  /*1ae50*/  SHFL.IDX PT, R14, R23, 0x1d, 0x1f ;  /* 0x03a01f00170e7f89 */ /* 0x00102400000e0000 */
.L_x_1029:
        /* <DEDUP_REMOVED lines=172> */
.L_x_243:
[----:B------:R-:W-:Y:S05]  /*1b920*/  BSYNC.RECONVERGENT B1 ;  /* 0x0000000000017941 */ /* 0x000fea0003800200 */
.L_x_242:
        /* <DEDUP_REMOVED lines=50> */
.L_x_1044:
[----:B------:R-:W-:-:S03]  /*1bc50*/  UMOV UR5, 0xffffffff ;  /* 0xffffffff00057882 */ /* 0x000fc60000000000 */
[----:B------:R-:W-:Y:S05]  /*1bc60*/  BRA.DIV UR5, `(.L_x_245) ;  /* 0x0000021a05e87947 */ /* 0x000fea000b800000 */
.L_x_1047:
[----:B------:R-:W-:-:S03]  /*1bc70*/  UMOV UR5, 0xffffffff ;  /* 0xffffffff00057882 */ /* 0x000fc60000000000 */
[----:B------:R-:W-:Y:S05]  /*1bc80*/  BRA.DIV UR5, `(.L_x_246) ;  /* 0x0000021e05087947 */ /* 0x000fea000b800000 */
[----:B------:R-:W-:Y:S01]  /*1bc90*/  NOP ;  /* 0x0000000000007918 */ /* 0x000fe20000000000 */
.L_x_241:
[----:B------:R-:W-:Y:S05]  /*1bca0*/  BSYNC B0 ;  /* 0x0000000000007941 */ /* 0x000fea0003800000 */
.L_x_240:
[----:B------:R-:W-:-:S03]  /*1bcb0*/  UMOV UR5, 0xffffffff ;  /* 0xffffffff00057882 */ /* 0x000fc60000000000 */
[----:B------:R-:W-:Y:S05]  /*1bcc0*/  BRA.DIV UR5, `(.L_x_247) ;  /* 0x0000021e05147947 */ /* 0x000fea000b800000 */
[----:B------:R1:W1:Y:S04]  /*1bcd0*/  SHFL.IDX PT, R26, R22, 0x1e, 0x1f ;  /* 0x03c01f00161a7f89 */ /* 0x00026800000e0000 */
[----:B0-----:R0:W0:Y:S02]  /*1bce0*/  SHFL.IDX PT, R14, R23, 0x1e, 0x1f ;  /* 0x03c01f00170e7f89 */ /* 0x00102400000e0000 */
.L_x_1053:
        /* <DEDUP_REMOVED lines=172> */
.L_x_251:
[----:B------:R-:W-:Y:S05]  /*1c7b0*/  BSYNC.RECONVERGENT B1 ;  /* 0x0000000000017941 */ /* 0x000fea0003800200 */
.L_x_250:
        /* <DEDUP_REMOVED lines=50> */
.L_x_1068:
[----:B------:R-:W-:-:S03]  /*1cae0*/  UMOV UR5, 0xffffffff ;  /* 0xffffffff00057882 */ /* 0x000fc60000000000 */
[----:B------:R-:W-:Y:S05]  /*1caf0*/  BRA.DIV UR5, `(.L_x_253) ;  /* 0x0000021605747947 */ /* 0x000fea000b800000 */
.L_x_1071:
[----:B------:R-:W-:-:S03]  /*1cb00*/  UMOV UR5, 0xffffffff ;  /* 0xffffffff00057882 */ /* 0x000fc60000000000 */
[----:B------:R-:W-:Y:S05]  /*1cb10*/  BRA.DIV UR5, `(.L_x_254) ;  /* 0x0000021605947947 */ /* 0x000fea000b800000 */
[----:B------:R-:W-:Y:S01]  /*1cb20*/  NOP ;  /* 0x0000000000007918 */ /* 0x000fe20000000000 */
.L_x_249:
[----:B------:R-:W-:Y:S05]  /*1cb30*/  BSYNC B0 ;  /* 0x0000000000007941 */ /* 0x000fea0003800000 */
.L_x_248:
[----:B------:R-:W-:-:S03]  /*1cb40*/  UMOV UR5, 0xffffffff ;  /* 0xffffffff00057882 */ /* 0x000fc60000000000 */
[----:B------:R-:W-:Y:S05]  /*1cb50*/  BRA.DIV UR5, `(.L_x_255) ;  /* 0x0000021605a07947 */ /* 0x000fea000b800000 */
[----:B------:R-:W1:Y:S04]  /*1cb60*/  SHFL.IDX PT, R22, R22, 0x1f, 0x1f ;  /* 0x03e01f0016167f89 */ /* 0x000e6800000e0000 */
[----:B0-----:R0:W0:Y:S02]  /*1cb70*/  SHFL.IDX PT, R14, R23, 0x1f, 0x1f ;  /* 0x03e01f00170e7f89 */ /* 0x00102400000e0000 */
.L_x_1077:
        /* <DEDUP_REMOVED lines=172> */
.L_x_259:
[----:B------:R-:W-:Y:S05]  /*1d640*/  BSYNC.RECONVERGENT B1 ;  /* 0x0000000000017941 */ /* 0x000fea0003800200 */
.L_x_258:
[----:B------:R-:W-:-:S03]  /*1d650*/  UMOV UR5, 0xffffffff ;  /* 0xffffffff00057882 */ /* 0x000fc60000000000 */
[----:B------:R-:W-:Y:S05]  /*1d660*/  BRA.DIV UR5, `(.L_x_260) ;  /* 0x0000020e05247947 */ /* 0x000fea000b800000 */
[----:B-----5:R-:W1:Y:S01]  /*1d670*/  SHFL.DOWN PT, R13, R4, 0x10, 0x1f ;  /* 0x0a001f00040d7f89 */ /* 0x020e6200000e0000 */
[----:B------:R-:W-:Y:S01]  /*1d680*/  PLOP3.LUT P0, PT, PT, PT, PT, 0x80, 0x8 ;  /* 0x000000000008781c */ /* 0x000fe20003f0f070 */
[----:B------:R-:W-:Y:S02]  /*1d690*/  NOP ;  /* 0x0000000000007918 */ /* 0x000fe40000000000 */
[----:B0-----:R-:W0:Y:S01]  /*1d6a0*/  SHFL.DOWN PT, R23, R20, 0x10, 0x1f ;  /* 0x0a001f0014177f89 */ /* 0x001e2200000e0000 */
        /* <DEDUP_REMOVED lines=44> */
.L_x_1092:
[----:B------:R-:W-:-:S03]  /*1d970*/  UMOV UR5, 0xffffffff ;  /* 0xffffffff00057882 */ /* 0x000fc60000000000 */
[----:B------:R-:W-:Y:S05]  /*1d980*/  BRA.DIV UR5, `(.L_x_261) ;  /* 0x00000212050c7947 */ /* 0x000fea000b800000 */
.L_x_1095:
[----:B------:R-:W-:-:S03]  /*1d990*/  UMOV UR5, 0xffffffff ;  /* 0xffffffff00057882 */ /* 0x000fc60000000000 */
[----:B------:R-:W-:Y:S05]  /*1d9a0*/  BRA.DIV UR5, `(.L_x_262) ;  /* 0x00000212052c7947 */ /* 0x000fea000b800000 */
[----:B------:R-:W-:Y:S01]  /*1d9b0*/  NOP ;  /* 0x0000000000007918 */ /* 0x000fe20000000000 */
.L_x_257:
[----:B------:R-:W-:Y:S05]  /*1d9c0*/  BSYNC B0 ;  /* 0x0000000000007941 */ /* 0x000fea0003800000 */
.L_x_256:
[----:B------:R-:W-:Y:S05]  /*1d9d0*/  @!P1 BRA `(.L_x_263) ;  /* 0xfffffe2c00149947 */ /* 0x000fea000383ffff */
.L_x_4:
[----:B------:R-:W-:Y:S05]  /*1d9e0*/  WARPSYNC.ALL ;  /* 0x0000000000007948 */ /* 0x000fea0003800000 */
[----:B------:R-:W5:Y:S01]  /*1d9f0*/  LDCU UR5, c[0x0][0x398] ;  /* 0x00007300ff0577ac */ /* 0x000f620008000800 */
[----:B------:R-:W-:-:S04]  /*1da00*/  UIADD3 UR4, UPT, UPT, UR4, 0x1000, URZ ;  /* 0x0000100004047890 */ /* 0x000fc8000fffe0ff */
[----:B-----5:R-:W-:Y:S01]  /*1da10*/  UISETP.GE.AND UP0, UPT, UR4, UR5, UPT ;  /* 0x000000050400728c */ /* 0x020fe2000bf06270 */
[----:B------:R-:W-:Y:S08]  /*1da20*/  BAR.SYNC.DEFER_BLOCKING 0x0 ;  /* 0x0000000000007b1d */ /* 0x000ff00000010000 */
[----:B------:R-:W-:Y:S05]  /*1da30*/  BRA.U !UP0, `(.L_x_264) ;  /* 0xfffffe29088c7547 */ /* 0x000fea000b83ffff */
.L_x_0:
[----:B------:R-:W5:Y:S02]  /*1da40*/  LDCU UR5, c[0x0][0x388] ;  /* 0x00007100ff0577ac */ /* 0x000f640008000800 */
[----:B-----5:R-:W-:-:S13]  /*1da50*/  ISETP.GE.AND P0, PT, R19, UR5, PT ;  /* 0x0000000513007c0c */ /* 0x020fda000bf06270 */
[----:B------:R-:W-:Y:S05]  /*1da60*/  @P0 EXIT ;  /* 0x000000000000094d */ /* 0x000fea0003800000 */
[----:B------:R-:W-:-:S13]  /*1da70*/  ISETP.GE.AND P0, PT, R9, 0x2, PT ;  /* 0x000000020900780c */ /* 0x000fda0003f06270 */
[----:B------:R-:W-:Y:S05]  /*1da80*/  @!P0 BRA `(.L_x_265) ;  /* 0x000000e800dc8947 */ /* 0x000fea0003800000 */
[----:B--23--:R-:W2:Y:S04]  /*1da90*/  LDL.64 R2, [R1] ;  /* 0x0000000001027983 */ /* 0x00cea80000100a00 */
[----:B-1----:R-:W3:Y:S01]  /*1daa0*/  LDL R4, [R1+0x84] ;  /* 0x0000840001047983 */ /* 0x002ee20000100800 */
[----:B--2---:R-:W-:-:S13]  /*1dab0*/  FSETP.GT.AND P0, PT, R2, R3, PT ;  /* 0x000000030200720b */ /* 0x004fda0003f04000 */
[----:B------:R-:W2:Y:S01]  /*1dac0*/  @P0 LDL R6, [R1+0x80] ;  /* 0x0000800001060983 */ /* 0x000ea20000100800 */
[----:B------:R-:W-:Y:S02]  /*1dad0*/  IMAD.MOV.U32 R8, RZ, RZ, 0x1 ;  /* 0x00000001ff087424 */ /* 0x000fe400078e00ff */
[----:B------:R-:W-:-:S04]  /*1dae0*/  @P0 IMAD.MOV.U32 R8, RZ, RZ, RZ ;  /* 0x000000ffff080224 */ /* 0x000fc800078e00ff */
[----:B----4-:R-:W-:Y:S01]  /*1daf0*/  IMAD.U32 R5, R8, 0x4, R1 ;  /* 0x0000000408057824 */ /* 0x010fe200078e0001 */
[----:B------:R1:W-:Y:S01]  /*1db00*/  @P0 STL [R1+0x4], R2 ;  /* 0x0000040201000387 */ /* 0x0003e20000100800 */
[----:B------:R-:W-:-:S03]  /*1db10*/  VIADD R7, R9, 0xfffffffe ;  /* 0xfffffffe09077836 */ /* 0x000fc60000000000 */
[----:B--2---:R1:W-:Y:S04]  /*1db20*/  @P0 STL [R1+0x84], R6 ;  /* 0x0000840601000387 */ /* 0x0043e80000100800 */
[----:B------:R1:W-:Y:S04]  /*1db30*/  STL [R5], R3 ;  /* 0x0000000305007387 */ /* 0x0003e80000100800 */
[----:B---3--:R1:W-:Y:S01]  /*1db40*/  STL [R5+0x80], R4 ;  /* 0x0000800405007387 */ /* 0x0083e20000100800 */
[----:B------:R-:W-:-:S13]  /*1db50*/  ISETP.NE.AND P0, PT, R7, RZ, PT ;  /* 0x000000ff0700720c */ /* 0x000fda0003f05270 */
[----:B-1----:R-:W-:Y:S05]  /*1db60*/  @!P0 BRA `(.L_x_265) ;  /* 0x000000e800a48947 */ /* 0x002fea0003800000 */
[----:B------:R-:W2:Y:S01]  /*1db70*/  LDL R7, [R1+0x4] ;  /* 0x0000040001077983 */ /* 0x000ea20000100800 */
[----:B------:R-:W1:Y:S03]  /*1db80*/  LDCU UR4, c[0x0][0x3a8] ;  /* 0x00007500ff0477ac */ /* 0x000e660008000800 */
[----:B------:R-:W2:Y:S04]  /*1db90*/  LDL R2, [R1+0x8] ;  /* 0x0000080001027983 */ /* 0x000ea80000100800 */
[----:B------:R3:W5:Y:S01]  /*1dba0*/  LDL R3, [R1+0x88] ;  /* 0x0000880001037983 */ /* 0x0007620000100800 */
[----:B------:R-:W-:Y:S01]  /*1dbb0*/  BSSY.RECONVERGENT B0, `(.L_x_266) ;  /* 0x0000013000007945 */ /* 0x000fe20003800200 */
[----:B------:R-:W-:Y:S01]  /*1dbc0*/  IMAD.MOV.U32 R6, RZ, RZ, 0x2 ;  /* 0x00000002ff067424 */ /* 0x000fe200078e00ff */
[----:B-1----:R-:W-:-:S04]  /*1dbd0*/  ULEA.HI.SX32 UR4, UR4, 0xfffffffe, 0x1b ;  /* 0xfffffffe04047891 */ /* 0x002fc8000f8fdaff */
[----:B------:R-:W-:-:S04]  /*1dbe0*/  UISETP.LT.U32.AND UP0, UPT, UR4, 0x1e, UPT ;  /* 0x0000001e0400788c */ /* 0x000fc8000bf01070 */
[----:B------:R-:W-:-:S04]  /*1dbf0*/  USEL UR4, UR4, 0x1e, UP0 ;  /* 0x0000001e04047887 */ /* 0x000fc80008000000 */
[----:B------:R-:W-:Y:S01]  /*1dc00*/  UIADD3 UR4, UPT, UPT, UR4, 0x2, URZ ;  /* 0x0000000204047890 */ /* 0x000fe2000fffe0ff */
[----:B--2---:R-:W-:-:S13]  /*1dc10*/  FSETP.GT.AND P0, PT, R7, R2, PT ;  /* 0x000000020700720b */ /* 0x004fda0003f04000 */
[----:B---3--:R-:W-:Y:S05]  /*1dc20*/  @!P0 BRA `(.L_x_267) ;  /* 0x00000000002c8947 */ /* 0x008fea0003800000 */
[----:B------:R-:W2:Y:S04]  /*1dc30*/  LDL R4, [R1+0x84] ;  /* 0x0000840001047983 */ /* 0x000ea80000100800 */
[----:B------:R-:W3:Y:S01]  /*1dc40*/  LDL R5, [R1] ;  /* 0x0000000001057983 */ /* 0x000ee20000100800 */
[----:B------:R-:W-:-:S03]  /*1dc50*/  IMAD.MOV.U32 R6, RZ, RZ, 0x1 ;  /* 0x00000001ff067424 */ /* 0x000fc600078e00ff */
[----:B------:R1:W-:Y:S04]  /*1dc60*/  STL [R1+0x8], R7 ;  /* 0x0000080701007387 */ /* 0x0003e80000100800 */
[----:B--2---:R1:W-:Y:S01]  /*1dc70*/  STL [R1+0x88], R4 ;  /* 0x0000880401007387 */ /* 0x0043e20000100800 */
[----:B---3--:R-:W-:-:S13]  /*1dc80*/  FSETP.GT.AND P0, PT, R5, R2, PT ;  /* 0x000000020500720b */ /* 0x008fda0003f04000 */
[----:B-1----:R-:W-:Y:S05]  /*1dc90*/  @!P0 BRA `(.L_x_267) ;  /* 0x0000000000108947 */ /* 0x002fea0003800000 */
[----:B------:R-:W2:Y:S01]  /*1dca0*/  LDL R4, [R1+0x80] ;  /* 0x0000800001047983 */ /* 0x000ea20000100800 */
[----:B------:R-:W-:-:S03]  /*1dcb0*/  IMAD.MOV.U32 R6, RZ, RZ, RZ ;  /* 0x000000ffff067224 */ /* 0x000fc600078e00ff */
[----:B------:R1:W-:Y:S04]  /*1dcc0*/  STL [R1+0x4], R5 ;  /* 0x0000040501007387 */ /* 0x0003e80000100800 */
[----:B--2---:R1:W-:Y:S02]  /*1dcd0*/  STL [R1+0x84], R4 ;  /* 0x0000840401007387 */ /* 0x0043e40000100800 */
.L_x_267:
[----:B------:R-:W-:Y:S05]  /*1dce0*/  BSYNC.RECONVERGENT B0 ;  /* 0x0000000000007941 */ /* 0x000fea0003800200 */
.L_x_266:
[----:B------:R-:W-:Y:S01]  /*1dcf0*/  IMAD.U32 R6, R6, 0x4, R1 ;  /* 0x0000000406067824 */ /* 0x000fe200078e0001 */
[----:B------:R-:W-:-:S04]  /*1dd00*/  UISETP.NE.AND UP0, UPT, UR4, 0x3, UPT ;  /* 0x000000030400788c */ /* 0x000fc8000bf05270 */
[----:B------:R2:W-:Y:S04]  /*1dd10*/  STL [R6], R2 ;  /* 0x0000000206007387 */ /* 0x0005e80000100800 */
[----:B-----5:R2:W-:Y:S01]  /*1dd20*/  STL [R6+0x80], R3 ;  /* 0x0000800306007387 */ /* 0x0205e20000100800 */
[----:B------:R-:W-:Y:S05]  /*1dd30*/  BRA.U !UP0, `(.L_x_265) ;  /* 0x000000e908307547 */ /* 0x000fea000b800000 */
[----:B--2---:R-:W2:Y:S04]  /*1dd40*/  LDL.64 R2, [R1+0x8] ;  /* 0x0000080001027983 */ /* 0x004ea80000100a00 */
[----:B-1----:R1:W5:Y:S01]  /*1dd50*/  LDL R4, [R1+0x8c] ;  /* 0x00008c0001047983 */ /* 0x0023620000100800 */
[----:B------:R-:W-:Y:S01]  /*1dd60*/  BSSY.RECONVERGENT B0, `(.L_x_268) ;  /* 0x0000016000007945 */ /* 0x000fe20003800200 */
[----:B0-----:R-:W-:Y:S01]  /*1dd70*/  IMAD.MOV.U32 R10, RZ, RZ, 0x3 ;  /* 0x00000003ff0a7424 */ /* 0x001fe200078e00ff */
[----:B--2---:R-:W-:-:S13]  /*1dd80*/  FSETP.GT.AND P0, PT, R2, R3, PT ;  /* 0x000000030200720b */ /* 0x004fda0003f04000 */
[----:B-1----:R-:W-:Y:S05]  /*1dd90*/  @!P0 BRA `(.L_x_269) ;  /* 0x0000000000488947 */ /* 0x002fea0003800000 */
[----:B------:R-:W2:Y:S04]  /*1dda0*/  LDL R6, [R1+0x88] ;  /* 0x0000880001067983 */ /* 0x000ea80000100800 */
[----:B------:R-:W3:Y:S01]  /*1ddb0*/  LDL R8, [R1+0x4] ;  /* 0x0000040001087983 */ /* 0x000ee20000100800 */
[----:B------:R-:W-:-:S03]  /*1ddc0*/  IMAD.MOV.U32 R10, RZ, RZ, 0x2 ;  /* 0x00000002ff0a7424 */ /* 0x000fc600078e00ff */
[----:B------:R0:W-:Y:S04]  /*1ddd0*/  STL [R1+0xc], R2 ;  /* 0x00000c0201007387 */ /* 0x0001e80000100800 */
[----:B--2---:R0:W-:Y:S01]  /*1dde0*/  STL [R1+0x8c], R6 ;  /* 0x00008c0601007387 */ /* 0x0041e20000100800 */
[----:B---3--:R-:W-:-:S13]  /*1ddf0*/  FSETP.GT.AND P0, PT, R8, R3, PT ;  /* 0x000000030800720b */ /* 0x008fda0003f04000 */
[----:B0-----:R-:W-:Y:S05]  /*1de00*/  @!P0 BRA `(.L_x_269) ;  /* 0x00000000002c8947 */ /* 0x001fea0003800000 */
[----:B------:R-:W2:Y:S04]  /*1de10*/  LDL R2, [R1+0x84] ;  /* 0x0000840001027983 */ /* 0x000ea80000100800 */
[----:B------:R-:W3:Y:S01]  /*1de20*/  LDL R6, [R1] ;  /* 0x0000000001067983 */ /* 0x000ee20000100800 */
[----:B------:R-:W-:-:S03]  /*1de30*/  IMAD.MOV.U32 R10, RZ, RZ, 0x1 ;  /* 0x00000001ff0a7424 */ /* 0x000fc600078e00ff */
[----:B------:R0:W-:Y:S04]  /*1de40*/  STL [R1+0x8], R8 ;  /* 0x0000080801007387 */ /* 0x0001e80000100800 */
[----:B--2---:R0:W-:Y:S01]  /*1de50*/  STL [R1+0x88], R2 ;  /* 0x0000880201007387 */ /* 0x0041e20000100800 */
[----:B---3--:R-:W-:-:S13]  /*1de60*/  FSETP.GT.AND P0, PT, R6, R3, PT ;  /* 0x000000030600720b */ /* 0x008fda0003f04000 */
[----:B0-----:R-:W-:Y:S05]  /*1de70*/  @!P0 BRA `(.L_x_269) ;  /* 0x0000000000108947 */ /* 0x001fea0003800000 */
[----:B------:R-:W2:Y:S01]  /*1de80*/  LDL R2, [R1+0x80] ;  /* 0x0000800001027983 */ /* 0x000ea20000100800 */
[----:B------:R-:W-:-:S03]  /*1de90*/  IMAD.MOV.U32 R10, RZ, RZ, RZ ;  /* 0x000000ffff0a7224 */ /* 0x000fc600078e00ff */
[----:B------:R0:W-:Y:S04]  /*1dea0*/  STL [R1+0x4], R6 ;  /* 0x0000040601007387 */ /* 0x0001e80000100800 */
[----:B--2---:R0:W-:Y:S02]  /*1deb0*/  STL [R1+0x84], R2 ;  /* 0x0000840201007387 */ /* 0x0041e40000100800 */
.L_x_269:
[----:B------:R-:W-:Y:S05]  /*1dec0*/  BSYNC.RECONVERGENT B0 ;  /* 0x0000000000007941 */ /* 0x000fea0003800200 */
.L_x_268:
[----:B------:R-:W-:Y:S01]  /*1ded0*/  IMAD.U32 R10, R10, 0x4, R1 ;  /* 0x000000040a0a7824 */ /* 0x000fe200078e0001 */
[----:B------:R-:W-:-:S04]  /*1dee0*/  UISETP.NE.AND UP0, UPT, UR4, 0x4, UPT ;  /* 0x000000040400788c */ /* 0x000fc8000bf05270 */
[----:B------:R1:W-:Y:S04]  /*1def0*/  STL [R10], R3 ;  /* 0x000000030a007387 */ /* 0x0003e80000100800 */
[----:B-----5:R1:W-:Y:S01]  /*1df00*/  STL [R10+0x80], R4 ;  /* 0x000080040a007387 */ /* 0x0203e20000100800 */
[----:B------:R-:W-:Y:S05]  /*1df10*/  BRA.U !UP0, `(.L_x_265) ;  /* 0x000000e508b87547 */ /* 0x000fea000b800000 */
[----:B-1----:R-:W2:Y:S04]  /*1df20*/  LDL R3, [R1+0x10] ;  /* 0x0000100001037983 */ /* 0x002ea80000100800 */
[----:B------:R-:W2:Y:S04]  /*1df30*/  LDL R4, [R1+0xc] ;  /* 0x00000c0001047983 */ /* 0x000ea80000100800 */
[----:B0-----:R0:W5:Y:S01]  /*1df40*/  LDL R2, [R1+0x90] ;  /* 0x0000900001027983 */ /* 0x0011620000100800 */
[----:B------:R-:W-:Y:S01]  /*1df50*/  BSSY.RECONVERGENT B0, `(.L_x_270) ;  /* 0x000001d000007945 */ /* 0x000fe20003800200 */
[----:B------:R-:W-:Y:S01]  /*1df60*/  IMAD.MOV.U32 R10, RZ, RZ, 0x4 ;  /* 0x00000004ff0a7424 */ /* 0x000fe200078e00ff */
[----:B--2---:R-:W-:-:S13]  /*1df70*/  FSETP.GT.AND P0, PT, R4, R3, PT ;  /* 0x000000030400720b */ /* 0x004fda0003f04000 */
[----:B0-----:R-:W-:Y:S05]  /*1df80*/  @!P0 BRA `(.L_x_271) ;  /* 0x0000000000648947 */ /* 0x001fea0003800000 */
        /* <DEDUP_REMOVED lines=25> */
.L_x_271:
[----:B------:R-:W-:Y:S05]  /*1e120*/  BSYNC.RECONVERGENT B0 ;  /* 0x0000000000007941 */ /* 0x000fea0003800200 */
.L_x_270:
[----:B------:R-:W-:Y:S01]  /*1e130*/  IMAD.U32 R10, R10, 0x4, R1 ;  /* 0x000000040a0a7824 */ /* 0x000fe200078e0001 */
[----:B------:R-:W-:-:S04]  /*1e140*/  UISETP.NE.AND UP0, UPT, UR4, 0x5, UPT ;  /* 0x000000050400788c */ /* 0x000fc8000bf05270 */
[----:B------:R1:W-:Y:S04]  /*1e150*/  STL [R10], R3 ;  /* 0x000000030a007387 */ /* 0x0003e80000100800 */
[----:B-----5:R1:W-:Y:S01]  /*1e160*/  STL [R10+0x80], R2 ;  /* 0x000080020a007387 */ /* 0x0203e20000100800 */
[----:B------:R-:W-:Y:S05]  /*1e170*/  BRA.U !UP0, `(.L_x_265) ;  /* 0x000000e508207547 */ /* 0x000fea000b800000 */
[----:B-1----:R-:W2:Y:S04]  /*1e180*/  LDL.64 R2, [R1+0x10] ;  /* 0x0000100001027983 */ /* 0x002ea80000100a00 */
        /* <DEDUP_REMOVED lines=37> */
.L_x_273:
[----:B------:R-:W-:Y:S05]  /*1e3e0*/  BSYNC.RECONVERGENT B0 ;  /* 0x0000000000007941 */ /* 0x000fea0003800200 */
.L_x_272:
[----:B------:R-:W-:Y:S01]  /*1e3f0*/  IMAD.U32 R10, R10, 0x4, R1 ;  /* 0x000000040a0a7824 */ /* 0x000fe200078e0001 */
[----:B------:R-:W-:-:S04]  /*1e400*/  UISETP.NE.AND UP0, UPT, UR4, 0x6, UPT ;  /* 0x000000060400788c */ /* 0x000fc8000bf05270 */
[----:B------:R1:W-:Y:S04]  /*1e410*/  STL [R10], R3 ;  /* 0x000000030a007387 */ /* 0x0003e80000100800 */
[----:B-----5:R1:W-:Y:S01]  /*1e420*/  STL [R10+0x80], R4 ;  /* 0x000080040a007387 */ /* 0x0203e20000100800 */
[----:B------:R-:W-:Y:S05]  /*1e430*/  BRA.U !UP0, `(.L_x_265) ;  /* 0x000000e108707547 */ /* 0x000fea000b800000 */
[----:B0-----:R-:W2:Y:S04]  /*1e440*/  LDL R6, [R1+0x14] ;  /* 0x0000140001067983 */ /* 0x001ea80000100800 */
[----:B------:R-:W2:Y:S04]  /*1e450*/  LDL R2, [R1+0x18] ;  /* 0x0000180001027983 */ /* 0x000ea80000100800 */
[----:B-1----:R0:W5:Y:S01]  /*1e460*/  LDL R3, [R1+0x98] ;  /* 0x0000980001037983 */ /* 0x0021620000100800 */
        /* <DEDUP_REMOVED lines=43> */
.L_x_275:
[----:B------:R-:W-:Y:S05]  /*1e720*/  BSYNC.RECONVERGENT B0 ;  /* 0x0000000000007941 */ /* 0x000fea0003800200 */
.L_x_274:
        /* <DEDUP_REMOVED lines=57> */
.L_x_277:
[----:B------:R-:W-:Y:S05]  /*1eac0*/  BSYNC.RECONVERGENT B0 ;  /* 0x0000000000007941 */ /* 0x000fea0003800200 */
.L_x_276:
        /* <DEDUP_REMOVED lines=65> */
.L_x_279:
[----:B------:R-:W-:Y:S05]  /*1eee0*/  BSYNC.RECONVERGENT B0 ;  /* 0x0000000000007941 */ /* 0x000fea0003800200 */
.L_x_278:
        /* <DEDUP_REMOVED lines=71> */
.L_x_281:
[----:B------:R-:W-:Y:S05]  /*1f360*/  BSYNC.RECONVERGENT B0 ;  /* 0x0000000000007941 */ /* 0x000fea0003800200 */
.L_x_280:
        /* <DEDUP_REMOVED lines=79> */
.L_x_283:
[----:B------:R-:W-:Y:S05]  /*1f860*/  BSYNC.RECONVERGENT B0 ;  /* 0x0000000000007941 */ /* 0x000fea0003800200 */
.L_x_282:
        /* <DEDUP_REMOVED lines=85> */
.L_x_285:
[----:B------:R-:W-:Y:S05]  /*1fdc0*/  BSYNC.RECONVERGENT B0 ;  /* 0x0000000000007941 */ /* 0x000fea0003800200 */
.L_x_284:
        /* <DEDUP_REMOVED lines=93> */
.L_x_287:
[----:B------:R-:W-:Y:S05]  /*203a0*/  BSYNC.RECONVERGENT B0 ;  /* 0x0000000000007941 */ /* 0x000fea0003800200 */
.L_x_286:
        /* <DEDUP_REMOVED lines=99> */
.L_x_289:
[----:B------:R-:W-:Y:S05]  /*209e0*/  BSYNC.RECONVERGENT B0 ;  /* 0x0000000000007941 */ /* 0x000fea0003800200 */
.L_x_288:
        /* <DEDUP_REMOVED lines=107> */
.L_x_291:
[----:B------:R-:W-:Y:S05]  /*210a0*/  BSYNC.RECONVERGENT B0 ;  /* 0x0000000000007941 */ /* 0x000fea0003800200 */
.L_x_290:
        /* <DEDUP_REMOVED lines=113> */
.L_x_293:
[----:B------:R-:W-:Y:S05]  /*217c0*/  BSYNC.RECONVERGENT B0 ;  /* 0x0000000000007941 */ /* 0x000fea0003800200 */
.L_x_292:
        /* <DEDUP_REMOVED lines=121> */
.L_x_295:
[----:B------:R-:W-:Y:S05]  /*21f60*/  BSYNC.RECONVERGENT B0 ;  /* 0x0000000000007941 */ /* 0x000fea0003800200 */
.L_x_294:
        /* <DEDUP_REMOVED lines=127> */
.L_x_297:
[----:B------:R-:W-:Y:S05]  /*22760*/  BSYNC.RECONVERGENT B0 ;  /* 0x0000000000007941 */ /* 0x000fea0003800200 */
.L_x_296:
        /* <DEDUP_REMOVED lines=135> */
.L_x_299:
[----:B------:R-:W-:Y:S05]  /*22fe0*/  BSYNC.RECONVERGENT B0 ;  /* 0x0000000000007941 */ /* 0x000fea0003800200 */
.L_x_298:
        /* <DEDUP_REMOVED lines=141> */
.L_x_301:
[----:B------:R-:W-:Y:S05]  /*238c0*/  BSYNC.RECONVERGENT B0 ;  /* 0x0000000000007941 */ /* 0x000fea0003800200 */
.L_x_300:
        /* <DEDUP_REMOVED lines=149> */
.L_x_303:
[----:B------:R-:W-:Y:S05]  /*24220*/  BSYNC.RECONVERGENT B0 ;  /* 0x0000000000007941 */ /* 0x000fea0003800200 */
.L_x_302:
        /* <DEDUP_REMOVED lines=155> */
.L_x_305:
[----:B------:R-:W-:Y:S05]  /*24be0*/  BSYNC.RECONVERGENT B0 ;  /* 0x0000000000007941 */ /* 0x000fea0003800200 */
.L_x_304:
        /* <DEDUP_REMOVED lines=163> */
.L_x_307:
[----:B------:R-:W-:Y:S05]  /*25620*/  BSYNC.RECONVERGENT B0 ;  /* 0x0000000000007941 */ /* 0x000fea0003800200 */
.L_x_306:
[----:B------:R-:W-:Y:S01]  /*25630*/  IMAD.U32 R4, R4, 0x4, R1 ;  /* 0x0000000404047824 */ /* 0x000fe200078e0001 */
[----:B------:R-:W-:-:S04]  /*25640*/  UISETP.NE.AND UP0, UPT, UR4, 0x17, UPT ;  /* 0x000000170400788c */ /* 0x000fc8000bf05270 */
[----:B------:R1:W-:Y:S04]  /*25650*/  STL [R4], R3 ;  /* 0x0000000304007387 */ /* 0x0003e80000100800 */
[----:B-----5:R1:W-:Y:S01]  /*25660*/  STL [R4+0x80], R2 ;  /* 0x0000800204007387 */ /* 0x0203e20000100800 */
[----:B------:R-:W-:Y:S05]  /*25670*/  BRA.U !UP0, `(.L_x_265) ;  /* 0x0000006d08e07547 */ /* 0x000fea000b800000 */
[----:B-1----:R-:W2:Y:S04]  /*25680*/  LDL.64 R2, [R1+0x58] ;  /* 0x0000580001027983 */ /* 0x002ea80000100a00 */
[----:B------:R1:W5:Y:S01]  /*25690*/  LDL R4, [R1+0xdc] ;  /* 0x0000dc0001047983 */ /* 0x0003620000100800 */
        /* <DEDUP_REMOVED lines=162> */
.L_x_309:
[----:B------:R-:W-:Y:S05]  /*260c0*/  BSYNC.RECONVERGENT B0 ;  /* 0x0000000000007941 */ /* 0x000fea0003800200 */
.L_x_308:
        /* <DEDUP_REMOVED lines=177> */
.L_x_311:
[----:B------:R-:W-:Y:S05]  /*26be0*/  BSYNC.RECONVERGENT B0 ;  /* 0x0000000000007941 */ /* 0x000fea0003800200 */
.L_x_310:
        /* <DEDUP_REMOVED lines=183> */
.L_x_313:
[----:B------:R-:W-:Y:S05]  /*27760*/  BSYNC.RECONVERGENT B0 ;  /* 0x0000000000007941 */ /* 0x000fea0003800200 */
.L_x_312:
[----:B------:R-:W-:Y:S01]  /*27770*/  IMAD.U32 R6, R6, 0x4, R1 ;  /* 0x0000000406067824 */ /* 0x000fe200078e0001 */
[----:B------:R-:W-:-:S04]  /*27780*/  UISETP.NE.AND UP0, UPT, UR4, 0x1a, UPT ;  /* 0x0000001a0400788c */ /* 0x000fc8000bf05270 */
[----:B------:R1:W-:Y:S04]  /*27790*/  STL [R6], R3 ;  /* 0x0000000306007387 */ /* 0x0003e80000100800 */
[----:B-----5:R1:W-:Y:S01]  /*277a0*/  STL [R6+0x80], R4 ;  /* 0x0000800406007387 */ /* 0x0203e20000100800 */
[----:B------:R-:W-:Y:S05]  /*277b0*/  BRA.U !UP0, `(.L_x_265) ;  /* 0x0000004d08907547 */ /* 0x000fea000b800000 */
[----:B------:R-:W2:Y:S04]  /*277c0*/  LDL R10, [R1+0x64] ;  /* 0x00006400010a7983 */ /* 0x000ea80000100800 */
[----:B-1----:R-:W2:Y:S04]  /*277d0*/  LDL R3, [R1+0x68] ;  /* 0x0000680001037983 */ /* 0x002ea80000100800 */
        /* <DEDUP_REMOVED lines=184> */
.L_x_315:
[----:B------:R-:W-:Y:S05]  /*28360*/  BSYNC.RECONVERGENT B0 ;  /* 0x0000000000007941 */ /* 0x000fea0003800200 */
.L_x_314:
        /* <DEDUP_REMOVED lines=197> */
.L_x_317:
[----:B------:R-:W-:Y:S05]  /*28fc0*/  BSYNC.RECONVERGENT B0 ;  /* 0x0000000000007941 */ /* 0x000fea0003800200 */
.L_x_316:
        /* <DEDUP_REMOVED lines=205> */
.L_x_319:
[----:B------:R-:W-:Y:S05]  /*29ca0*/  BSYNC.RECONVERGENT B0 ;  /* 0x0000000000007941 */ /* 0x000fea0003800200 */
.L_x_318:
        /* <DEDUP_REMOVED lines=211> */
.L_x_321:
[----:B------:R-:W-:Y:S05]  /*2a9e0*/  BSYNC.RECONVERGENT B0 ;  /* 0x0000000000007941 */ /* 0x000fea0003800200 */
.L_x_320:
        /* <DEDUP_REMOVED lines=219> */
.L_x_323:
[----:B------:R-:W-:Y:S05]  /*2b7a0*/  BSYNC.RECONVERGENT B0 ;  /* 0x0000000000007941 */ /* 0x000fea0003800200 */
.L_x_322:
        /* <DEDUP_REMOVED lines=225> */
.L_x_325:
[----:B------:R-:W-:Y:S05]  /*2c5c0*/  BSYNC.RECONVERGENT B0 ;  /* 0x0000000000007941 */ /* 0x000fea0003800200 */
.L_x_324:
[----:B------:R-:W-:-:S05]  /*2c5d0*/  IMAD.U32 R6, R6, 0x4, R1 ;  /* 0x0000000406067824 */ /* 0x000fca00078e0001 */
[----:B------:R1:W-:Y:S04]  /*2c5e0*/  STL [R6], R3 ;  /* 0x0000000306007387 */ /* 0x0003e80000100800 */
[----:B-----5:R1:W-:Y:S02]  /*2c5f0*/  STL [R6+0x80], R4 ;  /* 0x0000800406007387 */ /* 0x0203e40000100800 */
.L_x_265:
[----:B012---:R-:W0:Y:S02]  /*2c600*/  LDC R6, c[0x0][0x3a8] ;  /* 0x0000ea00ff067b82 */ /* 0x007e240000000800 */
[----:B0-----:R-:W-:Y:S01]  /*2c610*/  ISETP.GE.AND P0, PT, R6, 0x1, PT ;  /* 0x000000010600780c */ /* 0x001fe20003f06270 */
[----:B------:R-:W-:-:S12]  /*2c620*/  NOP ;  /* 0x0000000000007918 */ /* 0x000fd80000000000 */
[----:B------:R-:W-:Y:S05]  /*2c630*/  @!P0 EXIT ;  /* 0x000000000000894d */ /* 0x000fea0003800000 */
[----:B---3--:R-:W0:Y:S01]  /*2c640*/  LDC R2, c[0x0][0x3a8] ;  /* 0x0000ea00ff027b82 */ /* 0x008e220000000800 */
[----:B------:R-:W-:Y:S01]  /*2c650*/  ISETP.NE.AND P0, PT, R6, 0x1, PT ;  /* 0x000000010600780c */ /* 0x000fe20003f05270 */
[----:B------:R-:W-:Y:S02]  /*2c660*/  IMAD R19, R19, R6, RZ ;  /* 0x0000000613137224 */ /* 0x000fe400078e02ff */
[----:B------:R-:W-:Y:S02]  /*2c670*/  IMAD.MOV.U32 R4, RZ, RZ, RZ ;  /* 0x000000ffff047224 */ /* 0x000fe400078e00ff */
[----:B------:R-:W-:Y:S01]  /*2c680*/  IMAD.MOV.U32 R8, RZ, RZ, RZ ;  /* 0x000000ffff087224 */ /* 0x000fe200078e00ff */
[----:B0-----:R-:W-:-:S04]  /*2c690*/  LOP3.LUT R2, R2, 0x1, RZ, 0xc0, !PT ;  /* 0x0000000102027812 */ /* 0x001fc800078ec0ff */
[----:B------:R-:W-:-:S03]  /*2c6a0*/  ISETP.NE.U32.AND P1, PT, R2, 0x1, PT ;  /* 0x000000010200780c */ /* 0x000fc60003f25070 */
[----:B------:R-:W-:Y:S10]  /*2c6b0*/  @!P0 BRA `(.L_x_326) ;  /* 0x0000000800008947 */ /* 0x000ff40003800000 */
[----:B------:R-:W0:Y:S01]  /*2c6c0*/  LDCU.64 UR4, c[0x0][0x3a0] ;  /* 0x00007400ff0477ac */ /* 0x000e220008000a00 */
[----:B------:R-:W-:Y:S01]  /*2c6d0*/  LOP3.LUT R4, R6, 0x7ffffffe, RZ, 0xc0, !PT ;  /* 0x7ffffffe06047812 */ /* 0x000fe200078ec0ff */
[----:B------:R-:W-:Y:S02]  /*2c6e0*/  IMAD.MOV.U32 R8, RZ, RZ, RZ ;  /* 0x000000ffff087224 */ /* 0x000fe400078e00ff */
[----:B----4-:R-:W-:Y:S02]  /*2c6f0*/  IMAD.MOV.U32 R5, RZ, RZ, R19 ;  /* 0x000000ffff057224 */ /* 0x010fe400078e0013 */
[----:B------:R-:W-:Y:S01]  /*2c700*/  IMAD.MOV R6, RZ, RZ, -R4 ;  /* 0x000000ffff067224 */ /* 0x000fe200078e0a04 */
[----:B0-----:R-:W-:-:S04]  /*2c710*/  UIADD3 UR4, UP0, UPT, UR4, 0x8, URZ ;  /* 0x0000000804047890 */ /* 0x001fc8000ff1e0ff */
[----:B------:R-:W-:-:S12]  /*2c720*/  UIADD3.X UR5, UPT, UPT, URZ, UR5, URZ, UP0, !UPT ;  /* 0x00000005ff057290 */ /* 0x000fd800087fe4ff */
.L_x_327:
[----:B------:R-:W-:Y:S01]  /*2c730*/  ISETP.GE.AND P0, PT, R8, R9, PT ;  /* 0x000000090800720c */ /* 0x000fe20003f06270 */
[----:B------:R-:W-:-:S12]  /*2c740*/  IMAD.MOV.U32 R2, RZ, RZ, 0x7f7fffff ;  /* 0x7f7fffffff027424 */ /* 0x000fd800078e00ff */
[----:B------:R-:W-:-:S05]  /*2c750*/  @!P0 IMAD R3, R8, 0x4, R21 ;  /* 0x0000000408038824 */ /* 0x000fca00078e0215 */
[----:B------:R-:W2:Y:S01]  /*2c760*/  @!P0 LDL R2, [R3] ;  /* 0x0000000003028983 */ /* 0x000ea20000100800 */
[----:B------:R-:W-:Y:S02]  /*2c770*/  IMAD.MOV.U32 R7, RZ, RZ, -0x1 ;  /* 0xffffffffff077424 */ /* 0x000fe400078e00ff */
[----:B------:R-:W-:-:S05]  /*2c780*/  @!P0 IMAD R10, R8, 0x4, R0 ;  /* 0x00000004080a8824 */ /* 0x000fca00078e0200 */
[----:B------:R0:W3:Y:S01]  /*2c790*/  @!P0 LDL R7, [R10] ;  /* 0x000000000a078983 */ /* 0x0000e20000100800 */
[----:B------:R-:W-:-:S03]  /*2c7a0*/  PLOP3.LUT P0, PT, PT, PT, PT, 0x80, 0x8 ;  /* 0x000000000008781c */ /* 0x000fc60003f0f070 */
[----:B------:R-:W-:Y:S04]  /*2c7b0*/  SHFL.DOWN PT, R11, R20, 0x10, 0x1f ;  /* 0x0a001f00140b7f89 */ /* 0x000fe800000e0000 */
[----:B--2---:R-:W1:Y:S02]  /*2c7c0*/  SHFL.DOWN PT, R13, R2, 0x10, 0x1f ;  /* 0x0a001f00020d7f89 */ /* 0x004e6400000e0000 */
[----:B-1----:R-:W-:-:S13]  /*2c7d0*/  FSETP.GT.AND P2, PT, R2, R13, PT ;  /* 0x0000000d0200720b */ /* 0x002fda0003f44000 */
[----:B------:R-:W-:-:S04]  /*2c7e0*/  @!P2 ISETP.GE.AND P3, PT, R11, R20, PT ;  /* 0x000000140b00a20c */ /* 0x000fc80003f66270 */
[----:B------:R-:W-:-:S04]  /*2c7f0*/  @!P2 FSETP.EQ.AND P0, PT, R2, R13, !P3 ;  /* 0x0000000d0200a20b */ /* 0x000fc80005f02000 */
[----:B------:R-:W-:Y:S02]  /*2c800*/  FSEL R13, R13, R2, P0 ;  /* 0x000000020d0d7208 */ /* 0x000fe40000000000 */
[----:B------:R-:W-:Y:S02]  /*2c810*/  SEL R11, R11, R20, P0 ;  /* 0x000000140b0b7207 */ /* 0x000fe40000000000 */
[----:B------:R-:W-:Y:S01]  /*2c820*/  PLOP3.LUT P0, PT, PT, PT, PT, 0x80, 0x8 ;  /* 0x000000000008781c */ /* 0x000fe20003f0f070 */
[----:B------:R-:W1:Y:S04]  /*2c830*/  SHFL.DOWN PT, R12, R13, 0x8, 0x1f ;  /* 0x09001f000d0c7f89 */ /* 0x000e6800000e0000 */
[----:B------:R-:W2:Y:S01]  /*2c840*/  SHFL.DOWN PT, R14, R11, 0x8, 0x1f ;  /* 0x09001f000b0e7f89 */ /* 0x000ea200000e0000 */
[----:B-1----:R-:W-:-:S13]  /*2c850*/  FSETP.GT.AND P2, PT, R13, R12, PT ;  /* 0x0000000c0d00720b */ /* 0x002fda0003f44000 */
[----:B--2---:R-:W-:-:S04]  /*2c860*/  @!P2 ISETP.GE.AND P3, PT, R14, R11, PT ;  /* 0x0000000b0e00a20c */ /* 0x004fc80003f66270 */
        /* <DEDUP_REMOVED lines=13> */
[----:B0-----:R-:W0:Y:S01]  /*2c940*/  SHFL.DOWN PT, R10, R15, 0x2, 0x1f ;  /* 0x08401f000f0a7f89 */ /* 0x001e2200000e0000 */
[----:B-1----:R-:W-:-:S13]  /*2c950*/  FSETP.GT.AND P2, PT, R3, R2, PT ;  /* 0x000000020300720b */ /* 0x002fda0003f44000 */
[----:B0-----:R-:W-:-:S04]  /*2c960*/  @!P2 ISETP.GE.AND P3, PT, R10, R15, PT ;  /* 0x0000000f0a00a20c */ /* 0x001fc80003f66270 */
[----:B------:R-:W-:-:S04]  /*2c970*/  @!P2 FSETP.EQ.AND P0, PT, R3, R2, !P3 ;  /* 0x000000020300a20b */ /* 0x000fc80005f02000 */
[----:B------:R-:W-:Y:S01]  /*2c980*/  FSEL R2, R2, R3, P0 ;  /* 0x0000000302027208 */ /* 0x000fe20000000000 */
[----:B------:R-:W-:Y:S01]  /*2c990*/  IMAD.U32 R3, RZ, RZ, UR5 ;  /* 0x00000005ff037e24 */ /* 0x000fe2000f8e00ff */
[----:B------:R-:W-:Y:S02]  /*2c9a0*/  SEL R10, R10, R15, P0 ;  /* 0x0000000f0a0a7207 */ /* 0x000fe40000000000 */
[----:B------:R-:W-:Y:S01]  /*2c9b0*/  PLOP3.LUT P0, PT, PT, PT, PT, 0x80, 0x8 ;  /* 0x000000000008781c */ /* 0x000fe20003f0f070 */
[----:B------:R-:W0:Y:S04]  /*2c9c0*/  SHFL.DOWN PT, R13, R2, 0x1, 0x1f ;  /* 0x08201f00020d7f89 */ /* 0x000e2800000e0000 */
[----:B------:R-:W1:Y:S01]  /*2c9d0*/  SHFL.DOWN PT, R11, R10, 0x1, 0x1f ;  /* 0x08201f000a0b7f89 */ /* 0x000e6200000e0000 */
[----:B0-----:R-:W-:-:S13]  /*2c9e0*/  FSETP.GT.AND P2, PT, R2, R13, PT ;  /* 0x0000000d0200720b */ /* 0x001fda0003f44000 */
[----:B-1----:R-:W-:-:S04]  /*2c9f0*/  @!P2 ISETP.GE.AND P3, PT, R11, R10, PT ;  /* 0x0000000a0b00a20c */ /* 0x002fc80003f66270 */
[----:B------:R-:W-:Y:S02]  /*2ca00*/  @!P2 FSETP.EQ.AND P0, PT, R2, R13, !P3 ;  /* 0x0000000d0200a20b */ /* 0x000fe40005f02000 */
[----:B------:R-:W-:Y:S02]  /*2ca10*/  ISETP.NE.AND P2, PT, R20, RZ, PT ;  /* 0x000000ff1400720c */ /* 0x000fe40003f45270 */
[----:B------:R-:W-:Y:S01]  /*2ca20*/  SEL R11, R11, R10, P0 ;  /* 0x0000000a0b0b7207 */ /* 0x000fe20000000000 */
[----:B------:R-:W-:Y:S01]  /*2ca30*/  VIADD R10, R8, 0x1 ;  /* 0x00000001080a7836 */ /* 0x000fe20000000000 */
[----:B------:R-:W-:Y:S01]  /*2ca40*/  SEL R12, R13, R2, P0 ;  /* 0x000000020d0c7207 */ /* 0x000fe20000000000 */
[----:B------:R-:W-:-:S03]  /*2ca50*/  IMAD.U32 R2, RZ, RZ, UR4 ;  /* 0x00000004ff027e24 */ /* 0x000fc6000f8e00ff */
[----:B------:R-:W0:Y:S01]  /*2ca60*/  SHFL.IDX PT, R11, R11, RZ, 0x1f ;  /* 0x00001fff0b0b7589 */ /* 0x000e2200000e0000 */
[----:B------:R-:W-:-:S03]  /*2ca70*/  IMAD.WIDE R2, R5, 0x8, R2 ;  /* 0x0000000805027825 */ /* 0x000fc600078e0202 */
[----:B------:R-:W1:Y:S01]  /*2ca80*/  SHFL.IDX PT, R13, R12, RZ, 0x1f ;  /* 0x00001fff0c0d7589 */ /* 0x000e6200000e0000 */
[----:B0-----:R-:W-:-:S03]  /*2ca90*/  ISETP.NE.AND P0, PT, R20, R11, PT ;  /* 0x0000000b1400720c */ /* 0x001fc60003f05270 */
[----:B---3--:R-:W0:Y:S04]  /*2caa0*/  SHFL.IDX PT, R15, R7, R11, 0x1f ;  /* 0x00001f0b070f7589 */ /* 0x008e2800000e0000 */
[----:B-1----:R-:W-:Y:S06]  /*2cab0*/  @!P2 STG.E desc[UR8][R2.64+-0x4], R13 ;  /* 0xfffffc0d0200a986 */ /* 0x002fec000c101908 */
[----:B------:R-:W-:-:S02]  /*2cac0*/  @P0 IMAD.MOV R10, RZ, RZ, R8 ;  /* 0x000000ffff0a0224 */ /* 0x000fc400078e0208 */
[----:B------:R-:W-:-:S03]  /*2cad0*/  IMAD.MOV.U32 R8, RZ, RZ, 0x7f7fffff ;  /* 0x7f7fffffff087424 */ /* 0x000fc600078e00ff */
[----:B------:R-:W-:Y:S01]  /*2cae0*/  ISETP.GE.AND P0, PT, R10, R9, PT ;  /* 0x000000090a00720c */ /* 0x000fe20003f06270 */
[----:B0-----:R-:W-:-:S12]  /*2caf0*/  @!P2 STG.E desc[UR8][R2.64+-0x8], R15 ;  /* 0xfffff80f0200a986 */ /* 0x001fd8000c101908 */
[----:B------:R-:W-:Y:S01]  /*2cb00*/  @!P0 IMAD R11, R10, 0x4, R21 ;  /* 0x000000040a0b8824 */ /* 0x000fe200078e0215 */
[----:B------:R-:W-:-:S04]  /*2cb10*/  NOP ;  /* 0x0000000000007918 */ /* 0x000fc80000000000 */
[----:B------:R-:W2:Y:S01]  /*2cb20*/  @!P0 LDL R8, [R11] ;  /* 0x000000000b088983 */ /* 0x000ea20000100800 */
[----:B------:R-:W-:Y:S01]  /*2cb30*/  ISETP.GE.AND P0, PT, R10, R9, PT ;  /* 0x000000090a00720c */ /* 0x000fe20003f06270 */
[----:B------:R-:W-:-:S12]  /*2cb40*/  IMAD.MOV.U32 R7, RZ, RZ, -0x1 ;  /* 0xffffffffff077424 */ /* 0x000fd800078e00ff */
[----:B------:R-:W-:-:S05]  /*2cb50*/  @!P0 IMAD R12, R10, 0x4, R0 ;  /* 0x000000040a0c8824 */ /* 0x000fca00078e0200 */
[----:B------:R0:W3:Y:S01]  /*2cb60*/  @!P0 LDL R7, [R12] ;  /* 0x000000000c078983 */ /* 0x0000e20000100800 */
[----:B------:R-:W-:Y:S01]  /*2cb70*/  PLOP3.LUT P0, PT, PT, PT, PT, 0x80, 0x8 ;  /* 0x000000000008781c */ /* 0x000fe20003f0f070 */
[----:B------:R-:W-:Y:S02]  /*2cb80*/  VIADD R6, R6, 0x2 ;  /* 0x0000000206067836 */ /* 0x000fe40000000000 */
[----:B------:R-:W-:Y:S01]  /*2cb90*/  SHFL.DOWN PT, R13, R20, 0x10, 0x1f ;  /* 0x0a001f00140d7f89 */ /* 0x000fe200000e0000 */
[----:B------:R-:W-:-:S03]  /*2cba0*/  VIADD R5, R5, 0x2 ;  /* 0x0000000205057836 */ /* 0x000fc60000000000 */
        /* <DEDUP_REMOVED lines=28> */
[----:B------:R-:W-:Y:S02]  /*2cd70*/  FSEL R8, R8, R11, P0 ;  /* 0x0000000b08087208 */ /* 0x000fe40000000000 */
[----:B------:R-:W-:Y:S02]  /*2cd80*/  SEL R13, R12, R15, P0 ;  /* 0x0000000f0c0d7207 */ /* 0x000fe40000000000 */
[----:B------:R-:W-:Y:S01]  /*2cd90*/  PLOP3.LUT P0, PT, PT, PT, PT, 0x80, 0x8 ;  /* 0x000000000008781c */ /* 0x000fe20003f0f070 */
[----:B------:R-:W0:Y:S04]  /*2cda0*/  SHFL.DOWN PT, R17, R8, 0x1, 0x1f ;  /* 0x08201f0008117f89 */ /* 0x000e2800000e0000 */
[----:B------:R-:W1:Y:S01]  /*2cdb0*/  SHFL.DOWN PT, R12, R13, 0x1, 0x1f ;  /* 0x08201f000d0c7f89 */ /* 0x000e6200000e0000 */
[----:B0-----:R-:W-:-:S13]  /*2cdc0*/  FSETP.GT.AND P3, PT, R8, R17, PT ;  /* 0x000000110800720b */ /* 0x001fda0003f64000 */
[----:B-1----:R-:W-:-:S04]  /*2cdd0*/  @!P3 ISETP.GE.AND P4, PT, R12, R13, PT ;  /* 0x0000000d0c00b20c */ /* 0x002fc80003f86270 */
[----:B------:R-:W-:-:S04]  /*2cde0*/  @!P3 FSETP.EQ.AND P0, PT, R8, R17, !P4 ;  /* 0x000000110800b20b */ /* 0x000fc80006702000 */
[----:B------:R-:W-:Y:S02]  /*2cdf0*/  SEL R11, R12, R13, P0 ;  /* 0x0000000d0c0b7207 */ /* 0x000fe40000000000 */
[----:B------:R-:W-:Y:S01]  /*2ce00*/  SEL R12, R17, R8, P0 ;  /* 0x00000008110c7207 */ /* 0x000fe20000000000 */
[----:B------:R-:W-:-:S03]  /*2ce10*/  VIADD R8, R10, 0x1 ;  /* 0x000000010a087836 */ /* 0x000fc60000000000 */
[----:B------:R-:W3:Y:S04]  /*2ce20*/  SHFL.IDX PT, R11, R11, RZ, 0x1f ;  /* 0x00001fff0b0b7589 */ /* 0x000ee800000e0000 */
[----:B------:R-:W0:Y:S04]  /*2ce30*/  SHFL.IDX PT, R15, R12, RZ, 0x1f ;  /* 0x00001fff0c0f7589 */ /* 0x000e2800000e0000 */
[----:B---3--:R-:W1:Y:S01]  /*2ce40*/  SHFL.IDX PT, R7, R7, R11, 0x1f ;  /* 0x00001f0b07077589 */ /* 0x008e6200000e0000 */
[----:B------:R-:W-:-:S03]  /*2ce50*/  ISETP.NE.AND P0, PT, R20, R11, PT ;  /* 0x0000000b1400720c */ /* 0x000fc60003f05270 */
[----:B0-----:R0:W-:Y:S10]  /*2ce60*/  @!P2 STG.E desc[UR8][R2.64+0x4], R15 ;  /* 0x0000040f0200a986 */ /* 0x0011f4000c101908 */
[----:B------:R-:W-:Y:S01]  /*2ce70*/  @P0 IMAD.MOV R8, RZ, RZ, R10 ;  /* 0x000000ffff080224 */ /* 0x000fe200078e020a */
[----:B-1----:R0:W-:Y:S01]  /*2ce80*/  @!P2 STG.E desc[UR8][R2.64], R7 ;  /* 0x000000070200a986 */ /* 0x0021e2000c101908 */
[----:B------:R-:W-:Y:S01]  /*2ce90*/  ISETP.NE.AND P2, PT, R6, RZ, PT ;  /* 0x000000ff0600720c */ /* 0x000fe20003f45270 */
[----:B------:R-:W-:-:S12]  /*2cea0*/  NOP ;  /* 0x0000000000007918 */ /* 0x000fd80000000000 */
[----:B0-----:R-:W-:Y:S05]  /*2ceb0*/  @P2 BRA `(.L_x_327) ;  /* 0xfffffff8001c2947 */ /* 0x001fea000383ffff */
.L_x_326:
[----:B------:R-:W-:Y:S05]  /*2cec0*/  @P1 EXIT ;  /* 0x000000000000194d */ /* 0x000fea0003800000 */
[----:B------:R-:W-:Y:S01]  /*2ced0*/  ISETP.GE.AND P0, PT, R8, R9, PT ;  /* 0x000000090800720c */ /* 0x000fe20003f06270 */
[----:B------:R-:W-:Y:S01]  /*2cee0*/  BSSY.RECONVERGENT B0, `(.L_x_328) ;  /* 0x0000006000007945 */ /* 0x000fe20003800200 */
[----:B------:R-:W-:Y:S02]  /*2cef0*/  IMAD.MOV.U32 R2, RZ, RZ, -0x1 ;  /* 0xffffffffff027424 */ /* 0x000fe400078e00ff */
[----:B------:R-:W-:-:S09]  /*2cf00*/  IMAD.MOV.U32 R3, RZ, RZ, 0x7f7fffff ;  /* 0x7f7fffffff037424 */ /* 0x000fd200078e00ff */
[----:B------:R-:W-:Y:S05]  /*2cf10*/  @P0 BRA `(.L_x_329) ;  /* 0x0000000000080947 */ /* 0x000fea0003800000 */
[----:B------:R-:W-:-:S06]  /*2cf20*/  IMAD R3, R8, 0x4, R21 ;  /* 0x0000000408037824 */ /* 0x000fcc00078e0215 */
[----:B------:R-:W5:Y:S02]  /*2cf30*/  LDL R3, [R3] ;  /* 0x0000000003037983 */ /* 0x000f640000100800 */
.L_x_329:
[----:B------:R-:W-:Y:S05]  /*2cf40*/  BSYNC.RECONVERGENT B0 ;  /* 0x0000000000007941 */ /* 0x000fea0003800200 */
.L_x_328:
[----:B------:R-:W-:-:S05]  /*2cf50*/  @!P0 IMAD R0, R8, 0x4, R0 ;  /* 0x0000000408008824 */ /* 0x000fca00078e0200 */
[----:B------:R0:W2:Y:S01]  /*2cf60*/  @!P0 LDL R2, [R0] ;  /* 0x0000000000028983 */ /* 0x0000a20000100800 */
[----:B------:R-:W-:-:S03]  /*2cf70*/  PLOP3.LUT P0, PT, PT, PT, PT, 0x80, 0x8 ;  /* 0x000000000008781c */ /* 0x000fc60003f0f070 */
[----:B-----5:R-:W1:Y:S04]  /*2cf80*/  SHFL.DOWN PT, R6, R3, 0x10, 0x1f ;  /* 0x0a001f0003067f89 */ /* 0x020e6800000e0000 */
[----:B----4-:R-:W3:Y:S01]  /*2cf90*/  SHFL.DOWN PT, R5, R20, 0x10, 0x1f ;  /* 0x0a001f0014057f89 */ /* 0x010ee200000e0000 */
[----:B-1----:R-:W-:-:S13]  /*2cfa0*/  FSETP.GT.AND P1, PT, R3, R6, PT ;  /* 0x000000060300720b */ /* 0x002fda0003f24000 */
[----:B---3--:R-:W-:-:S04]  /*2cfb0*/  @!P1 ISETP.GE.AND P2, PT, R5, R20, PT ;  /* 0x000000140500920c */ /* 0x008fc80003f46270 */
[----:B------:R-:W-:-:S04]  /*2cfc0*/  @!P1 FSETP.EQ.AND P0, PT, R3, R6, !P2 ;  /* 0x000000060300920b */ /* 0x000fc80005702000 */
[----:B------:R-:W-:Y:S02]  /*2cfd0*/  FSEL R6, R6, R3, P0 ;  /* 0x0000000306067208 */ /* 0x000fe40000000000 */
[----:B------:R-:W-:Y:S02]  /*2cfe0*/  SEL R5, R5, R20, P0 ;  /* 0x0000001405057207 */ /* 0x000fe40000000000 */
[----:B------:R-:W-:Y:S01]  /*2cff0*/  PLOP3.LUT P0, PT, PT, PT, PT, 0x80, 0x8 ;  /* 0x000000000008781c */ /* 0x000fe20003f0f070 */
[----:B------:R-:W1:Y:S04]  /*2d000*/  SHFL.DOWN PT, R7, R6, 0x8, 0x1f ;  /* 0x09001f0006077f89 */ /* 0x000e6800000e0000 */
[----:B------:R-:W3:Y:S01]  /*2d010*/  SHFL.DOWN PT, R8, R5, 0x8, 0x1f ;  /* 0x09001f0005087f89 */ /* 0x000ee200000e0000 */
[----:B-1----:R-:W-:-:S13]  /*2d020*/  FSETP.GT.AND P1, PT, R6, R7, PT ;  /* 0x000000070600720b */ /* 0x002fda0003f24000 */
[----:B---3--:R-:W-:-:S04]  /*2d030*/  @!P1 ISETP.GE.AND P2, PT, R8, R5, PT ;  /* 0x000000050800920c */ /* 0x008fc80003f46270 */
[----:B------:R-:W-:-:S04]  /*2d040*/  @!P1 FSETP.EQ.AND P0, PT, R6, R7, !P2 ;  /* 0x000000070600920b */ /* 0x000fc80005702000 */
[----:B------:R-:W-:Y:S02]  /*2d050*/  FSEL R7, R7, R6, P0 ;  /* 0x0000000607077208 */ /* 0x000fe40000000000 */
[----:B------:R-:W-:Y:S02]  /*2d060*/  SEL R8, R8, R5, P0 ;  /* 0x0000000508087207 */ /* 0x000fe40000000000 */
[----:B------:R-:W-:Y:S01]  /*2d070*/  PLOP3.LUT P0, PT, PT, PT, PT, 0x80, 0x8 ;  /* 0x000000000008781c */ /* 0x000fe20003f0f070 */
[----:B0-----:R-:W0:Y:S04]  /*2d080*/  SHFL.DOWN PT, R0, R7, 0x4, 0x1f ;  /* 0x08801f0007007f89 */ /* 0x001e2800000e0000 */
[----:B------:R-:W1:Y:S01]  /*2d090*/  SHFL.DOWN PT, R3, R8, 0x4, 0x1f ;  /* 0x08801f0008037f89 */ /* 0x000e6200000e0000 */
[----:B0-----:R-:W-:-:S13]  /*2d0a0*/  FSETP.GT.AND P1, PT, R7, R0, PT ;  /* 0x000000000700720b */ /* 0x001fda0003f24000 */
[----:B-1----:R-:W-:-:S04]  /*2d0b0*/  @!P1 ISETP.GE.AND P2, PT, R3, R8, PT ;  /* 0x000000080300920c */ /* 0x002fc80003f46270 */
        /* <DEDUP_REMOVED lines=18> */
[----:B------:R-:W-:Y:S02]  /*2d1e0*/  SEL R0, R7, R8, P0 ;  /* 0x0000000807007207 */ /* 0x000fe40000000000 */
[----:B------:R-:W-:-:S03]  /*2d1f0*/  SEL R3, R10, R5, P0 ;  /* 0x000000050a037207 */ /* 0x000fc60000000000 */
[----:B------:R-:W-:Y:S04]  /*2d200*/  SHFL.IDX PT, R9, R0, RZ, 0x1f ;  /* 0x00001fff00097589 */ /* 0x000fe800000e0000 */
[----:B------:R-:W0:Y:S02]  /*2d210*/  SHFL.IDX PT, R3, R3, RZ, 0x1f ;  /* 0x00001fff03037589 */ /* 0x000e2400000e0000 */
[----:B------:R-:W1:Y:S01]  /*2d220*/  @!P1 LDC.64 R6, c[0x0][0x3a0] ;  /* 0x0000e800ff069b82 */ /* 0x000e620000000a00 */
[----:B------:R-:W-:-:S04]  /*2d230*/  @!P1 IMAD.IADD R5, R19, 0x1, R4 ;  /* 0x0000000113059824 */ /* 0x000fc800078e0204 */
[----:B-1----:R-:W-:-:S05]  /*2d240*/  @!P1 IMAD.WIDE R4, R5, 0x8, R6 ;  /* 0x0000000805049825 */ /* 0x002fca00078e0206 */
[----:B0-----:R-:W-:Y:S04]  /*2d250*/  @!P1 STG.E desc[UR8][R4.64+0x4], R3 ;  /* 0x0000040304009986 */ /* 0x001fe8000c101908 */
[----:B--2---:R-:W0:Y:S04]  /*2d260*/  SHFL.IDX PT, R9, R2, R9, 0x1f ;  /* 0x00001f0902097589 */ /* 0x004e2800000e0000 */
[----:B0-----:R-:W-:Y:S01]  /*2d270*/  @!P1 STG.E desc[UR8][R4.64], R9 ;  /* 0x0000000904009986 */ /* 0x001fe2000c101908 */
[----:B------:R-:W-:Y:S01]  /*2d280*/  NOP ;  /* 0x0000000000007918 */ /* 0x000fe20000000000 */
[----:B------:R-:W-:Y:S05]  /*2d290*/  EXIT ;  /* 0x000000000000794d */ /* 0x000fea0003800000 */
.L_x_7:
[----:B------:R-:W-:Y:S01]  /*2d2a0*/  BSSY B0, `(.L_x_330) ;  /* 0x0000008000007945 */ /* 0x000fe20003800000 */
[----:B------:R-:W-:Y:S02]  /*2d2b0*/  IMAD.MOV.U32 R12, RZ, RZ, R22 ;  /* 0x000000ffff0c7224 */ /* 0x000fe400078e0016 */
[----:B------:R-:W-:Y:S02]  /*2d2c0*/  IMAD.MOV.U32 R7, RZ, RZ, RZ ;  /* 0x000000ffff077224 */ /* 0x000fe400078e00ff */
[----:B------:R-:W-:Y:S02]  /*2d2d0*/  IMAD.MOV.U32 R6, RZ, RZ, 0x1f ;  /* 0x0000001fff067424 */ /* 0x000fe400078e00ff */
[----:B------:R-:W-:-:S07]  /*2d2e0*/  IMAD.MOV.U32 R15, RZ, RZ, -0x1 ;  /* 0xffffffffff0f7424 */ /* 0x000fce00078e00ff */
[----:B0-23--:R-:W-:Y:S05]  /*2d2f0*/  WARPSYNC.COLLECTIVE R15, `(.L_x_331) ;  /* 0x000000000f087348 */ /* 0x00dfea0003c00000 */
[----:B------:R1:W4:Y:S02]  /*2d300*/  SHFL.IDX P0, R14, R12, R7, R6 ;  /* 0x000000070c0e7389 */ /* 0x0003240000000006 */
[----:B01234-:R-:W-:Y:S05]  /*2d310*/  ENDCOLLECTIVE ;  /* 0x000000000000791b */ /* 0x01ffea0003800000 */
.L_x_331:
[----:B------:R-:W-:Y:S05]  /*2d320*/  BSYNC B0 ;  /* 0x0000000000007941 */ /* 0x000fea0003800000 */
.L_x_330:
[----:B------:R-:W-:Y:S02]  /*2d330*/  IMAD.MOV.U32 R12, RZ, RZ, R23 ;  /* 0x000000ffff0c7224 */ /* 0x000fe400078e0017 */
[----:B------:R-:W-:Y:S02]  /*2d340*/  IMAD.MOV.U32 R7, RZ, RZ, RZ ;  /* 0x000000ffff077224 */ /* 0x000fe400078e00ff */
[----:B------:R-:W-:Y:S02]  /*2d350*/  IMAD.MOV.U32 R6, RZ, RZ, 0x1f ;  /* 0x0000001fff067424 */ /* 0x000fe400078e00ff */
[----:B------:R-:W-:Y:S02]  /*2d360*/  IMAD.MOV.U32 R15, RZ, RZ, -0x1 ;  /* 0xffffffffff0f7424 */ /* 0x000fe400078e00ff */
[----:B------:R-:W-:-:S07]  /*2d370*/  IMAD.MOV.U32 R26, RZ, RZ, R14 ;  /* 0x000000ffff1a7224 */ /* 0x000fce00078e000e */
[----:B------:R-:W-:Y:S05]  /*2d380*/  WARPSYNC.COLLECTIVE R15, `(.L_x_332) ;  /* 0x000000000f087348 */ /* 0x000fea0003c00000 */
[----:B------:R0:W1:Y:S02]  /*2d390*/  SHFL.IDX P0, R14, R12, R7, R6 ;  /* 0x000000070c0e7389 */ /* 0x0000640000000006 */
[----:B01----:R-:W-:Y:S05]  /*2d3a0*/  ENDCOLLECTIVE ;  /* 0x000000000000791b */ /* 0x003fea0003800000 */
.L_x_332:
[----:B------:R-:W-:Y:S05]  /*2d3b0*/  BRA `(.L_x_333) ;  /* 0xfffffd3000f87947 */ /* 0x000fea000383ffff */
.L_x_12:
[----:B------:R-:W-:Y:S01]  /*2d3c0*/  BSSY B1, `(.L_x_334) ;  /* 0x0000005000017945 */ /* 0x000fe20003800000 */
[----:B------:R-:W-:-:S07]  /*2d3d0*/  IMAD.MOV.U32 R15, RZ, RZ, -0x1 ;  /* 0xffffffffff0f7424 */ /* 0x000fce00078e00ff */
[----:B0123-5:R-:W-:Y:S05]  /*2d3e0*/  WARPSYNC.COLLECTIVE R15, `(.L_x_335) ;  /* 0x000000000f087348 */ /* 0x02ffea0003c00000 */
[----:B------:R-:W-:Y:S01]  /*2d3f0*/  NOP ;  /* 0x0000000000007918 */ /* 0x000fe20000000000 */
[----:B0123-5:R-:W-:Y:S05]  /*2d400*/  ENDCOLLECTIVE ;  /* 0x000000000000791b */ /* 0x02ffea0003800000 */
.L_x_335:
[----:B------:R-:W-:Y:S05]  /*2d410*/  BSYNC B1 ;  /* 0x0000000000017941 */ /* 0x000fea0003800000 */
.L_x_334:
[----:B------:R-:W-:Y:S01]  /*2d420*/  IMAD.MOV.U32 R14, RZ, RZ, R4 ;  /* 0x000000ffff0e7224 */ /* 0x000fe200078e0004 */
[----:B------:R-:W-:Y:S01]  /*2d430*/  PLOP3.LUT P0, PT, PT, PT, PT, 0x80, 0x8 ;  /* 0x000000000008781c */ /* 0x000fe20003f0f070 */
[----:B------:R-:W-:Y:S02]  /*2d440*/  IMAD.MOV.U32 R5, RZ, RZ, 0x10 ;  /* 0x00000010ff057424 */ /* 0x000fe400078e00ff */
[----:B------:R-:W-:Y:S02]  /*2d450*/  IMAD.MOV.U32 R6, RZ, RZ, 0x1f ;  /* 0x0000001fff067424 */ /* 0x000fe400078e00ff */
[----:B------:R-:W-:-:S08]  /*2d460*/  IMAD.MOV.U32 R15, RZ, RZ, -0x1 ;  /* 0xffffffffff0f7424 */ /* 0x000fd000078e00ff */
[----:B------:R-:W-:Y:S05]  /*2d470*/  WARPSYNC.COLLECTIVE R15, `(.L_x_336) ;  /* 0x000000000f087348 */ /* 0x000fea0003c00000 */
[----:B------:R0:W1:Y:S02]  /*2d480*/  SHFL.DOWN P2, R7, R14, R5, R6 ;  /* 0x080000050e077389 */ /* 0x0000640000040006 */
[----:B01----:R-:W-:Y:S05]  /*2d490*/  ENDCOLLECTIVE ;  /* 0x000000000000791b */ /* 0x003fea0003800000 */
.L_x_336:
[----:B------:R-:W-:Y:S02]  /*2d4a0*/  IMAD.MOV.U32 R14, RZ, RZ, R20 ;  /* 0x000000ffff0e7224 */ /* 0x000fe400078e0014 */
[----:B------:R-:W-:-:S07]  /*2d4b0*/  IMAD.MOV.U32 R13, RZ, RZ, R7 ;  /* 0x000000ffff0d7224 */ /* 0x000fce00078e0007 */
[----:B------:R-:W-:Y:S05]  /*2d4c0*/  WARPSYNC.COLLECTIVE R15, `(.L_x_337) ;  /* 0x000000000f087348 */ /* 0x000fea0003c00000 */
[----:B------:R0:W1:Y:S02]  /*2d4d0*/  SHFL.DOWN P2, R7, R14, R5, R6 ;  /* 0x080000050e077389 */ /* 0x0000640000040006 */
[----:B01----:R-:W-:Y:S05]  /*2d4e0*/  ENDCOLLECTIVE ;  /* 0x000000000000791b */ /* 0x003fea0003800000 */
.L_x_337:
[----:B------:R-:W-:Y:S01]  /*2d4f0*/  FSETP.GEU.AND P3, PT, R4, R13, PT ;  /* 0x0000000d0400720b */ /* 0x000fe20003f6e000 */
[----:B------:R-:W-:Y:S02]  /*2d500*/  IMAD.MOV.U32 R5, RZ, RZ, 0x8 ;  /* 0x00000008ff057424 */ /* 0x000fe400078e00ff */
[----:B------:R-:W-:-:S10]  /*2d510*/  IMAD.MOV.U32 R25, RZ, RZ, R7 ;  /* 0x000000ffff197224 */ /* 0x000fd400078e0007 */
[----:B------:R-:W-:-:S04]  /*2d520*/  @P3 ISETP.GT.AND P2, PT, R25, R20, PT ;  /* 0x000000141900320c */ /* 0x000fc80003f44270 */
[----:B------:R-:W-:-:S04]  /*2d530*/  @P3 FSETP.EQ.AND P2, PT, R4, R13, P2 ;  /* 0x0000000d0400320b */ /* 0x000fc80001742000 */
[----:B------:R-:W-:-:S04]  /*2d540*/  @P3 PLOP3.LUT P0, PT, P2, PT, PT, 0x80, 0x8 ;  /* 0x000000000008381c */ /* 0x000fc8000170f070 */
[----:B------:R-:W-:Y:S02]  /*2d550*/  FSEL R13, R13, R4, P0 ;  /* 0x000000040d0d7208 */ /* 0x000fe40000000000 */
[----:B------:R-:W-:Y:S02]  /*2d560*/  SEL R26, R25, R20, P0 ;  /* 0x00000014191a7207 */ /* 0x000fe40000000000 */
[----:B------:R-:W-:Y:S01]  /*2d570*/  PLOP3.LUT P0, PT, PT, PT, PT, 0x80, 0x8 ;  /* 0x000000000008781c */ /* 0x000fe20003f0f070 */
[----:B------:R-:W-:-:S12]  /*2d580*/  IMAD.MOV.U32 R14, RZ, RZ, R13 ;  /* 0x000000ffff0e7224 */ /* 0x000fd800078e000d */
[----:B------:R-:W-:Y:S05]  /*2d590*/  WARPSYNC.COLLECTIVE R15, `(.L_x_338) ;  /* 0x000000000f087348 */ /* 0x000fea0003c00000 */
[----:B------:R0:W1:Y:S02]  /*2d5a0*/  SHFL.DOWN P2, R7, R14, R5, R6 ;  /* 0x080000050e077389 */ /* 0x0000640000040006 */
[----:B01----:R-:W-:Y:S05]  /*2d5b0*/  ENDCOLLECTIVE ;  /* 0x000000000000791b */ /* 0x003fea0003800000 */
.L_x_338:
[----:B------:R-:W-:Y:S02]  /*2d5c0*/  IMAD.MOV.U32 R14, RZ, RZ, R26 ;  /* 0x000000ffff0e7224 */ /* 0x000fe400078e001a */
[----:B------:R-:W-:-:S07]  /*2d5d0*/  IMAD.MOV.U32 R12, RZ, RZ, R7 ;  /* 0x000000ffff0c7224 */ /* 0x000fce00078e0007 */
[----:B------:R-:W-:Y:S05]  /*2d5e0*/  WARPSYNC.COLLECTIVE R15, `(.L_x_339) ;  /* 0x000000000f087348 */ /* 0x000fea0003c00000 */
[----:B------:R0:W1:Y:S02]  /*2d5f0*/  SHFL.DOWN P2, R7, R14, R5, R6 ;  /* 0x080000050e077389 */ /* 0x0000640000040006 */
[----:B01----:R-:W-:Y:S05]  /*2d600*/  ENDCOLLECTIVE ;  /* 0x000000000000791b */ /* 0x003fea0003800000 */
.L_x_339:
[----:B------:R-:W-:Y:S01]  /*2d610*/  FSETP.GEU.AND P3, PT, R13, R12, PT ;  /* 0x0000000c0d00720b */ /* 0x000fe20003f6e000 */
[----:B------:R-:W-:-:S12]  /*2d620*/  IMAD.MOV.U32 R5, RZ, RZ, 0x4 ;  /* 0x00000004ff057424 */ /* 0x000fd800078e00ff */
        /* <DEDUP_REMOVED lines=10> */
.L_x_340:
[----:B------:R-:W-:Y:S02]  /*2d6d0*/  IMAD.MOV.U32 R14, RZ, RZ, R28 ;  /* 0x000000ffff0e7224 */ /* 0x000fe400078e001c */
[----:B------:R-:W-:-:S07]  /*2d6e0*/  IMAD.MOV.U32 R12, RZ, RZ, R7 ;  /* 0x000000ffff0c7224 */ /* 0x000fce00078e0007 */
[----:B------:R-:W-:Y:S05]  /*2d6f0*/  WARPSYNC.COLLECTIVE R15, `(.L_x_341) ;  /* 0x000000000f087348 */ /* 0x000fea0003c00000 */
[----:B------:R0:W1:Y:S02]  /*2d700*/  SHFL.DOWN P2, R7, R14, R5, R6 ;  /* 0x080000050e077389 */ /* 0x0000640000040006 */
[----:B01----:R-:W-:Y:S05]  /*2d710*/  ENDCOLLECTIVE ;  /* 0x000000000000791b */ /* 0x003fea0003800000 */
.L_x_341:
        /* <DEDUP_REMOVED lines=12> */
.L_x_342:
[----:B------:R-:W-:Y:S02]  /*2d7e0*/  IMAD.MOV.U32 R14, RZ, RZ, R26 ;  /* 0x000000ffff0e7224 */ /* 0x000fe400078e001a */
[----:B------:R-:W-:-:S07]  /*2d7f0*/  IMAD.MOV.U32 R12, RZ, RZ, R7 ;  /* 0x000000ffff0c7224 */ /* 0x000fce00078e0007 */
[----:B------:R-:W-:Y:S05]  /*2d800*/  WARPSYNC.COLLECTIVE R15, `(.L_x_343) ;  /* 0x000000000f087348 */ /* 0x000fea0003c00000 */
[----:B------:R0:W1:Y:S02]  /*2d810*/  SHFL.DOWN P2, R7, R14, R5, R6 ;  /* 0x080000050e077389 */ /* 0x0000640000040006 */
[----:B01----:R-:W-:Y:S05]  /*2d820*/  ENDCOLLECTIVE ;  /* 0x000000000000791b */ /* 0x003fea0003800000 */
.L_x_343:
        /* <DEDUP_REMOVED lines=12> */
.L_x_344:
[----:B------:R-:W-:Y:S02]  /*2d8f0*/  IMAD.MOV.U32 R14, RZ, RZ, R28 ;  /* 0x000000ffff0e7224 */ /* 0x000fe400078e001c */
[----:B------:R-:W-:-:S07]  /*2d900*/  IMAD.MOV.U32 R12, RZ, RZ, R7 ;  /* 0x000000ffff0c7224 */ /* 0x000fce00078e0007 */
[----:B------:R-:W-:Y:S05]  /*2d910*/  WARPSYNC.COLLECTIVE R15, `(.L_x_345) ;  /* 0x000000000f087348 */ /* 0x000fea0003c00000 */
[----:B------:R0:W1:Y:S02]  /*2d920*/  SHFL.DOWN P2, R7, R14, R5, R6 ;  /* 0x080000050e077389 */ /* 0x0000640000040006 */
[----:B01----:R-:W-:Y:S05]  /*2d930*/  ENDCOLLECTIVE ;  /* 0x000000000000791b */ /* 0x003fea0003800000 */
.L_x_345:
[----:B------:R-:W-:-:S13]  /*2d940*/  FSETP.GEU.AND P3, PT, R25, R12, PT ;  /* 0x0000000c1900720b */ /* 0x000fda0003f6e000 */
[----:B------:R-:W-:-:S04]  /*2d950*/  @P3 ISETP.GT.AND P2, PT, R7, R28, PT ;  /* 0x0000001c0700320c */ /* 0x000fc80003f44270 */
[----:B------:R-:W-:-:S04]  /*2d960*/  @P3 FSETP.EQ.AND P2, PT, R25, R12, P2 ;  /* 0x0000000c1900320b */ /* 0x000fc80001742000 */
[----:B------:R-:W-:-:S04]  /*2d970*/  @P3 PLOP3.LUT P0, PT, P2, PT, PT, 0x80, 0x8 ;  /* 0x000000000008381c */ /* 0x000fc8000170f070 */
[----:B------:R-:W-:Y:S01]  /*2d980*/  SEL R13, R7, R28, P0 ;  /* 0x0000001c070d7207 */ /* 0x000fe20000000000 */
[----:B------:R-:W-:Y:S01]  /*2d990*/  IMAD.MOV.U32 R7, RZ, RZ, RZ ;  /* 0x000000ffff077224 */ /* 0x000fe200078e00ff */
[----:B------:R-:W-:-:S07]  /*2d9a0*/  SEL R12, R12, R25, P0 ;  /* 0x000000190c0c7207 */ /* 0x000fce0000000000 */
[----:B------:R-:W-:Y:S05]  /*2d9b0*/  WARPSYNC.COLLECTIVE R15, `(.L_x_346) ;  /* 0x000000000f087348 */ /* 0x000fea0003c00000 */
[----:B------:R0:W1:Y:S02]  /*2d9c0*/  SHFL.IDX P0, R14, R12, R7, R6 ;  /* 0x000000070c0e7389 */ /* 0x0000640000000006 */
[----:B01----:R-:W-:Y:S05]  /*2d9d0*/  ENDCOLLECTIVE ;  /* 0x000000000000791b */ /* 0x003fea0003800000 */
.L_x_346:
[----:B------:R-:W-:Y:S02]  /*2d9e0*/  IMAD.MOV.U32 R12, RZ, RZ, R13 ;  /* 0x000000ffff0c7224 */ /* 0x000fe400078e000d */
[----:B------:R-:W-:-:S07]  /*2d9f0*/  IMAD.MOV.U32 R5, RZ, RZ, R14 ;  /* 0x000000ffff057224 */ /* 0x000fce00078e000e */
[----:B------:R-:W-:Y:S05]  /*2da00*/  WARPSYNC.COLLECTIVE R15, `(.L_x_347) ;  /* 0x000000000f087348 */ /* 0x000fea0003c00000 */
[----:B------:R0:W1:Y:S02]  /*2da10*/  SHFL.IDX P0, R14, R12, R7, R6 ;  /* 0x000000070c0e7389 */ /* 0x0000640000000006 */
[----:B01----:R-:W-:Y:S05]  /*2da20*/  ENDCOLLECTIVE ;  /* 0x000000000000791b */ /* 0x003fea0003800000 */
.L_x_347:
[----:B------:R-:W-:Y:S01]  /*2da30*/  IMAD.MOV.U32 R13, RZ, RZ, R14 ;  /* 0x000000ffff0d7224 */ /* 0x000fe200078e000e */
[----:B------:R-:W-:Y:S06]  /*2da40*/  BRA `(.L_x_348) ;  /* 0xfffffd3800d07947 */ /* 0x000fec000383ffff */
.L_x_13:
[----:B------:R-:W-:Y:S01]  /*2da50*/  BSSY B1, `(.L_x_349) ;  /* 0x0000008000017945 */ /* 0x000fe20003800000 */
[----:B----4-:R-:W-:Y:S02]  /*2da60*/  IMAD.MOV.U32 R12, RZ, RZ, R24 ;  /* 0x000000ffff0c7224 */ /* 0x010fe400078e0018 */
[----:B0-----:R-:W-:Y:S02]  /*2da70*/  IMAD.MOV.U32 R7, RZ, RZ, R13 ;  /* 0x000000ffff077224 */ /* 0x001fe400078e000d */
[----:B------:R-:W-:Y:S02]  /*2da80*/  IMAD.MOV.U32 R6, RZ, RZ, 0x1f ;  /* 0x0000001fff067424 */ /* 0x000fe400078e00ff */
[----:B------:R-:W-:-:S07]  /*2da90*/  IMAD.MOV.U32 R15, RZ, RZ, -0x1 ;  /* 0xffffffffff0f7424 */ /* 0x000fce00078e00ff */
[----:B-123--:R-:W-:Y:S05]  /*2daa0*/  WARPSYNC.COLLECTIVE R15, `(.L_x_350) ;  /* 0x000000000f087348 */ /* 0x00efea0003c00000 */
[----:B------:R0:W4:Y:S02]  /*2dab0*/  SHFL.IDX P0, R14, R12, R7, R6 ;  /* 0x000000070c0e7389 */ /* 0x0001240000000006 */
[----:B01234-:R-:W-:Y:S05]  /*2dac0*/  ENDCOLLECTIVE ;  /* 0x000000000000791b */ /* 0x01ffea0003800000 */
.L_x_350:
[----:B------:R-:W-:Y:S05]  /*2dad0*/  BSYNC B1 ;  /* 0x0000000000017941 */ /* 0x000fea0003800000 */
.L_x_349:
[----:B------:R-:W-:Y:S05]  /*2dae0*/  BRA `(.L_x_351) ;  /* 0xfffffd3800b07947 */ /* 0x000fea000383ffff */
.L_x_14:
[----:B------:R-:W-:Y:S01]  /*2daf0*/  BSSY B1, `(.L_x_352) ;  /* 0x0000005000017945 */ /* 0x000fe20003800000 */
[----:B------:R-:W-:-:S07]  /*2db00*/  IMAD.MOV.U32 R15, RZ, RZ, -0x1 ;  /* 0xffffffffff0f7424 */ /* 0x000fce00078e00ff */
[----:B01234-:R-:W-:Y:S05]  /*2db10*/  WARPSYNC.COLLECTIVE R15, `(.L_x_353) ;  /* 0x000000000f087348 */ /* 0x01ffea0003c00000 */
[----:B------:R-:W-:Y:S01]  /*2db20*/  NOP ;  /* 0x0000000000007918 */ /* 0x000fe20000000000 */
[----:B01234-:R-:W-:Y:S05]  /*2db30*/  ENDCOLLECTIVE ;  /* 0x000000000000791b */ /* 0x01ffea0003800000 */
.L_x_353:
[----:B------:R-:W-:Y:S05]  /*2db40*/  BSYNC B1 ;  /* 0x0000000000017941 */ /* 0x000fea0003800000 */
.L_x_352:
[----:B------:R-:W-:Y:S05]  /*2db50*/  BRA `(.L_x_9) ;  /* 0xfffffd3800a07947 */ /* 0x000fea000383ffff */
.L_x_15:
[----:B------:R-:W-:Y:S01]  /*2db60*/  BSSY B0, `(.L_x_354) ;  /* 0x0000008000007945 */ /* 0x000fe20003800000 */
[----:B----4-:R-:W-:Y:S02]  /*2db70*/  IMAD.MOV.U32 R12, RZ, RZ, R22 ;  /* 0x000000ffff0c7224 */ /* 0x010fe400078e0016 */
[----:B------:R-:W-:Y:S02]  /*2db80*/  IMAD.MOV.U32 R7, RZ, RZ, 0x1 ;  /* 0x00000001ff077424 */ /* 0x000fe400078e00ff */
[----:B------:R-:W-:Y:S02]  /*2db90*/  IMAD.MOV.U32 R6, RZ, RZ, 0x1f ;  /* 0x0000001fff067424 */ /* 0x000fe400078e00ff */
[----:B------:R-:W-:-:S07]  /*2dba0*/  IMAD.MOV.U32 R15, RZ, RZ, -0x1 ;  /* 0xffffffffff0f7424 */ /* 0x000fce00078e00ff */
[----:B0123--:R-:W-:Y:S05]  /*2dbb0*/  WARPSYNC.COLLECTIVE R15, `(.L_x_355) ;  /* 0x000000000f087348 */ /* 0x00ffea0003c00000 */
[----:B0-----:R0:W4:Y:S02]  /*2dbc0*/  SHFL.IDX P0, R14, R12, R7, R6 ;  /* 0x000000070c0e7389 */ /* 0x0011240000000006 */
[----:B01234-:R-:W-:Y:S05]  /*2dbd0*/  ENDCOLLECTIVE ;  /* 0x000000000000791b */ /* 0x01ffea0003800000 */
.L_x_355:
[----:B------:R-:W-:Y:S05]  /*2dbe0*/  BSYNC B0 ;  /* 0x0000000000007941 */ /* 0x000fea0003800000 */
.L_x_354:
[----:B------:R-:W-:Y:S02]  /*2dbf0*/  IMAD.MOV.U32 R12, RZ, RZ, R23 ;  /* 0x000000ffff0c7224 */ /* 0x000fe400078e0017 */
[----:B------:R-:W-:Y:S02]  /*2dc00*/  IMAD.MOV.U32 R7, RZ, RZ, 0x1 ;  /* 0x00000001ff077424 */ /* 0x000fe400078e00ff */
[----:B------:R-:W-:Y:S02]  /*2dc10*/  IMAD.MOV.U32 R6, RZ, RZ, 0x1f ;  /* 0x0000001fff067424 */ /* 0x000fe400078e00ff */
[----:B------:R-:W-:Y:S02]  /*2dc20*/  IMAD.MOV.U32 R15, RZ, RZ, -0x1 ;  /* 0xffffffffff0f7424 */ /* 0x000fe400078e00ff */
[----:B------:R-:W-:-:S07]  /*2dc30*/  IMAD.MOV.U32 R26, RZ, RZ, R14 ;  /* 0x000000ffff1a7224 */ /* 0x000fce00078e000e */
[----:B------:R-:W-:Y:S05]  /*2dc40*/  WARPSYNC.COLLECTIVE R15, `(.L_x_356) ;  /* 0x000000000f087348 */ /* 0x000fea0003c00000 */
[----:B------:R0:W1:Y:S02]  /*2dc50*/  SHFL.IDX P0, R14, R12, R7, R6 ;  /* 0x000000070c0e7389 */ /* 0x0000640000000006 */
[----:B01----:R-:W-:Y:S05]  /*2dc60*/  ENDCOLLECTIVE ;  /* 0x000000000000791b */ /* 0x003fea0003800000 */
.L_x_356:
[----:B------:R-:W-:Y:S05]  /*2dc70*/  BRA `(.L_x_357) ;  /* 0xfffffd38006c7947 */ /* 0x000fea000383ffff */
.L_x_20:
[----:B------:R-:W-:Y:S01]  /*2dc80*/  BSSY B1, `(.L_x_358) ;  /* 0x0000005000017945 */ /* 0x000fe20003800000 */
[----:B------:R-:W-:-:S07]  /*2dc90*/  IMAD.MOV.U32 R15, RZ, RZ, -0x1 ;  /* 0xffffffffff0f7424 */ /* 0x000fce00078e00ff */
[----:B0-2345:R-:W-:Y:S05]  /*2dca0*/  WARPSYNC.COLLECTIVE R15, `(.L_x_359) ;  /* 0x000000000f087348 */ /* 0x03dfea0003c00000 */
[----:B------:R-:W-:Y:S01]  /*2dcb0*/  NOP ;  /* 0x0000000000007918 */ /* 0x000fe20000000000 */
[----:B0-2345:R-:W-:Y:S05]  /*2dcc0*/  ENDCOLLECTIVE ;  /* 0x000000000000791b */ /* 0x03dfea0003800000 */
.L_x_359:
[----:B------:R-:W-:Y:S05]  /*2dcd0*/  BSYNC B1 ;  /* 0x0000000000017941 */ /* 0x000fea0003800000 */
.L_x_358:
        /* <DEDUP_REMOVED lines=8> */
.L_x_360:
[----:B------:R-:W-:Y:S02]  /*2dd60*/  IMAD.MOV.U32 R14, RZ, RZ, R20 ;  /* 0x000000ffff0e7224 */ /* 0x000fe400078e0014 */
[----:B------:R-:W-:-:S07]  /*2dd70*/  IMAD.MOV.U32 R13, RZ, RZ, R7 ;  /* 0x000000ffff0d7224 */ /* 0x000fce00078e0007 */
[----:B------:R-:W-:Y:S05]  /*2dd80*/  WARPSYNC.COLLECTIVE R15, `(.L_x_361) ;  /* 0x000000000f087348 */ /* 0x000fea0003c00000 */
[----:B------:R0:W1:Y:S02]  /*2dd90*/  SHFL.DOWN P2, R7, R14, R5, R6 ;  /* 0x080000050e077389 */ /* 0x0000640000040006 */
[----:B01----:R-:W-:Y:S05]  /*2dda0*/  ENDCOLLECTIVE ;  /* 0x000000000000791b */ /* 0x003fea0003800000 */
.L_x_361:
        /* <DEDUP_REMOVED lines=13> */
.L_x_362:
[----:B------:R-:W-:Y:S02]  /*2de80*/  IMAD.MOV.U32 R14, RZ, RZ, R26 ;  /* 0x000000ffff0e7224 */ /* 0x000fe400078e001a */
[----:B------:R-:W-:-:S07]  /*2de90*/  IMAD.MOV.U32 R12, RZ, RZ, R7 ;  /* 0x000000ffff0c7224 */ /* 0x000fce00078e0007 */
[----:B------:R-:W-:Y:S05]  /*2dea0*/  WARPSYNC.COLLECTIVE R15, `(.L_x_363) ;  /* 0x000000000f087348 */ /* 0x000fea0003c00000 */
[----:B------:R0:W1:Y:S02]  /*2deb0*/  SHFL.DOWN P2, R7, R14, R5, R6 ;  /* 0x080000050e077389 */ /* 0x0000640000040006 */
[----:B01----:R-:W-:Y:S05]  /*2dec0*/  ENDCOLLECTIVE ;  /* 0x000000000000791b */ /* 0x003fea0003800000 */
.L_x_363:
        /* <DEDUP_REMOVED lines=12> */
.L_x_364:
[----:B------:R-:W-:Y:S02]  /*2df90*/  IMAD.MOV.U32 R14, RZ, RZ, R28 ;  /* 0x000000ffff0e7224 */ /* 0x000fe400078e001c */
[----:B------:R-:W-:-:S07]  /*2dfa0*/  IMAD.MOV.U32 R12, RZ, RZ, R7 ;  /* 0x000000ffff0c7224 */ /* 0x000fce00078e0007 */
[----:B------:R-:W-:Y:S05]  /*2dfb0*/  WARPSYNC.COLLECTIVE R15, `(.L_x_365) ;  /* 0x000000000f087348 */ /* 0x000fea0003c00000 */
[----:B------:R0:W1:Y:S02]  /*2dfc0*/  SHFL.DOWN P2, R7, R14, R5, R6 ;  /* 0x080000050e077389 */ /* 0x0000640000040006 */
[----:B01----:R-:W-:Y:S05]  /*2dfd0*/  ENDCOLLECTIVE ;  /* 0x000000000000791b */ /* 0x003fea0003800000 */
.L_x_365:
        /* <DEDUP_REMOVED lines=12> */
.L_x_366:
[----:B------:R-:W-:Y:S02]  /*2e0a0*/  IMAD.MOV.U32 R14, RZ, RZ, R26 ;  /* 0x000000ffff0e7224 */ /* 0x000fe400078e001a */
[----:B------:R-:W-:-:S07]  /*2e0b0*/  IMAD.MOV.U32 R12, RZ, RZ, R7 ;  /* 0x000000ffff0c7224 */ /* 0x000fce00078e0007 */
[----:B------:R-:W-:Y:S05]  /*2e0c0*/  WARPSYNC.COLLECTIVE R15, `(.L_x_367) ;  /* 0x000000000f087348 */ /* 0x000fea0003c00000 */
[----:B------:R0:W1:Y:S02]  /*2e0d0*/  SHFL.DOWN P2, R7, R14, R5, R6 ;  /* 0x080000050e077389 */ /* 0x0000640000040006 */
[----:B01----:R-:W-:Y:S05]  /*2e0e0*/  ENDCOLLECTIVE ;  /* 0x000000000000791b */ /* 0x003fea0003800000 */
.L_x_367:
        /* <DEDUP_REMOVED lines=12> */
.L_x_368:
[----:B------:R-:W-:Y:S02]  /*2e1b0*/  IMAD.MOV.U32 R14, RZ, RZ, R28 ;  /* 0x000000ffff0e7224 */ /* 0x000fe400078e001c */
[----:B------:R-:W-:-:S07]  /*2e1c0*/  IMAD.MOV.U32 R12, RZ, RZ, R7 ;  /* 0x000000ffff0c7224 */ /* 0x000fce00078e0007 */
[----:B------:R-:W-:Y:S05]  /*2e1d0*/  WARPSYNC.COLLECTIVE R15, `(.L_x_369) ;  /* 0x000000000f087348 */ /* 0x000fea0003c00000 */
[----:B------:R0:W1:Y:S02]  /*2e1e0*/  SHFL.DOWN P2, R7, R14, R5, R6 ;  /* 0x080000050e077389 */ /* 0x0000640000040006 */
[----:B01----:R-:W-:Y:S05]  /*2e1f0*/  ENDCOLLECTIVE ;  /* 0x000000000000791b */ /* 0x003fea0003800000 */
.L_x_369:
        /* <DEDUP_REMOVED lines=10> */
.L_x_370:
[----:B------:R-:W-:Y:S02]  /*2e2a0*/  IMAD.MOV.U32 R12, RZ, RZ, R13 ;  /* 0x000000ffff0c7224 */ /* 0x000fe400078e000d */
[----:B------:R-:W-:-:S07]  /*2e2b0*/  IMAD.MOV.U32 R5, RZ, RZ, R14 ;  /* 0x000000ffff057224 */ /* 0x000fce00078e000e */
[----:B------:R-:W-:Y:S05]  /*2e2c0*/  WARPSYNC.COLLECTIVE R15, `(.L_x_371) ;  /* 0x000000000f087348 */ /* 0x000fea0003c00000 */
[----:B------:R0:W1:Y:S02]  /*2e2d0*/  SHFL.IDX P0, R14, R12, R7, R6 ;  /* 0x000000070c0e7389 */ /* 0x0000640000000006 */
[----:B01----:R-:W-:Y:S05]  /*2e2e0*/  ENDCOLLECTIVE ;  /* 0x000000000000791b */ /* 0x003fea0003800000 */
.L_x_371:
[----:B------:R-:W-:Y:S01]  /*2e2f0*/  IMAD.MOV.U32 R13, RZ, RZ, R14 ;  /* 0x000000ffff0d7224 */ /* 0x000fe200078e000e */
[----:B------:R-:W-:Y:S06]  /*2e300*/  BRA `(.L_x_372) ;  /* 0xfffffd4000447947 */ /* 0x000fec000383ffff */
.L_x_21:
[----:B------:R-:W-:Y:S01]  /*2e310*/  BSSY B1, `(.L_x_373) ;  /* 0x0000008000017945 */ /* 0x000fe20003800000 */
[----:B-1----:R-:W-:Y:S02]  /*2e320*/  IMAD.MOV.U32 R12, RZ, RZ, R24 ;  /* 0x000000ffff0c7224 */ /* 0x002fe400078e0018 */
[----:B0-----:R-:W-:Y:S02]  /*2e330*/  IMAD.MOV.U32 R7, RZ, RZ, R13 ;  /* 0x000000ffff077224 */ /* 0x001fe400078e000d */
[----:B------:R-:W-:Y:S02]  /*2e340*/  IMAD.MOV.U32 R6, RZ, RZ, 0x1f ;  /* 0x0000001fff067424 */ /* 0x000fe400078e00ff */
[----:B------:R-:W-:-:S07]  /*2e350*/  IMAD.MOV.U32 R15, RZ, RZ, -0x1 ;  /* 0xffffffffff0f7424 */ /* 0x000fce00078e00ff */
[----:B--234-:R-:W-:Y:S05]  /*2e360*/  WARPSYNC.COLLECTIVE R15, `(.L_x_374) ;  /* 0x000000000f087348 */ /* 0x01cfea0003c00000 */
[----:B------:R0:W1:Y:S02]  /*2e370*/  SHFL.IDX P0, R14, R12, R7, R6 ;  /* 0x000000070c0e7389 */ /* 0x0000640000000006 */
[----:B01234-:R-:W-:Y:S05]  /*2e380*/  ENDCOLLECTIVE ;  /* 0x000000000000791b */ /* 0x01ffea0003800000 */
.L_x_374:
[----:B------:R-:W-:Y:S05]  /*2e390*/  BSYNC B1 ;  /* 0x0000000000017941 */ /* 0x000fea0003800000 */
.L_x_373:
[----:B------:R-:W-:Y:S05]  /*2e3a0*/  BRA `(.L_x_375) ;  /* 0xfffffd4000247947 */ /* 0x000fea000383ffff */
.L_x_22:
[----:B------:R-:W-:Y:S01]  /*2e3b0*/  BSSY B1, `(.L_x_376) ;  /* 0x0000005000017945 */ /* 0x000fe20003800000 */
[----:B------:R-:W-:-:S07]  /*2e3c0*/  IMAD.MOV.U32 R15, RZ, RZ, -0x1 ;  /* 0xffffffffff0f7424 */ /* 0x000fce00078e00ff */
[----:B01234-:R-:W-:Y:S05]  /*2e3d0*/  WARPSYNC.COLLECTIVE R15, `(.L_x_377) ;  /* 0x000000000f087348 */ /* 0x01ffea0003c00000 */
[----:B------:R-:W-:Y:S01]  /*2e3e0*/  NOP ;  /* 0x0000000000007918 */ /* 0x000fe20000000000 */
[----:B01234-:R-:W-:Y:S05]  /*2e3f0*/  ENDCOLLECTIVE ;  /* 0x000000000000791b */ /* 0x01ffea0003800000 */
.L_x_377:
[----:B------:R-:W-:Y:S05]  /*2e400*/  BSYNC B1 ;  /* 0x0000000000017941 */ /* 0x000fea0003800000 */
.L_x_376:
[----:B------:R-:W-:Y:S05]  /*2e410*/  BRA `(.L_x_17) ;  /* 0xfffffd4000147947 */ /* 0x000fea000383ffff */
.L_x_23:
[----:B------:R-:W-:Y:S01]  /*2e420*/  BSSY B0, `(.L_x_378) ;  /* 0x0000008000007945 */ /* 0x000fe20003800000 */
[----:B-1--4-:R-:W-:Y:S02]  /*2e430*/  IMAD.MOV.U32 R12, RZ, RZ, R22 ;  /* 0x000000ffff0c7224 */ /* 0x012fe400078e0016 */
[----:B------:R-:W-:Y:S02]  /*2e440*/  IMAD.MOV.U32 R7, RZ, RZ, 0x2 ;  /* 0x00000002ff077424 */ /* 0x000fe400078e00ff */
[----:B------:R-:W-:Y:S02]  /*2e450*/  IMAD.MOV.U32 R6, RZ, RZ, 0x1f ;  /* 0x0000001fff067424 */ /* 0x000fe400078e00ff */
[----:B------:R-:W-:-:S07]  /*2e460*/  IMAD.MOV.U32 R15, RZ, RZ, -0x1 ;  /* 0xffffffffff0f7424 */ /* 0x000fce00078e00ff */
[----:B0-23--:R-:W-:Y:S05]  /*2e470*/  WARPSYNC.COLLECTIVE R15, `(.L_x_379) ;  /* 0x000000000f087348 */ /* 0x00dfea0003c00000 */
[----:B0-----:R0:W1:Y:S02]  /*2e480*/  SHFL.IDX P0, R14, R12, R7, R6 ;  /* 0x000000070c0e7389 */ /* 0x0010640000000006 */
[----:B0123--:R-:W-:Y:S05]  /*2e490*/  ENDCOLLECTIVE ;  /* 0x000000000000791b */ /* 0x00ffea0003800000 */
.L_x_379:
[----:B------:R-:W-:Y:S05]  /*2e4a0*/  BSYNC B0 ;  /* 0x0000000000007941 */ /* 0x000fea0003800000 */
.L_x_378:
        /* <DEDUP_REMOVED lines=8> */
.L_x_380:
[----:B------:R-:W-:Y:S05]  /*2e530*/  BRA `(.L_x_381) ;  /* 0xfffffd3c00e07947 */ /* 0x000fea000383ffff */
.L_x_28:
[----:B------:R-:W-:Y:S01]  /*2e540*/  BSSY B1, `(.L_x_382) ;  /* 0x0000005000017945 */ /* 0x000fe20003800000 */
[----:B------:R-:W-:-:S07]  /*2e550*/  IMAD.MOV.U32 R15, RZ, RZ, -0x1 ;  /* 0xffffffffff0f7424 */ /* 0x000fce00078e00ff */
[----:B0-23-5:R-:W-:Y:S05]  /*2e560*/  WARPSYNC.COLLECTIVE R15, `(.L_x_383) ;  /* 0x000000000f087348 */ /* 0x02dfea0003c00000 */
[----:B------:R-:W-:Y:S01]  /*2e570*/  NOP ;  /* 0x0000000000007918 */ /* 0x000fe20000000000 */
[----:B0-23-5:R-:W-:Y:S05]  /*2e580*/  ENDCOLLECTIVE ;  /* 0x000000000000791b */ /* 0x02dfea0003800000 */
.L_x_383:
[----:B------:R-:W-:Y:S05]  /*2e590*/  BSYNC B1 ;  /* 0x0000000000017941 */ /* 0x000fea0003800000 */
.L_x_382:
        /* <DEDUP_REMOVED lines=8> */
.L_x_384:
[----:B------:R-:W-:Y:S02]  /*2e620*/  IMAD.MOV.U32 R14, RZ, RZ, R20 ;  /* 0x000000ffff0e7224 */ /* 0x000fe400078e0014 */
[----:B------:R-:W-:-:S07]  /*2e630*/  IMAD.MOV.U32 R13, RZ, RZ, R7 ;  /* 0x000000ffff0d7224 */ /* 0x000fce00078e0007 */
[----:B------:R-:W-:Y:S05]  /*2e640*/  WARPSYNC.COLLECTIVE R15, `(.L_x_385) ;  /* 0x000000000f087348 */ /* 0x000fea0003c00000 */
[----:B------:R0:W1:Y:S02]  /*2e650*/  SHFL.DOWN P2, R7, R14, R5, R6 ;  /* 0x080000050e077389 */ /* 0x0000640000040006 */
[----:B01----:R-:W-:Y:S05]  /*2e660*/  ENDCOLLECTIVE ;  /* 0x000000000000791b */ /* 0x003fea0003800000 */
.L_x_385:
        /* <DEDUP_REMOVED lines=13> */
.L_x_386:
[----:B------:R-:W-:Y:S02]  /*2e740*/  IMAD.MOV.U32 R14, RZ, RZ, R26 ;  /* 0x000000ffff0e7224 */ /* 0x000fe400078e001a */
[----:B------:R-:W-:-:S07]  /*2e750*/  IMAD.MOV.U32 R12, RZ, RZ, R7 ;  /* 0x000000ffff0c7224 */ /* 0x000fce00078e0007 */
[----:B------:R-:W-:Y:S05]  /*2e760*/  WARPSYNC.COLLECTIVE R15, `(.L_x_387) ;  /* 0x000000000f087348 */ /* 0x000fea0003c00000 */
[----:B------:R0:W1:Y:S02]  /*2e770*/  SHFL.DOWN P2, R7, R14, R5, R6 ;  /* 0x080000050e077389 */ /* 0x0000640000040006 */
[----:B01----:R-:W-:Y:S05]  /*2e780*/  ENDCOLLECTIVE ;  /* 0x000000000000791b */ /* 0x003fea0003800000 */
.L_x_387:
        /* <DEDUP_REMOVED lines=12> */
.L_x_388:
[----:B------:R-:W-:Y:S02]  /*2e850*/  IMAD.MOV.U32 R14, RZ, RZ, R28 ;  /* 0x000000ffff0e7224 */ /* 0x000fe400078e001c */
[----:B------:R-:W-:-:S07]  /*2e860*/  IMAD.MOV.U32 R12, RZ, RZ, R7 ;  /* 0x000000ffff0c7224 */ /* 0x000fce00078e0007 */
[----:B------:R-:W-:Y:S05]  /*2e870*/  WARPSYNC.COLLECTIVE R15, `(.L_x_389) ;  /* 0x000000000f087348 */ /* 0x000fea0003c00000 */
[----:B------:R0:W1:Y:S02]  /*2e880*/  SHFL.DOWN P2, R7, R14, R5, R6 ;  /* 0x080000050e077389 */ /* 0x0000640000040006 */
[----:B01----:R-:W-:Y:S05]  /*2e890*/  ENDCOLLECTIVE ;  /* 0x000000000000791b */ /* 0x003fea0003800000 */
.L_x_389:
        /* <DEDUP_REMOVED lines=12> */
.L_x_390:
[----:B------:R-:W-:Y:S02]  /*2e960*/  IMAD.MOV.U32 R14, RZ, RZ, R26 ;  /* 0x000000ffff0e7224 */ /* 0x000fe400078e001a */
[----:B------:R-:W-:-:S07]  /*2e970*/  IMAD.MOV.U32 R12, RZ, RZ, R7 ;  /* 0x000000ffff0c7224 */ /* 0x000fce00078e0007 */
[----:B------:R-:W-:Y:S05]  /*2e980*/  WARPSYNC.COLLECTIVE R15, `(.L_x_391) ;  /* 0x000000000f087348 */ /* 0x000fea0003c00000 */
[----:B------:R0:W1:Y:S02]  /*2e990*/  SHFL.DOWN P2, R7, R14, R5, R6 ;  /* 0x080000050e077389 */ /* 0x0000640000040006 */
[----:B01----:R-:W-:Y:S05]  /*2e9a0*/  ENDCOLLECTIVE ;  /* 0x000000000000791b */ /* 0x003fea0003800000 */
.L_x_391:
        /* <DEDUP_REMOVED lines=12> */
.L_x_392:
[----:B------:R-:W-:Y:S02]  /*2ea70*/  IMAD.MOV.U32 R14, RZ, RZ, R28 ;  /* 0x000000ffff0e7224 */ /* 0x000fe400078e001c */
[----:B------:R-:W-:-:S07]  /*2ea80*/  IMAD.MOV.U32 R12, RZ, RZ, R7 ;  /* 0x000000ffff0c7224 */ /* 0x000fce00078e0007 */
[----:B------:R-:W-:Y:S05]  /*2ea90*/  WARPSYNC.COLLECTIVE R15, `(.L_x_393) ;  /* 0x000000000f087348 */ /* 0x000fea0003c00000 */
[----:B------:R0:W1:Y:S02]  /*2eaa0*/  SHFL.DOWN P2, R7, R14, R5, R6 ;  /* 0x080000050e077389 */ /* 0x0000640000040006 */
[----:B01----:R-:W-:Y:S05]  /*2eab0*/  ENDCOLLECTIVE ;  /* 0x000000000000791b */ /* 0x003fea0003800000 */
.L_x_393:
        /* <DEDUP_REMOVED lines=10> */
.L_x_394:
[----:B------:R-:W-:Y:S02]  /*2eb60*/  IMAD.MOV.U32 R12, RZ, RZ, R13 ;  /* 0x000000ffff0c7224 */ /* 0x000fe400078e000d */
[----:B------:R-:W-:-:S07]  /*2eb70*/  IMAD.MOV.U32 R5, RZ, RZ, R14 ;  /* 0x000000ffff057224 */ /* 0x000fce00078e000e */
[----:B------:R-:W-:Y:S05]  /*2eb80*/  WARPSYNC.COLLECTIVE R15, `(.L_x_395) ;  /* 0x000000000f087348 */ /* 0x000fea0003c00000 */
[----:B------:R0:W1:Y:S02]  /*2eb90*/  SHFL.IDX P0, R14, R12, R7, R6 ;  /* 0x000000070c0e7389 */ /* 0x0000640000000006 */
[----:B01----:R-:W-:Y:S05]  /*2eba0*/  ENDCOLLECTIVE ;  /* 0x000000000000791b */ /* 0x003fea0003800000 */
.L_x_395:
[----:B------:R-:W-:Y:S01]  /*2ebb0*/  IMAD.MOV.U32 R13, RZ, RZ, R14 ;  /* 0x000000ffff0d7224 */ /* 0x000fe200078e000e */
[----:B------:R-:W-:Y:S06]  /*2ebc0*/  BRA `(.L_x_396) ;  /* 0xfffffd4400b87947 */ /* 0x000fec000383ffff */
.L_x_29:
[----:B------:R-:W-:Y:S01]  /*2ebd0*/  BSSY B1, `(.L_x_397) ;  /* 0x0000008000017945 */ /* 0x000fe20003800000 */
[----:B----4-:R-:W-:Y:S02]  /*2ebe0*/  IMAD.MOV.U32 R12, RZ, RZ, R24 ;  /* 0x000000ffff0c7224 */ /* 0x010fe400078e0018 */
[----:B-1----:R-:W-:Y:S02]  /*2ebf0*/  IMAD.MOV.U32 R7, RZ, RZ, R13 ;  /* 0x000000ffff077224 */ /* 0x002fe400078e000d */
[----:B------:R-:W-:Y:S02]  /*2ec00*/  IMAD.MOV.U32 R6, RZ, RZ, 0x1f ;  /* 0x0000001fff067424 */ /* 0x000fe400078e00ff */
[----:B------:R-:W-:-:S07]  /*2ec10*/  IMAD.MOV.U32 R15, RZ, RZ, -0x1 ;  /* 0xffffffffff0f7424 */ /* 0x000fce00078e00ff */
[----:B0-23--:R-:W-:Y:S05]  /*2ec20*/  WARPSYNC.COLLECTIVE R15, `(.L_x_398) ;  /* 0x000000000f087348 */ /* 0x00dfea0003c00000 */
[----:B0-----:R0:W1:Y:S02]  /*2ec30*/  SHFL.IDX P0, R14, R12, R7, R6 ;  /* 0x000000070c0e7389 */ /* 0x0010640000000006 */
[----:B0123--:R-:W-:Y:S05]  /*2ec40*/  ENDCOLLECTIVE ;  /* 0x000000000000791b */ /* 0x00ffea0003800000 */
.L_x_398:
[----:B------:R-:W-:Y:S05]  /*2ec50*/  BSYNC B1 ;  /* 0x0000000000017941 */ /* 0x000fea0003800000 */
.L_x_397:
[----:B------:R-:W-:Y:S05]  /*2ec60*/  BRA `(.L_x_399) ;  /* 0xfffffd4400987947 */ /* 0x000fea000383ffff */
.L_x_30:
[----:B------:R-:W-:Y:S01]  /*2ec70*/  BSSY B1, `(.L_x_400) ;  /* 0x0000005000017945 */ /* 0x000fe20003800000 */
[----:B------:R-:W-:-:S07]  /*2ec80*/  IMAD.MOV.U32 R15, RZ, RZ, -0x1 ;  /* 0xffffffffff0f7424 */ /* 0x000fce00078e00ff */
[----:B01234-:R-:W-:Y:S05]  /*2ec90*/  WARPSYNC.COLLECTIVE R15, `(.L_x_401) ;  /* 0x000000000f087348 */ /* 0x01ffea0003c00000 */
[----:B------:R-:W-:Y:S01]  /*2eca0*/  NOP ;  /* 0x0000000000007918 */ /* 0x000fe20000000000 */
[----:B01234-:R-:W-:Y:S05]  /*2ecb0*/  ENDCOLLECTIVE ;  /* 0x000000000000791b */ /* 0x01ffea0003800000 */
.L_x_401:
[----:B------:R-:W-:Y:S05]  /*2ecc0*/  BSYNC B1 ;  /* 0x0000000000017941 */ /* 0x000fea0003800000 */
.L_x_400:
[----:B------:R-:W-:Y:S05]  /*2ecd0*/  BRA `(.L_x_25) ;  /* 0xfffffd4400887947 */ /* 0x000fea000383ffff */
.L_x_31:
        /* <DEDUP_REMOVED lines=8> */
.L_x_403:
[----:B------:R-:W-:Y:S05]  /*2ed60*/  BSYNC B0 ;  /* 0x0000000000007941 */ /* 0x000fea0003800000 */
.L_x_402:
        /* <DEDUP_REMOVED lines=8> */
.L_x_404:
[----:B------:R-:W-:Y:S05]  /*2edf0*/  BRA `(.L_x_405) ;  /* 0xfffffd4400547947 */ /* 0x000fea000383ffff */
.L_x_36:
[----:B------:R-:W-:Y:S01]  /*2ee00*/  BSSY B1, `(.L_x_406) ;  /* 0x0000005000017945 */ /* 0x000fe20003800000 */
[----:B------:R-:W-:-:S07]  /*2ee10*/  IMAD.MOV.U32 R15, RZ, RZ, -0x1 ;  /* 0xffffffffff0f7424 */ /* 0x000fce00078e00ff */
[----:B0-2345:R-:W-:Y:S05]  /*2ee20*/  WARPSYNC.COLLECTIVE R15, `(.L_x_407) ;  /* 0x000000000f087348 */ /* 0x03dfea0003c00000 */
[----:B------:R-:W-:Y:S01]  /*2ee30*/  NOP ;  /* 0x0000000000007918 */ /* 0x000fe20000000000 */
[----:B0-2345:R-:W-:Y:S05]  /*2ee40*/  ENDCOLLECTIVE ;  /* 0x000000000000791b */ /* 0x03dfea0003800000 */
.L_x_407:
[----:B------:R-:W-:Y:S05]  /*2ee50*/  BSYNC B1 ;  /* 0x0000000000017941 */ /* 0x000fea0003800000 */
.L_x_406:
        /* <DEDUP_REMOVED lines=8> */
.L_x_408:
[----:B------:R-:W-:Y:S02]  /*2eee0*/  IMAD.MOV.U32 R14, RZ, RZ, R20 ;  /* 0x000000ffff0e7224 */ /* 0x000fe400078e0014 */
[----:B------:R-:W-:-:S07]  /*2eef0*/  IMAD.MOV.U32 R13, RZ, RZ, R7 ;  /* 0x000000ffff0d7224 */ /* 0x000fce00078e0007 */
[----:B------:R-:W-:Y:S05]  /*2ef00*/  WARPSYNC.COLLECTIVE R15, `(.L_x_409) ;  /* 0x000000000f087348 */ /* 0x000fea0003c00000 */
[----:B------:R0:W1:Y:S02]  /*2ef10*/  SHFL.DOWN P2, R7, R14, R5, R6 ;  /* 0x080000050e077389 */ /* 0x0000640000040006 */
[----:B01----:R-:W-:Y:S05]  /*2ef20*/  ENDCOLLECTIVE ;  /* 0x000000000000791b */ /* 0x003fea0003800000 */
.L_x_409:
        /* <DEDUP_REMOVED lines=13> */
.L_x_410:
[----:B------:R-:W-:Y:S02]  /*2f000*/  IMAD.MOV.U32 R14, RZ, RZ, R26 ;  /* 0x000000ffff0e7224 */ /* 0x000fe400078e001a */
[----:B------:R-:W-:-:S07]  /*2f010*/  IMAD.MOV.U32 R12, RZ, RZ, R7 ;  /* 0x000000ffff0c7224 */ /* 0x000fce00078e0007 */
[----:B------:R-:W-:Y:S05]  /*2f020*/  WARPSYNC.COLLECTIVE R15, `(.L_x_411) ;  /* 0x000000000f087348 */ /* 0x000fea0003c00000 */
[----:B------:R0:W1:Y:S02]  /*2f030*/  SHFL.DOWN P2, R7, R14, R5, R6 ;  /* 0x080000050e077389 */ /* 0x0000640000040006 */
[----:B01----:R-:W-:Y:S05]  /*2f040*/  ENDCOLLECTIVE ;  /* 0x000000000000791b */ /* 0x003fea0003800000 */
.L_x_411:
        /* <DEDUP_REMOVED lines=12> */
.L_x_412:
[----:B------:R-:W-:Y:S02]  /*2f110*/  IMAD.MOV.U32 R14, RZ, RZ, R28 ;  /* 0x000000ffff0e7224 */ /* 0x000fe400078e001c */
[----:B------:R-:W-:-:S07]  /*2f120*/  IMAD.MOV.U32 R12, RZ, RZ, R7 ;  /* 0x000000ffff0c7224 */ /* 0x000fce00078e0007 */
[----:B------:R-:W-:Y:S05]  /*2f130*/  WARPSYNC.COLLECTIVE R15, `(.L_x_413) ;  /* 0x000000000f087348 */ /* 0x000fea0003c00000 */
[----:B------:R0:W1:Y:S02]  /*2f140*/  SHFL.DOWN P2, R7, R14, R5, R6 ;  /* 0x080000050e077389 */ /* 0x0000640000040006 */
[----:B01----:R-:W-:Y:S05]  /*2f150*/  ENDCOLLECTIVE ;  /* 0x000000000000791b */ /* 0x003fea0003800000 */
.L_x_413:
        /* <DEDUP_REMOVED lines=12> */
.L_x_414:
[----:B------:R-:W-:Y:S02]  /*2f220*/  IMAD.MOV.U32 R14, RZ, RZ, R26 ;  /* 0x000000ffff0e7224 */ /* 0x000fe400078e001a */
[----:B------:R-:W-:-:S07]  /*2f230*/  IMAD.MOV.U32 R12, RZ, RZ, R7 ;  /* 0x000000ffff0c7224 */ /* 0x000fce00078e0007 */
[----:B------:R-:W-:Y:S05]  /*2f240*/  WARPSYNC.COLLECTIVE R15, `(.L_x_415) ;  /* 0x000000000f087348 */ /* 0x000fea0003c00000 */
[----:B------:R0:W1:Y:S02]  /*2f250*/  SHFL.DOWN P2, R7, R14, R5, R6 ;  /* 0x080000050e077389 */ /* 0x0000640000040006 */
[----:B01----:R-:W-:Y:S05]  /*2f260*/  ENDCOLLECTIVE ;  /* 0x000000000000791b */ /* 0x003fea0003800000 */
.L_x_415:
        /* <DEDUP_REMOVED lines=12> */
.L_x_416:
[----:B------:R-:W-:Y:S02]  /*2f330*/  IMAD.MOV.U32 R14, RZ, RZ, R28 ;  /* 0x000000ffff0e7224 */ /* 0x000fe400078e001c */
[----:B------:R-:W-:-:S07]  /*2f340*/  IMAD.MOV.U32 R12, RZ, RZ, R7 ;  /* 0x000000ffff0c7224 */ /* 0x000fce00078e0007 */
[----:B------:R-:W-:Y:S05]  /*2f350*/  WARPSYNC.COLLECTIVE R15, `(.L_x_417) ;  /* 0x000000000f087348 */ /* 0x000fea0003c00000 */
[----:B------:R0:W1:Y:S02]  /*2f360*/  SHFL.DOWN P2, R7, R14, R5, R6 ;  /* 0x080000050e077389 */ /* 0x0000640000040006 */
[----:B01----:R-:W-:Y:S05]  /*2f370*/  ENDCOLLECTIVE ;  /* 0x000000000000791b */ /* 0x003fea0003800000 */
.L_x_417:
        /* <DEDUP_REMOVED lines=10> */
.L_x_418:
[----:B------:R-:W-:Y:S02]  /*2f420*/  IMAD.MOV.U32 R12, RZ, RZ, R13 ;  /* 0x000000ffff0c7224 */ /* 0x000fe400078e000d */
[----:B------:R-:W-:-:S07]  /*2f430*/  IMAD.MOV.U32 R5, RZ, RZ, R14 ;  /* 0x000000ffff057224 */ /* 0x000fce00078e000e */
[----:B------:R-:W-:Y:S05]  /*2f440*/  WARPSYNC.COLLECTIVE R15, `(.L_x_419) ;  /* 0x000000000f087348 */ /* 0x000fea0003c00000 */
[----:B------:R0:W1:Y:S02]  /*2f450*/  SHFL.IDX P0, R14, R12, R7, R6 ;  /* 0x000000070c0e7389 */ /* 0x0000640000000006 */
[----:B01----:R-:W-:Y:S05]  /*2f460*/  ENDCOLLECTIVE ;  /* 0x000000000000791b */ /* 0x003fea0003800000 */
.L_x_419:
[----:B------:R-:W-:Y:S01]  /*2f470*/  IMAD.MOV.U32 R13, RZ, RZ, R14 ;  /* 0x000000ffff0d7224 */ /* 0x000fe200078e000e */
[----:B------:R-:W-:Y:S06]  /*2f480*/  BRA `(.L_x_420) ;  /* 0xfffffd4c002c7947 */ /* 0x000fec000383ffff */
.L_x_37:
        /* <DEDUP_REMOVED lines=8> */
.L_x_422:
[----:B------:R-:W-:Y:S05]  /*2f510*/  BSYNC B1 ;  /* 0x0000000000017941 */ /* 0x000fea0003800000 */
.L_x_421:
[----:B------:R-:W-:Y:S05]  /*2f520*/  BRA `(.L_x_423) ;  /* 0xfffffd4c000c7947 */ /* 0x000fea000383ffff */
.L_x_38:
[----:B------:R-:W-:Y:S01]  /*2f530*/  BSSY B1, `(.L_x_424) ;  /* 0x0000005000017945 */ /* 0x000fe20003800000 */
[----:B------:R-:W-:-:S07]  /*2f540*/  IMAD.MOV.U32 R15, RZ, RZ, -0x1 ;  /* 0xffffffffff0f7424 */ /* 0x000fce00078e00ff */
[----:B01234-:R-:W-:Y:S05]  /*2f550*/  WARPSYNC.COLLECTIVE R15, `(.L_x_425) ;  /* 0x000000000f087348 */ /* 0x01ffea0003c00000 */
[----:B------:R-:W-:Y:S01]  /*2f560*/  NOP ;  /* 0x0000000000007918 */ /* 0x000fe20000000000 */
[----:B01234-:R-:W-:Y:S05]  /*2f570*/  ENDCOLLECTIVE ;  /* 0x000000000000791b */ /* 0x01ffea0003800000 */
.L_x_425:
[----:B------:R-:W-:Y:S05]  /*2f580*/  BSYNC B1 ;  /* 0x0000000000017941 */ /* 0x000fea0003800000 */
.L_x_424:
[----:B------:R-:W-:Y:S05]  /*2f590*/  BRA `(.L_x_33) ;  /* 0xfffffd4800fc7947 */ /* 0x000fea000383ffff */
.L_x_39:
        /* <DEDUP_REMOVED lines=8> */
.L_x_427:
[----:B------:R-:W-:Y:S05]  /*2f620*/  BSYNC B0 ;  /* 0x0000000000007941 */ /* 0x000fea0003800000 */
.L_x_426:
        /* <DEDUP_REMOVED lines=8> */
.L_x_428:
[----:B------:R-:W-:Y:S05]  /*2f6b0*/  BRA `(.L_x_429) ;  /* 0xfffffd4800c87947 */ /* 0x000fea000383ffff */
.L_x_44:
[----:B------:R-:W-:Y:S01]  /*2f6c0*/  BSSY B1, `(.L_x_430) ;  /* 0x0000005000017945 */ /* 0x000fe20003800000 */
[----:B------:R-:W-:-:S07]  /*2f6d0*/  IMAD.MOV.U32 R15, RZ, RZ, -0x1 ;  /* 0xffffffffff0f7424 */ /* 0x000fce00078e00ff */
[----:B0-23-5:R-:W-:Y:S05]  /*2f6e0*/  WARPSYNC.COLLECTIVE R15, `(.L_x_431) ;  /* 0x000000000f087348 */ /* 0x02dfea0003c00000 */
[----:B------:R-:W-:Y:S01]  /*2f6f0*/  NOP ;  /* 0x0000000000007918 */ /* 0x000fe20000000000 */
[----:B0-23-5:R-:W-:Y:S05]  /*2f700*/  ENDCOLLECTIVE ;  /* 0x000000000000791b */ /* 0x02dfea0003800000 */
.L_x_431:
[----:B------:R-:W-:Y:S05]  /*2f710*/  BSYNC B1 ;  /* 0x0000000000017941 */ /* 0x000fea0003800000 */
.L_x_430:
        /* <DEDUP_REMOVED lines=8> */
.L_x_432:
[----:B------:R-:W-:Y:S02]  /*2f7a0*/  IMAD.MOV.U32 R14, RZ, RZ, R20 ;  /* 0x000000ffff0e7224 */ /* 0x000fe400078e0014 */
[----:B------:R-:W-:-:S07]  /*2f7b0*/  IMAD.MOV.U32 R13, RZ, RZ, R7 ;  /* 0x000000ffff0d7224 */ /* 0x000fce00078e0007 */
[----:B------:R-:W-:Y:S05]  /*2f7c0*/  WARPSYNC.COLLECTIVE R15, `(.L_x_433) ;  /* 0x000000000f087348 */ /* 0x000fea0003c00000 */
[----:B------:R0:W1:Y:S02]  /*2f7d0*/  SHFL.DOWN P2, R7, R14, R5, R6 ;  /* 0x080000050e077389 */ /* 0x0000640000040006 */
[----:B01----:R-:W-:Y:S05]  /*2f7e0*/  ENDCOLLECTIVE ;  /* 0x000000000000791b */ /* 0x003fea0003800000 */
.L_x_433:
        /* <DEDUP_REMOVED lines=13> */
.L_x_434:
[----:B------:R-:W-:Y:S02]  /*2f8c0*/  IMAD.MOV.U32 R14, RZ, RZ, R26 ;  /* 0x000000ffff0e7224 */ /* 0x000fe400078e001a */
[----:B------:R-:W-:-:S07]  /*2f8d0*/  IMAD.MOV.U32 R12, RZ, RZ, R7 ;  /* 0x000000ffff0c7224 */ /* 0x000fce00078e0007 */
[----:B------:R-:W-:Y:S05]  /*2f8e0*/  WARPSYNC.COLLECTIVE R15, `(.L_x_435) ;  /* 0x000000000f087348 */ /* 0x000fea0003c00000 */
[----:B------:R0:W1:Y:S02]  /*2f8f0*/  SHFL.DOWN P2, R7, R14, R5, R6 ;  /* 0x080000050e077389 */ /* 0x0000640000040006 */
[----:B01----:R-:W-:Y:S05]  /*2f900*/  ENDCOLLECTIVE ;  /* 0x000000000000791b */ /* 0x003fea0003800000 */
.L_x_435:
        /* <DEDUP_REMOVED lines=12> */
.L_x_436:
[----:B------:R-:W-:Y:S02]  /*2f9d0*/  IMAD.MOV.U32 R14, RZ, RZ, R28 ;  /* 0x000000ffff0e7224 */ /* 0x000fe400078e001c */
[----:B------:R-:W-:-:S07]  /*2f9e0*/  IMAD.MOV.U32 R12, RZ, RZ, R7 ;  /* 0x000000ffff0c7224 */ /* 0x000fce00078e0007 */
[----:B------:R-:W-:Y:S05]  /*2f9f0*/  WARPSYNC.COLLECTIVE R15, `(.L_x_437) ;  /* 0x000000000f087348 */ /* 0x000fea0003c00000 */
[----:B------:R0:W1:Y:S02]  /*2fa00*/  SHFL.DOWN P2, R7, R14, R5, R6 ;  /* 0x080000050e077389 */ /* 0x0000640000040006 */
[----:B01----:R-:W-:Y:S05]  /*2fa10*/  ENDCOLLECTIVE ;  /* 0x000000000000791b */ /* 0x003fea0003800000 */
.L_x_437:
        /* <DEDUP_REMOVED lines=12> */
.L_x_438:
[----:B------:R-:W-:Y:S02]  /*2fae0*/  IMAD.MOV.U32 R14, RZ, RZ, R26 ;  /* 0x000000ffff0e7224 */ /* 0x000fe400078e001a */
[----:B------:R-:W-:-:S07]  /*2faf0*/  IMAD.MOV.U32 R12, RZ, RZ, R7 ;  /* 0x000000ffff0c7224 */ /* 0x000fce00078e0007 */
[----:B------:R-:W-:Y:S05]  /*2fb00*/  WARPSYNC.COLLECTIVE R15, `(.L_x_439) ;  /* 0x000000000f087348 */ /* 0x000fea0003c00000 */
[----:B------:R0:W1:Y:S02]  /*2fb10*/  SHFL.DOWN P2, R7, R14, R5, R6 ;  /* 0x080000050e077389 */ /* 0x0000640000040006 */
[----:B01----:R-:W-:Y:S05]  /*2fb20*/  ENDCOLLECTIVE ;  /* 0x000000000000791b */ /* 0x003fea0003800000 */
.L_x_439:
        /* <DEDUP_REMOVED lines=12> */
.L_x_440:
[----:B------:R-:W-:Y:S02]  /*2fbf0*/  IMAD.MOV.U32 R14, RZ, RZ, R28 ;  /* 0x000000ffff0e7224 */ /* 0x000fe400078e001c */
[----:B------:R-:W-:-:S07]  /*2fc00*/  IMAD.MOV.U32 R12, RZ, RZ, R7 ;  /* 0x000000ffff0c7224 */ /* 0x000fce00078e0007 */
[----:B------:R-:W-:Y:S05]  /*2fc10*/  WARPSYNC.COLLECTIVE R15, `(.L_x_441) ;  /* 0x000000000f087348 */ /* 0x000fea0003c00000 */
[----:B------:R0:W1:Y:S02]  /*2fc20*/  SHFL.DOWN P2, R7, R14, R5, R6 ;  /* 0x080000050e077389 */ /* 0x0000640000040006 */
[----:B01----:R-:W-:Y:S05]  /*2fc30*/  ENDCOLLECTIVE ;  /* 0x000000000000791b */ /* 0x003fea0003800000 */
.L_x_441:
        /* <DEDUP_REMOVED lines=10> */
.L_x_442:
[----:B------:R-:W-:Y:S02]  /*2fce0*/  IMAD.MOV.U32 R12, RZ, RZ, R13 ;  /* 0x000000ffff0c7224 */ /* 0x000fe400078e000d */
[----:B------:R-:W-:-:S07]  /*2fcf0*/  IMAD.MOV.U32 R5, RZ, RZ, R14 ;  /* 0x000000ffff057224 */ /* 0x000fce00078e000e */
[----:B------:R-:W-:Y:S05]  /*2fd00*/  WARPSYNC.COLLECTIVE R15, `(.L_x_443) ;  /* 0x000000000f087348 */ /* 0x000fea0003c00000 */
[----:B------:R0:W1:Y:S02]  /*2fd10*/  SHFL.IDX P0, R14, R12, R7, R6 ;  /* 0x000000070c0e7389 */ /* 0x0000640000000006 */
[----:B01----:R-:W-:Y:S05]  /*2fd20*/  ENDCOLLECTIVE ;  /* 0x000000000000791b */ /* 0x003fea0003800000 */
.L_x_443:
[----:B------:R-:W-:Y:S01]  /*2fd30*/  IMAD.MOV.U32 R13, RZ, RZ, R14 ;  /* 0x000000ffff0d7224 */ /* 0x000fe200078e000e */
[----:B------:R-:W-:Y:S06]  /*2fd40*/  BRA `(.L_x_444) ;  /* 0xfffffd5000a07947 */ /* 0x000fec000383ffff */
.L_x_45:
        /* <DEDUP_REMOVED lines=8> */
.L_x_446:
[----:B------:R-:W-:Y:S05]  /*2fdd0*/  BSYNC B1 ;  /* 0x0000000000017941 */ /* 0x000fea0003800000 */
.L_x_445:
[----:B------:R-:W-:Y:S05]  /*2fde0*/  BRA `(.L_x_447) ;  /* 0xfffffd5000807947 */ /* 0x000fea000383ffff */
.L_x_46:
[----:B------:R-:W-:Y:S01]  /*2fdf0*/  BSSY B1, `(.L_x_448) ;  /* 0x0000005000017945 */ /* 0x000fe20003800000 */
[----:B------:R-:W-:-:S07]  /*2fe00*/  IMAD.MOV.U32 R15, RZ, RZ, -0x1 ;  /* 0xffffffffff0f7424 */ /* 0x000fce00078e00ff */
[----:B01234-:R-:W-:Y:S05]  /*2fe10*/  WARPSYNC.COLLECTIVE R15, `(.L_x_449) ;  /* 0x000000000f087348 */ /* 0x01ffea0003c00000 */
[----:B------:R-:W-:Y:S01]  /*2fe20*/  NOP ;  /* 0x0000000000007918 */ /* 0x000fe20000000000 */
[----:B01234-:R-:W-:Y:S05]  /*2fe30*/  ENDCOLLECTIVE ;  /* 0x000000000000791b */ /* 0x01ffea0003800000 */
.L_x_449:
[----:B------:R-:W-:Y:S05]  /*2fe40*/  BSYNC B1 ;  /* 0x0000000000017941 */ /* 0x000fea0003800000 */
.L_x_448:
[----:B------:R-:W-:Y:S05]  /*2fe50*/  BRA `(.L_x_41) ;  /* 0xfffffd5000707947 */ /* 0x000fea000383ffff */
.L_x_47:
        /* <DEDUP_REMOVED lines=8> */
.L_x_451:
[----:B------:R-:W-:Y:S05]  /*2fee0*/  BSYNC B0 ;  /* 0x0000000000007941 */ /* 0x000fea0003800000 */
.L_x_450:
        /* <DEDUP_REMOVED lines=8> */
.L_x_452:
[----:B------:R-:W-:Y:S05]  /*2ff70*/  BRA `(.L_x_453) ;  /* 0xfffffd50003c7947 */ /* 0x000fea000383ffff */
.L_x_52:
[----:B------:R-:W-:Y:S01]  /*2ff80*/  BSSY B1, `(.L_x_454) ;  /* 0x0000005000017945 */ /* 0x000fe20003800000 */
[----:B------:R-:W-:-:S07]  /*2ff90*/  IMAD.MOV.U32 R15, RZ, RZ, -0x1 ;  /* 0xffffffffff0f7424 */ /* 0x000fce00078e00ff */
[----:B0-2345:R-:W-:Y:S05]  /*2ffa0*/  WARPSYNC.COLLECTIVE R15, `(.L_x_455) ;  /* 0x000000000f087348 */ /* 0x03dfea0003c00000 */
[----:B------:R-:W-:Y:S01]  /*2ffb0*/  NOP ;  /* 0x0000000000007918 */ /* 0x000fe20000000000 */
[----:B0-2345:R-:W-:Y:S05]  /*2ffc0*/  ENDCOLLECTIVE ;  /* 0x000000000000791b */ /* 0x03dfea0003800000 */
.L_x_455:
[----:B------:R-:W-:Y:S05]  /*2ffd0*/  BSYNC B1 ;  /* 0x0000000000017941 */ /* 0x000fea0003800000 */
.L_x_454:
        /* <DEDUP_REMOVED lines=8> */
.L_x_456:
[----:B------:R-:W-:Y:S02]  /*30060*/  IMAD.MOV.U32 R14, RZ, RZ, R20 ;  /* 0x000000ffff0e7224 */ /* 0x000fe400078e0014 */
[----:B------:R-:W-:-:S07]  /*30070*/  IMAD.MOV.U32 R13, RZ, RZ, R7 ;  /* 0x000000ffff0d7224 */ /* 0x000fce00078e0007 */
[----:B------:R-:W-:Y:S05]  /*30080*/  WARPSYNC.COLLECTIVE R15, `(.L_x_457) ;  /* 0x000000000f087348 */ /* 0x000fea0003c00000 */
[----:B------:R0:W1:Y:S02]  /*30090*/  SHFL.DOWN P2, R7, R14, R5, R6 ;  /* 0x080000050e077389 */ /* 0x0000640000040006 */
[----:B01----:R-:W-:Y:S05]  /*300a0*/  ENDCOLLECTIVE ;  /* 0x000000000000791b */ /* 0x003fea0003800000 */
.L_x_457:
        /* <DEDUP_REMOVED lines=13> */
.L_x_458:
[----:B------:R-:W-:Y:S02]  /*30180*/  IMAD.MOV.U32 R14, RZ, RZ, R26 ;  /* 0x000000ffff0e7224 */ /* 0x000fe400078e001a */
[----:B------:R-:W-:-:S07]  /*30190*/  IMAD.MOV.U32 R12, RZ, RZ, R7 ;  /* 0x000000ffff0c7224 */ /* 0x000fce00078e0007 */
[----:B------:R-:W-:Y:S05]  /*301a0*/  WARPSYNC.COLLECTIVE R15, `(.L_x_459) ;  /* 0x000000000f087348 */ /* 0x000fea0003c00000 */
[----:B------:R0:W1:Y:S02]  /*301b0*/  SHFL.DOWN P2, R7, R14, R5, R6 ;  /* 0x080000050e077389 */ /* 0x0000640000040006 */
[----:B01----:R-:W-:Y:S05]  /*301c0*/  ENDCOLLECTIVE ;  /* 0x000000000000791b */ /* 0x003fea0003800000 */
.L_x_459:
        /* <DEDUP_REMOVED lines=12> */
.L_x_460:
[----:B------:R-:W-:Y:S02]  /*30290*/  IMAD.MOV.U32 R14, RZ, RZ, R28 ;  /* 0x000000ffff0e7224 */ /* 0x000fe400078e001c */
[----:B------:R-:W-:-:S07]  /*302a0*/  IMAD.MOV.U32 R12, RZ, RZ, R7 ;  /* 0x000000ffff0c7224 */ /* 0x000fce00078e0007 */
[----:B------:R-:W-:Y:S05]  /*302b0*/  WARPSYNC.COLLECTIVE R15, `(.L_x_461) ;  /* 0x000000000f087348 */ /* 0x000fea0003c00000 */
[----:B------:R0:W1:Y:S02]  /*302c0*/  SHFL.DOWN P2, R7, R14, R5, R6 ;  /* 0x080000050e077389 */ /* 0x0000640000040006 */
[----:B01----:R-:W-:Y:S05]  /*302d0*/  ENDCOLLECTIVE ;  /* 0x000000000000791b */ /* 0x003fea0003800000 */
.L_x_461:
        /* <DEDUP_REMOVED lines=12> */
.L_x_462:
[----:B------:R-:W-:Y:S02]  /*303a0*/  IMAD.MOV.U32 R14, RZ, RZ, R26 ;  /* 0x000000ffff0e7224 */ /* 0x000fe400078e001a */
[----:B------:R-:W-:-:S07]  /*303b0*/  IMAD.MOV.U32 R12, RZ, RZ, R7 ;  /* 0x000000ffff0c7224 */ /* 0x000fce00078e0007 */
[----:B------:R-:W-:Y:S05]  /*303c0*/  WARPSYNC.COLLECTIVE R15, `(.L_x_463) ;  /* 0x000000000f087348 */ /* 0x000fea0003c00000 */
[----:B------:R0:W1:Y:S02]  /*303d0*/  SHFL.DOWN P2, R7, R14, R5, R6 ;  /* 0x080000050e077389 */ /* 0x0000640000040006 */
[----:B01----:R-:W-:Y:S05]  /*303e0*/  ENDCOLLECTIVE ;  /* 0x000000000000791b */ /* 0x003fea0003800000 */
.L_x_463:
        /* <DEDUP_REMOVED lines=12> */
.L_x_464:
[----:B------:R-:W-:Y:S02]  /*304b0*/  IMAD.MOV.U32 R14, RZ, RZ, R28 ;  /* 0x000000ffff0e7224 */ /* 0x000fe400078e001c */
[----:B------:R-:W-:-:S07]  /*304c0*/  IMAD.MOV.U32 R12, RZ, RZ, R7 ;  /* 0x000000ffff0c7224 */ /* 0x000fce00078e0007 */
[----:B------:R-:W-:Y:S05]  /*304d0*/  WARPSYNC.COLLECTIVE R15, `(.L_x_465) ;  /* 0x000000000f087348 */ /* 0x000fea0003c00000 */
[----:B------:R0:W1:Y:S02]  /*304e0*/  SHFL.DOWN P2, R7, R14, R5, R6 ;  /* 0x080000050e077389 */ /* 0x0000640000040006 */
[----:B01----:R-:W-:Y:S05]  /*304f0*/  ENDCOLLECTIVE ;  /* 0x000000000000791b */ /* 0x003fea0003800000 */
.L_x_465:
        /* <DEDUP_REMOVED lines=10> */
.L_x_466:
[----:B------:R-:W-:Y:S02]  /*305a0*/  IMAD.MOV.U32 R12, RZ, RZ, R13 ;  /* 0x000000ffff0c7224 */ /* 0x000fe400078e000d */
[----:B------:R-:W-:-:S07]  /*305b0*/  IMAD.MOV.U32 R5, RZ, RZ, R14 ;  /* 0x000000ffff057224 */ /* 0x000fce00078e000e */
[----:B------:R-:W-:Y:S05]  /*305c0*/  WARPSYNC.COLLECTIVE R15, `(.L_x_467) ;  /* 0x000000000f087348 */ /* 0x000fea0003c00000 */
[----:B------:R0:W1:Y:S02]  /*305d0*/  SHFL.IDX P0, R14, R12, R7, R6 ;  /* 0x000000070c0e7389 */ /* 0x0000640000000006 */
[----:B01----:R-:W-:Y:S05]  /*305e0*/  ENDCOLLECTIVE ;  /* 0x000000000000791b */ /* 0x003fea0003800000 */
.L_x_467:
[----:B------:R-:W-:Y:S01]  /*305f0*/  IMAD.MOV.U32 R13, RZ, RZ, R14 ;  /* 0x000000ffff0d7224 */ /* 0x000fe200078e000e */
[----:B------:R-:W-:Y:S06]  /*30600*/  BRA `(.L_x_468) ;  /* 0xfffffd5800147947 */ /* 0x000fec000383ffff */
.L_x_53:
        /* <DEDUP_REMOVED lines=8> */
.L_x_470:
[----:B------:R-:W-:Y:S05]  /*30690*/  BSYNC B1 ;  /* 0x0000000000017941 */ /* 0x000fea0003800000 */
.L_x_469:
[----:B------:R-:W-:Y:S05]  /*306a0*/  BRA `(.L_x_471) ;  /* 0xfffffd5400f47947 */ /* 0x000fea000383ffff */
.L_x_54:
[----:B------:R-:W-:Y:S01]  /*306b0*/  BSSY B1, `(.L_x_472) ;  /* 0x0000005000017945 */ /* 0x000fe20003800000 */
[----:B------:R-:W-:-:S07]  /*306c0*/  IMAD.MOV.U32 R15, RZ, RZ, -0x1 ;  /* 0xffffffffff0f7424 */ /* 0x000fce00078e00ff */
[----:B01234-:R-:W-:Y:S05]  /*306d0*/  WARPSYNC.COLLECTIVE R15, `(.L_x_473) ;  /* 0x000000000f087348 */ /* 0x01ffea0003c00000 */
[----:B------:R-:W-:Y:S01]  /*306e0*/  NOP ;  /* 0x0000000000007918 */ /* 0x000fe20000000000 */
[----:B01234-:R-:W-:Y:S05]  /*306f0*/  ENDCOLLECTIVE ;  /* 0x000000000000791b */ /* 0x01ffea0003800000 */
.L_x_473:
[----:B------:R-:W-:Y:S05]  /*30700*/  BSYNC B1 ;  /* 0x0000000000017941 */ /* 0x000fea0003800000 */
.L_x_472:
[----:B------:R-:W-:Y:S05]  /*30710*/  BRA `(.L_x_49) ;  /* 0xfffffd5400e47947 */ /* 0x000fea000383ffff */
.L_x_55:
        /* <DEDUP_REMOVED lines=8> */
.L_x_475:
[----:B------:R-:W-:Y:S05]  /*307a0*/  BSYNC B0 ;  /* 0x0000000000007941 */ /* 0x000fea0003800000 */
.L_x_474:
        /* <DEDUP_REMOVED lines=8> */
.L_x_476:
[----:B------:R-:W-:Y:S05]  /*30830*/  BRA `(.L_x_477) ;  /* 0xfffffd5400b07947 */ /* 0x000fea000383ffff */
.L_x_60:
[----:B------:R-:W-:Y:S01]  /*30840*/  BSSY B1, `(.L_x_478) ;  /* 0x0000005000017945 */ /* 0x000fe20003800000 */
[----:B------:R-:W-:-:S07]  /*30850*/  IMAD.MOV.U32 R15, RZ, RZ, -0x1 ;  /* 0xffffffffff0f7424 */ /* 0x000fce00078e00ff */
[----:B0-23-5:R-:W-:Y:S05]  /*30860*/  WARPSYNC.COLLECTIVE R15, `(.L_x_479) ;  /* 0x000000000f087348 */ /* 0x02dfea0003c00000 */
[----:B------:R-:W-:Y:S01]  /*30870*/  NOP ;  /* 0x0000000000007918 */ /* 0x000fe20000000000 */
[----:B0-23-5:R-:W-:Y:S05]  /*30880*/  ENDCOLLECTIVE ;  /* 0x000000000000791b */ /* 0x02dfea0003800000 */
.L_x_479:
[----:B------:R-:W-:Y:S05]  /*30890*/  BSYNC B1 ;  /* 0x0000000000017941 */ /* 0x000fea0003800000 */
.L_x_478:
        /* <DEDUP_REMOVED lines=8> */
.L_x_480:
[----:B------:R-:W-:Y:S02]  /*30920*/  IMAD.MOV.U32 R14, RZ, RZ, R20 ;  /* 0x000000ffff0e7224 */ /* 0x000fe400078e0014 */
[----:B------:R-:W-:-:S07]  /*30930*/  IMAD.MOV.U32 R13, RZ, RZ, R7 ;  /* 0x000000ffff0d7224 */ /* 0x000fce00078e0007 */
[----:B------:R-:W-:Y:S05]  /*30940*/  WARPSYNC.COLLECTIVE R15, `(.L_x_481) ;  /* 0x000000000f087348 */ /* 0x000fea0003c00000 */
[----:B------:R0:W1:Y:S02]  /*30950*/  SHFL.DOWN P2, R7, R14, R5, R6 ;  /* 0x080000050e077389 */ /* 0x0000640000040006 */
[----:B01----:R-:W-:Y:S05]  /*30960*/  ENDCOLLECTIVE ;  /* 0x000000000000791b */ /* 0x003fea0003800000 */
.L_x_481:
        /* <DEDUP_REMOVED lines=13> */
.L_x_482:
[----:B------:R-:W-:Y:S02]  /*30a40*/  IMAD.MOV.U32 R14, RZ, RZ, R26 ;  /* 0x000000ffff0e7224 */ /* 0x000fe400078e001a */
[----:B------:R-:W-:-:S07]  /*30a50*/  IMAD.MOV.U32 R12, RZ, RZ, R7 ;  /* 0x000000ffff0c7224 */ /* 0x000fce00078e0007 */
[----:B------:R-:W-:Y:S05]  /*30a60*/  WARPSYNC.COLLECTIVE R15, `(.L_x_483) ;  /* 0x000000000f087348 */ /* 0x000fea0003c00000 */
[----:B------:R0:W1:Y:S02]  /*30a70*/  SHFL.DOWN P2, R7, R14, R5, R6 ;  /* 0x080000050e077389 */ /* 0x0000640000040006 */
[----:B01----:R-:W-:Y:S05]  /*30a80*/  ENDCOLLECTIVE ;  /* 0x000000000000791b */ /* 0x003fea0003800000 */
.L_x_483:
        /* <DEDUP_REMOVED lines=12> */
.L_x_484:
[----:B------:R-:W-:Y:S02]  /*30b50*/  IMAD.MOV.U32 R14, RZ, RZ, R28 ;  /* 0x000000ffff0e7224 */ /* 0x000fe400078e001c */
[----:B------:R-:W-:-:S07]  /*30b60*/  IMAD.MOV.U32 R12, RZ, RZ, R7 ;  /* 0x000000ffff0c7224 */ /* 0x000fce00078e0007 */
[----:B------:R-:W-:Y:S05]  /*30b70*/  WARPSYNC.COLLECTIVE R15, `(.L_x_485) ;  /* 0x000000000f087348 */ /* 0x000fea0003c00000 */
[----:B------:R0:W1:Y:S02]  /*30b80*/  SHFL.DOWN P2, R7, R14, R5, R6 ;  /* 0x080000050e077389 */ /* 0x0000640000040006 */
[----:B01----:R-:W-:Y:S05]  /*30b90*/  ENDCOLLECTIVE ;  /* 0x000000000000791b */ /* 0x003fea0003800000 */
.L_x_485:
        /* <DEDUP_REMOVED lines=12> */
.L_x_486:
[----:B------:R-:W-:Y:S02]  /*30c60*/  IMAD.MOV.U32 R14, RZ, RZ, R26 ;  /* 0x000000ffff0e7224 */ /* 0x000fe400078e001a */
[----:B------:R-:W-:-:S07]  /*30c70*/  IMAD.MOV.U32 R12, RZ, RZ, R7 ;  /* 0x000000ffff0c7224 */ /* 0x000fce00078e0007 */
[----:B------:R-:W-:Y:S05]  /*30c80*/  WARPSYNC.COLLECTIVE R15, `(.L_x_487) ;  /* 0x000000000f087348 */ /* 0x000fea0003c00000 */
[----:B------:R0:W1:Y:S02]  /*30c90*/  SHFL.DOWN P2, R7, R14, R5, R6 ;  /* 0x080000050e077389 */ /* 0x0000640000040006 */
[----:B01----:R-:W-:Y:S05]  /*30ca0*/  ENDCOLLECTIVE ;  /* 0x000000000000791b */ /* 0x003fea0003800000 */
.L_x_487:
        /* <DEDUP_REMOVED lines=12> */
.L_x_488:
[----:B------:R-:W-:Y:S02]  /*30d70*/  IMAD.MOV.U32 R14, RZ, RZ, R28 ;  /* 0x000000ffff0e7224 */ /* 0x000fe400078e001c */
[----:B------:R-:W-:-:S07]  /*30d80*/  IMAD.MOV.U32 R12, RZ, RZ, R7 ;  /* 0x000000ffff0c7224 */ /* 0x000fce00078e0007 */
[----:B------:R-:W-:Y:S05]  /*30d90*/  WARPSYNC.COLLECTIVE R15, `(.L_x_489) ;  /* 0x000000000f087348 */ /* 0x000fea0003c00000 */
[----:B------:R0:W1:Y:S02]  /*30da0*/  SHFL.DOWN P2, R7, R14, R5, R6 ;  /* 0x080000050e077389 */ /* 0x0000640000040006 */
[----:B01----:R-:W-:Y:S05]  /*30db0*/  ENDCOLLECTIVE ;  /* 0x000000000000791b */ /* 0x003fea0003800000 */
.L_x_489:
        /* <DEDUP_REMOVED lines=10> */
.L_x_490:
[----:B------:R-:W-:Y:S02]  /*30e60*/  IMAD.MOV.U32 R12, RZ, RZ, R13 ;  /* 0x000000ffff0c7224 */ /* 0x000fe400078e000d */
[----:B------:R-:W-:-:S07]  /*30e70*/  IMAD.MOV.U32 R5, RZ, RZ, R14 ;  /* 0x000000ffff057224 */ /* 0x000fce00078e000e */
[----:B------:R-:W-:Y:S05]  /*30e80*/  WARPSYNC.COLLECTIVE R15, `(.L_x_491) ;  /* 0x000000000f087348 */ /* 0x000fea0003c00000 */
[----:B------:R0:W1:Y:S02]  /*30e90*/  SHFL.IDX P0, R14, R12, R7, R6 ;  /* 0x000000070c0e7389 */ /* 0x0000640000000006 */
[----:B01----:R-:W-:Y:S05]  /*30ea0*/  ENDCOLLECTIVE ;  /* 0x000000000000791b */ /* 0x003fea0003800000 */
.L_x_491:
[----:B------:R-:W-:Y:S01]  /*30eb0*/  IMAD.MOV.U32 R13, RZ, RZ, R14 ;  /* 0x000000ffff0d7224 */ /* 0x000fe200078e000e */
[----:B------:R-:W-:Y:S06]  /*30ec0*/  BRA `(.L_x_492) ;  /* 0xfffffd5c00887947 */ /* 0x000fec000383ffff */
.L_x_61:
        /* <DEDUP_REMOVED lines=8> */
.L_x_494:
[----:B------:R-:W-:Y:S05]  /*30f50*/  BSYNC B1 ;  /* 0x0000000000017941 */ /* 0x000fea0003800000 */
.L_x_493:
[----:B------:R-:W-:Y:S05]  /*30f60*/  BRA `(.L_x_495) ;  /* 0xfffffd5c00687947 */ /* 0x000fea000383ffff */
.L_x_62:
[----:B------:R-:W-:Y:S01]  /*30f70*/  BSSY B1, `(.L_x_496) ;  /* 0x0000005000017945 */ /* 0x000fe20003800000 */
[----:B------:R-:W-:-:S07]  /*30f80*/  IMAD.MOV.U32 R15, RZ, RZ, -0x1 ;  /* 0xffffffffff0f7424 */ /* 0x000fce00078e00ff */
[----:B01234-:R-:W-:Y:S05]  /*30f90*/  WARPSYNC.COLLECTIVE R15, `(.L_x_497) ;  /* 0x000000000f087348 */ /* 0x01ffea0003c00000 */
[----:B------:R-:W-:Y:S01]  /*30fa0*/  NOP ;  /* 0x0000000000007918 */ /* 0x000fe20000000000 */
[----:B01234-:R-:W-:Y:S05]  /*30fb0*/  ENDCOLLECTIVE ;  /* 0x000000000000791b */ /* 0x01ffea0003800000 */
.L_x_497:
[----:B------:R-:W-:Y:S05]  /*30fc0*/  BSYNC B1 ;  /* 0x0000000000017941 */ /* 0x000fea0003800000 */
.L_x_496:
[----:B------:R-:W-:Y:S05]  /*30fd0*/  BRA `(.L_x_57) ;  /* 0xfffffd5c00587947 */ /* 0x000fea000383ffff */
.L_x_63:
        /* <DEDUP_REMOVED lines=8> */
.L_x_499:
[----:B------:R-:W-:Y:S05]  /*31060*/  BSYNC B0 ;  /* 0x0000000000007941 */ /* 0x000fea0003800000 */
.L_x_498:
        /* <DEDUP_REMOVED lines=8> */
.L_x_500:
[----:B------:R-:W-:Y:S05]  /*310f0*/  BRA `(.L_x_501) ;  /* 0xfffffd5c00247947 */ /* 0x000fea000383ffff */
.L_x_68:
[----:B------:R-:W-:Y:S01]  /*31100*/  BSSY B1, `(.L_x_502) ;  /* 0x0000005000017945 */ /* 0x000fe20003800000 */
[----:B------:R-:W-:-:S07]  /*31110*/  IMAD.MOV.U32 R15, RZ, RZ, -0x1 ;  /* 0xffffffffff0f7424 */ /* 0x000fce00078e00ff */
[----:B0-2345:R-:W-:Y:S05]  /*31120*/  WARPSYNC.COLLECTIVE R15, `(.L_x_503) ;  /* 0x000000000f087348 */ /* 0x03dfea0003c00000 */
[----:B------:R-:W-:Y:S01]  /*31130*/  NOP ;  /* 0x0000000000007918 */ /* 0x000fe20000000000 */
[----:B0-2345:R-:W-:Y:S05]  /*31140*/  ENDCOLLECTIVE ;  /* 0x000000000000791b */ /* 0x03dfea0003800000 */
.L_x_503:
[----:B------:R-:W-:Y:S05]  /*31150*/  BSYNC B1 ;  /* 0x0000000000017941 */ /* 0x000fea0003800000 */
.L_x_502:
        /* <DEDUP_REMOVED lines=8> */
.L_x_504:
[----:B------:R-:W-:Y:S02]  /*311e0*/  IMAD.MOV.U32 R14, RZ, RZ, R20 ;  /* 0x000000ffff0e7224 */ /* 0x000fe400078e0014 */
[----:B------:R-:W-:-:S07]  /*311f0*/  IMAD.MOV.U32 R13, RZ, RZ, R7 ;  /* 0x000000ffff0d7224 */ /* 0x000fce00078e0007 */
[----:B------:R-:W-:Y:S05]  /*31200*/  WARPSYNC.COLLECTIVE R15, `(.L_x_505) ;  /* 0x000000000f087348 */ /* 0x000fea0003c00000 */
[----:B------:R0:W1:Y:S02]  /*31210*/  SHFL.DOWN P2, R7, R14, R5, R6 ;  /* 0x080000050e077389 */ /* 0x0000640000040006 */
[----:B01----:R-:W-:Y:S05]  /*31220*/  ENDCOLLECTIVE ;  /* 0x000000000000791b */ /* 0x003fea0003800000 */
.L_x_505:
        /* <DEDUP_REMOVED lines=13> */
.L_x_506:
[----:B------:R-:W-:Y:S02]  /*31300*/  IMAD.MOV.U32 R14, RZ, RZ, R26 ;  /* 0x000000ffff0e7224 */ /* 0x000fe400078e001a */
[----:B------:R-:W-:-:S07]  /*31310*/  IMAD.MOV.U32 R12, RZ, RZ, R7 ;  /* 0x000000ffff0c7224 */ /* 0x000fce00078e0007 */
[----:B------:R-:W-:Y:S05]  /*31320*/  WARPSYNC.COLLECTIVE R15, `(.L_x_507) ;  /* 0x000000000f087348 */ /* 0x000fea0003c00000 */
[----:B------:R0:W1:Y:S02]  /*31330*/  SHFL.DOWN P2, R7, R14, R5, R6 ;  /* 0x080000050e077389 */ /* 0x0000640000040006 */
[----:B01----:R-:W-:Y:S05]  /*31340*/  ENDCOLLECTIVE ;  /* 0x000000000000791b */ /* 0x003fea0003800000 */
.L_x_507:
        /* <DEDUP_REMOVED lines=12> */
.L_x_508:
[----:B------:R-:W-:Y:S02]  /*31410*/  IMAD.MOV.U32 R14, RZ, RZ, R28 ;  /* 0x000000ffff0e7224 */ /* 0x000fe400078e001c */
[----:B------:R-:W-:-:S07]  /*31420*/  IMAD.MOV.U32 R12, RZ, RZ, R7 ;  /* 0x000000ffff0c7224 */ /* 0x000fce00078e0007 */
[----:B------:R-:W-:Y:S05]  /*31430*/  WARPSYNC.COLLECTIVE R15, `(.L_x_509) ;  /* 0x000000000f087348 */ /* 0x000fea0003c00000 */
[----:B------:R0:W1:Y:S02]  /*31440*/  SHFL.DOWN P2, R7, R14, R5, R6 ;  /* 0x080000050e077389 */ /* 0x0000640000040006 */
[----:B01----:R-:W-:Y:S05]  /*31450*/  ENDCOLLECTIVE ;  /* 0x000000000000791b */ /* 0x003fea0003800000 */
.L_x_509:
        /* <DEDUP_REMOVED lines=12> */
.L_x_510:
[----:B------:R-:W-:Y:S02]  /*31520*/  IMAD.MOV.U32 R14, RZ, RZ, R26 ;  /* 0x000000ffff0e7224 */ /* 0x000fe400078e001a */
[----:B------:R-:W-:-:S07]  /*31530*/  IMAD.MOV.U32 R12, RZ, RZ, R7 ;  /* 0x000000ffff0c7224 */ /* 0x000fce00078e0007 */
[----:B------:R-:W-:Y:S05]  /*31540*/  WARPSYNC.COLLECTIVE R15, `(.L_x_511) ;  /* 0x000000000f087348 */ /* 0x000fea0003c00000 */
[----:B------:R0:W1:Y:S02]  /*31550*/  SHFL.DOWN P2, R7, R14, R5, R6 ;  /* 0x080000050e077389 */ /* 0x0000640000040006 */
[----:B01----:R-:W-:Y:S05]  /*31560*/  ENDCOLLECTIVE ;  /* 0x000000000000791b */ /* 0x003fea0003800000 */
.L_x_511:
        /* <DEDUP_REMOVED lines=12> */
.L_x_512:
[----:B------:R-:W-:Y:S02]  /*31630*/  IMAD.MOV.U32 R14, RZ, RZ, R28 ;  /* 0x000000ffff0e7224 */ /* 0x000fe400078e001c */
[----:B------:R-:W-:-:S07]  /*31640*/  IMAD.MOV.U32 R12, RZ, RZ, R7 ;  /* 0x000000ffff0c7224 */ /* 0x000fce00078e0007 */
[----:B------:R-:W-:Y:S05]  /*31650*/  WARPSYNC.COLLECTIVE R15, `(.L_x_513) ;  /* 0x000000000f087348 */ /* 0x000fea0003c00000 */
[----:B------:R0:W1:Y:S02]  /*31660*/  SHFL.DOWN P2, R7, R14, R5, R6 ;  /* 0x080000050e077389 */ /* 0x0000640000040006 */
[----:B01----:R-:W-:Y:S05]  /*31670*/  ENDCOLLECTIVE ;  /* 0x000000000000791b */ /* 0x003fea0003800000 */
.L_x_513:
        /* <DEDUP_REMOVED lines=10> */
.L_x_514:
[----:B------:R-:W-:Y:S02]  /*31720*/  IMAD.MOV.U32 R12, RZ, RZ, R13 ;  /* 0x000000ffff0c7224 */ /* 0x000fe400078e000d */
[----:B------:R-:W-:-:S07]  /*31730*/  IMAD.MOV.U32 R5, RZ, RZ, R14 ;  /* 0x000000ffff057224 */ /* 0x000fce00078e000e */
[----:B------:R-:W-:Y:S05]  /*31740*/  WARPSYNC.COLLECTIVE R15, `(.L_x_515) ;  /* 0x000000000f087348 */ /* 0x000fea0003c00000 */
[----:B------:R0:W1:Y:S02]  /*31750*/  SHFL.IDX P0, R14, R12, R7, R6 ;  /* 0x000000070c0e7389 */ /* 0x0000640000000006 */
[----:B01----:R-:W-:Y:S05]  /*31760*/  ENDCOLLECTIVE ;  /* 0x000000000000791b */ /* 0x003fea0003800000 */
.L_x_515:
[----:B------:R-:W-:Y:S01]  /*31770*/  IMAD.MOV.U32 R13, RZ, RZ, R14 ;  /* 0x000000ffff0d7224 */ /* 0x000fe200078e000e */
[----:B------:R-:W-:Y:S06]  /*31780*/  BRA `(.L_x_516) ;  /* 0xfffffd6000fc7947 */ /* 0x000fec000383ffff */
.L_x_69:
        /* <DEDUP_REMOVED lines=8> */
.L_x_518:
[----:B------:R-:W-:Y:S05]  /*31810*/  BSYNC B1 ;  /* 0x0000000000017941 */ /* 0x000fea0003800000 */
.L_x_517:
[----:B------:R-:W-:Y:S05]  /*31820*/  BRA `(.L_x_519) ;  /* 0xfffffd6000dc7947 */ /* 0x000fea000383ffff */
.L_x_70:
[----:B------:R-:W-:Y:S01]  /*31830*/  BSSY B1, `(.L_x_520) ;  /* 0x0000005000017945 */ /* 0x000fe20003800000 */
[----:B------:R-:W-:-:S07]  /*31840*/  IMAD.MOV.U32 R15, RZ, RZ, -0x1 ;  /* 0xffffffffff0f7424 */ /* 0x000fce00078e00ff */
[----:B01234-:R-:W-:Y:S05]  /*31850*/  WARPSYNC.COLLECTIVE R15, `(.L_x_521) ;  /* 0x000000000f087348 */ /* 0x01ffea0003c00000 */
[----:B------:R-:W-:Y:S01]  /*31860*/  NOP ;  /* 0x0000000000007918 */ /* 0x000fe20000000000 */
[----:B01234-:R-:W-:Y:S05]  /*31870*/  ENDCOLLECTIVE ;  /* 0x000000000000791b */ /* 0x01ffea0003800000 */
.L_x_521:
[----:B------:R-:W-:Y:S05]  /*31880*/  BSYNC B1 ;  /* 0x0000000000017941 */ /* 0x000fea0003800000 */
.L_x_520:
[----:B------:R-:W-:Y:S05]  /*31890*/  BRA `(.L_x_65) ;  /* 0xfffffd6000cc7947 */ /* 0x000fea000383ffff */
.L_x_71:
        /* <DEDUP_REMOVED lines=8> */
.L_x_523:
[----:B------:R-:W-:Y:S05]  /*31920*/  BSYNC B0 ;  /* 0x0000000000007941 */ /* 0x000fea0003800000 */
.L_x_522:
        /* <DEDUP_REMOVED lines=8> */
.L_x_524:
[----:B------:R-:W-:Y:S05]  /*319b0*/  BRA `(.L_x_525) ;  /* 0xfffffd6000987947 */ /* 0x000fea000383ffff */
.L_x_76:
[----:B------:R-:W-:Y:S01]  /*319c0*/  BSSY B1, `(.L_x_526) ;  /* 0x0000005000017945 */ /* 0x000fe20003800000 */
[----:B------:R-:W-:-:S07]  /*319d0*/  IMAD.MOV.U32 R15, RZ, RZ, -0x1 ;  /* 0xffffffffff0f7424 */ /* 0x000fce00078e00ff */
[----:B0-23-5:R-:W-:Y:S05]  /*319e0*/  WARPSYNC.COLLECTIVE R15, `(.L_x_527) ;  /* 0x000000000f087348 */ /* 0x02dfea0003c00000 */
[----:B------:R-:W-:Y:S01]  /*319f0*/  NOP ;  /* 0x0000000000007918 */ /* 0x000fe20000000000 */
[----:B0-23-5:R-:W-:Y:S05]  /*31a00*/  ENDCOLLECTIVE ;  /* 0x000000000000791b */ /* 0x02dfea0003800000 */
.L_x_527:
[----:B------:R-:W-:Y:S05]  /*31a10*/  BSYNC B1 ;  /* 0x0000000000017941 */ /* 0x000fea0003800000 */
.L_x_526:
        /* <DEDUP_REMOVED lines=8> */
.L_x_528:
[----:B------:R-:W-:Y:S02]  /*31aa0*/  IMAD.MOV.U32 R14, RZ, RZ, R20 ;  /* 0x000000ffff0e7224 */ /* 0x000fe400078e0014 */
[----:B------:R-:W-:-:S07]  /*31ab0*/  IMAD.MOV.U32 R13, RZ, RZ, R7 ;  /* 0x000000ffff0d7224 */ /* 0x000fce00078e0007 */
[----:B------:R-:W-:Y:S05]  /*31ac0*/  WARPSYNC.COLLECTIVE R15, `(.L_x_529) ;  /* 0x000000000f087348 */ /* 0x000fea0003c00000 */
[----:B------:R0:W1:Y:S02]  /*31ad0*/  SHFL.DOWN P2, R7, R14, R5, R6 ;  /* 0x080000050e077389 */ /* 0x0000640000040006 */
[----:B01----:R-:W-:Y:S05]  /*31ae0*/  ENDCOLLECTIVE ;  /* 0x000000000000791b */ /* 0x003fea0003800000 */
.L_x_529:
        /* <DEDUP_REMOVED lines=13> */
.L_x_530:
[----:B------:R-:W-:Y:S02]  /*31bc0*/  IMAD.MOV.U32 R14, RZ, RZ, R26 ;  /* 0x000000ffff0e7224 */ /* 0x000fe400078e001a */
[----:B------:R-:W-:-:S07]  /*31bd0*/  IMAD.MOV.U32 R12, RZ, RZ, R7 ;  /* 0x000000ffff0c7224 */ /* 0x000fce00078e0007 */
[----:B------:R-:W-:Y:S05]  /*31be0*/  WARPSYNC.COLLECTIVE R15, `(.L_x_531) ;  /* 0x000000000f087348 */ /* 0x000fea0003c00000 */
[----:B------:R0:W1:Y:S02]  /*31bf0*/  SHFL.DOWN P2, R7, R14, R5, R6 ;  /* 0x080000050e077389 */ /* 0x0000640000040006 */
[----:B01----:R-:W-:Y:S05]  /*31c00*/  ENDCOLLECTIVE ;  /* 0x000000000000791b */ /* 0x003fea0003800000 */
.L_x_531:
        /* <DEDUP_REMOVED lines=12> */
.L_x_532:
[----:B------:R-:W-:Y:S02]  /*31cd0*/  IMAD.MOV.U32 R14, RZ, RZ, R28 ;  /* 0x000000ffff0e7224 */ /* 0x000fe400078e001c */
[----:B------:R-:W-:-:S07]  /*31ce0*/  IMAD.MOV.U32 R12, RZ, RZ, R7 ;  /* 0x000000ffff0c7224 */ /* 0x000fce00078e0007 */
[----:B------:R-:W-:Y:S05]  /*31cf0*/  WARPSYNC.COLLECTIVE R15, `(.L_x_533) ;  /* 0x000000000f087348 */ /* 0x000fea0003c00000 */
[----:B------:R0:W1:Y:S02]  /*31d00*/  SHFL.DOWN P2, R7, R14, R5, R6 ;  /* 0x080000050e077389 */ /* 0x0000640000040006 */
[----:B01----:R-:W-:Y:S05]  /*31d10*/  ENDCOLLECTIVE ;  /* 0x000000000000791b */ /* 0x003fea0003800000 */
.L_x_533:
        /* <DEDUP_REMOVED lines=12> */
.L_x_534:
[----:B------:R-:W-:Y:S02]  /*31de0*/  IMAD.MOV.U32 R14, RZ, RZ, R26 ;  /* 0x000000ffff0e7224 */ /* 0x000fe400078e001a */
[----:B------:R-:W-:-:S07]  /*31df0*/  IMAD.MOV.U32 R12, RZ, RZ, R7 ;  /* 0x000000ffff0c7224 */ /* 0x000fce00078e0007 */
[----:B------:R-:W-:Y:S05]  /*31e00*/  WARPSYNC.COLLECTIVE R15, `(.L_x_535) ;  /* 0x000000000f087348 */ /* 0x000fea0003c00000 */
[----:B------:R0:W1:Y:S02]  /*31e10*/  SHFL.DOWN P2, R7, R14, R5, R6 ;  /* 0x080000050e077389 */ /* 0x0000640000040006 */
[----:B01----:R-:W-:Y:S05]  /*31e20*/  ENDCOLLECTIVE ;  /* 0x000000000000791b */ /* 0x003fea0003800000 */
.L_x_535:
        /* <DEDUP_REMOVED lines=12> */
.L_x_536:
[----:B------:R-:W-:Y:S02]  /*31ef0*/  IMAD.MOV.U32 R14, RZ, RZ, R28 ;  /* 0x000000ffff0e7224 */ /* 0x000fe400078e001c */
[----:B------:R-:W-:-:S07]  /*31f00*/  IMAD.MOV.U32 R12, RZ, RZ, R7 ;  /* 0x000000ffff0c7224 */ /* 0x000fce00078e0007 */
[----:B------:R-:W-:Y:S05]  /*31f10*/  WARPSYNC.COLLECTIVE R15, `(.L_x_537) ;  /* 0x000000000f087348 */ /* 0x000fea0003c00000 */
[----:B------:R0:W1:Y:S02]  /*31f20*/  SHFL.DOWN P2, R7, R14, R5, R6 ;  /* 0x080000050e077389 */ /* 0x0000640000040006 */
[----:B01----:R-:W-:Y:S05]  /*31f30*/  ENDCOLLECTIVE ;  /* 0x000000000000791b */ /* 0x003fea0003800000 */
.L_x_537:
        /* <DEDUP_REMOVED lines=10> */
.L_x_538:
[----:B------:R-:W-:Y:S02]  /*31fe0*/  IMAD.MOV.U32 R12, RZ, RZ, R13 ;  /* 0x000000ffff0c7224 */ /* 0x000fe400078e000d */
[----:B------:R-:W-:-:S07]  /*31ff0*/  IMAD.MOV.U32 R5, RZ, RZ, R14 ;  /* 0x000000ffff057224 */ /* 0x000fce00078e000e */
[----:B------:R-:W-:Y:S05]  /*32000*/  WARPSYNC.COLLECTIVE R15, `(.L_x_539) ;  /* 0x000000000f087348 */ /* 0x000fea0003c00000 */
[----:B------:R0:W1:Y:S02]  /*32010*/  SHFL.IDX P0, R14, R12, R7, R6 ;  /* 0x000000070c0e7389 */ /* 0x0000640000000006 */
[----:B01----:R-:W-:Y:S05]  /*32020*/  ENDCOLLECTIVE ;  /* 0x000000000000791b */ /* 0x003fea0003800000 */
.L_x_539:
[----:B------:R-:W-:Y:S01]  /*32030*/  IMAD.MOV.U32 R13, RZ, RZ, R14 ;  /* 0x000000ffff0d7224 */ /* 0x000fe200078e000e */
[----:B------:R-:W-:Y:S06]  /*32040*/  BRA `(.L_x_540) ;  /* 0xfffffd68008c7947 */ /* 0x000fec000383ffff */
.L_x_77:
        /* <DEDUP_REMOVED lines=8> */
.L_x_542:
[----:B------:R-:W-:Y:S05]  /*320d0*/  BSYNC B1 ;  /* 0x0000000000017941 */ /* 0x000fea0003800000 */
.L_x_541:
[----:B------:R-:W-:Y:S05]  /*320e0*/  BRA `(.L_x_543) ;  /* 0xfffffd68006c7947 */ /* 0x000fea000383ffff */
.L_x_78:
[----:B------:R-:W-:Y:S01]  /*320f0*/  BSSY B1, `(.L_x_544) ;  /* 0x0000005000017945 */ /* 0x000fe20003800000 */
[----:B------:R-:W-:-:S07]  /*32100*/  IMAD.MOV.U32 R15, RZ, RZ, -0x1 ;  /* 0xffffffffff0f7424 */ /* 0x000fce00078e00ff */
[----:B01234-:R-:W-:Y:S05]  /*32110*/  WARPSYNC.COLLECTIVE R15, `(.L_x_545) ;  /* 0x000000000f087348 */ /* 0x01ffea0003c00000 */
[----:B------:R-:W-:Y:S01]  /*32120*/  NOP ;  /* 0x0000000000007918 */ /* 0x000fe20000000000 */
[----:B01234-:R-:W-:Y:S05]  /*32130*/  ENDCOLLECTIVE ;  /* 0x000000000000791b */ /* 0x01ffea0003800000 */
.L_x_545:
[----:B------:R-:W-:Y:S05]  /*32140*/  BSYNC B1 ;  /* 0x0000000000017941 */ /* 0x000fea0003800000 */
.L_x_544:
[----:B------:R-:W-:Y:S05]  /*32150*/  BRA `(.L_x_73) ;  /* 0xfffffd68005c7947 */ /* 0x000fea000383ffff */
.L_x_79:
        /* <DEDUP_REMOVED lines=8> */
.L_x_547:
[----:B------:R-:W-:Y:S05]  /*321e0*/  BSYNC B0 ;  /* 0x0000000000007941 */ /* 0x000fea0003800000 */
.L_x_546:
        /* <DEDUP_REMOVED lines=8> */
.L_x_548:
[----:B------:R-:W-:Y:S05]  /*32270*/  BRA `(.L_x_549) ;  /* 0xfffffd6800287947 */ /* 0x000fea000383ffff */
.L_x_84:
[----:B------:R-:W-:Y:S01]  /*32280*/  BSSY B1, `(.L_x_550) ;  /* 0x0000005000017945 */ /* 0x000fe20003800000 */
[----:B------:R-:W-:-:S07]  /*32290*/  IMAD.MOV.U32 R15, RZ, RZ, -0x1 ;  /* 0xffffffffff0f7424 */ /* 0x000fce00078e00ff */
[----:B0-2345:R-:W-:Y:S05]  /*322a0*/  WARPSYNC.COLLECTIVE R15, `(.L_x_551) ;  /* 0x000000000f087348 */ /* 0x03dfea0003c00000 */
[----:B------:R-:W-:Y:S01]  /*322b0*/  NOP ;  /* 0x0000000000007918 */ /* 0x000fe20000000000 */
[----:B0-2345:R-:W-:Y:S05]  /*322c0*/  ENDCOLLECTIVE ;  /* 0x000000000000791b */ /* 0x03dfea0003800000 */
.L_x_551:
[----:B------:R-:W-:Y:S05]  /*322d0*/  BSYNC B1 ;  /* 0x0000000000017941 */ /* 0x000fea0003800000 */
.L_x_550:
        /* <DEDUP_REMOVED lines=8> */
.L_x_552:
[----:B------:R-:W-:Y:S02]  /*32360*/  IMAD.MOV.U32 R14, RZ, RZ, R20 ;  /* 0x000000ffff0e7224 */ /* 0x000fe400078e0014 */
[----:B------:R-:W-:-:S07]  /*32370*/  IMAD.MOV.U32 R13, RZ, RZ, R7 ;  /* 0x000000ffff0d7224 */ /* 0x000fce00078e0007 */
[----:B------:R-:W-:Y:S05]  /*32380*/  WARPSYNC.COLLECTIVE R15, `(.L_x_553) ;  /* 0x000000000f087348 */ /* 0x000fea0003c00000 */
[----:B------:R0:W1:Y:S02]  /*32390*/  SHFL.DOWN P2, R7, R14, R5, R6 ;  /* 0x080000050e077389 */ /* 0x0000640000040006 */
[----:B01----:R-:W-:Y:S05]  /*323a0*/  ENDCOLLECTIVE ;  /* 0x000000000000791b */ /* 0x003fea0003800000 */
.L_x_553:
        /* <DEDUP_REMOVED lines=13> */
.L_x_554:
[----:B------:R-:W-:Y:S02]  /*32480*/  IMAD.MOV.U32 R14, RZ, RZ, R26 ;  /* 0x000000ffff0e7224 */ /* 0x000fe400078e001a */
[----:B------:R-:W-:-:S07]  /*32490*/  IMAD.MOV.U32 R12, RZ, RZ, R7 ;  /* 0x000000ffff0c7224 */ /* 0x000fce00078e0007 */
[----:B------:R-:W-:Y:S05]  /*324a0*/  WARPSYNC.COLLECTIVE R15, `(.L_x_555) ;  /* 0x000000000f087348 */ /* 0x000fea0003c00000 */
[----:B------:R0:W1:Y:S02]  /*324b0*/  SHFL.DOWN P2, R7, R14, R5, R6 ;  /* 0x080000050e077389 */ /* 0x0000640000040006 */
[----:B01----:R-:W-:Y:S05]  /*324c0*/  ENDCOLLECTIVE ;  /* 0x000000000000791b */ /* 0x003fea0003800000 */
.L_x_555:
        /* <DEDUP_REMOVED lines=12> */
.L_x_556:
[----:B------:R-:W-:Y:S02]  /*32590*/  IMAD.MOV.U32 R14, RZ, RZ, R28 ;  /* 0x000000ffff0e7224 */ /* 0x000fe400078e001c */
[----:B------:R-:W-:-:S07]  /*325a0*/  IMAD.MOV.U32 R12, RZ, RZ, R7 ;  /* 0x000000ffff0c7224 */ /* 0x000fce00078e0007 */
[----:B------:R-:W-:Y:S05]  /*325b0*/  WARPSYNC.COLLECTIVE R15, `(.L_x_557) ;  /* 0x000000000f087348 */ /* 0x000fea0003c00000 */
[----:B------:R0:W1:Y:S02]  /*325c0*/  SHFL.DOWN P2, R7, R14, R5, R6 ;  /* 0x080000050e077389 */ /* 0x0000640000040006 */
[----:B01----:R-:W-:Y:S05]  /*325d0*/  ENDCOLLECTIVE ;  /* 0x000000000000791b */ /* 0x003fea0003800000 */
.L_x_557:
        /* <DEDUP_REMOVED lines=12> */
.L_x_558:
[----:B------:R-:W-:Y:S02]  /*326a0*/  IMAD.MOV.U32 R14, RZ, RZ, R26 ;  /* 0x000000ffff0e7224 */ /* 0x000fe400078e001a */
[----:B------:R-:W-:-:S07]  /*326b0*/  IMAD.MOV.U32 R12, RZ, RZ, R7 ;  /* 0x000000ffff0c7224 */ /* 0x000fce00078e0007 */
[----:B------:R-:W-:Y:S05]  /*326c0*/  WARPSYNC.COLLECTIVE R15, `(.L_x_559) ;  /* 0x000000000f087348 */ /* 0x000fea0003c00000 */
[----:B------:R0:W1:Y:S02]  /*326d0*/  SHFL.DOWN P2, R7, R14, R5, R6 ;  /* 0x080000050e077389 */ /* 0x0000640000040006 */
[----:B01----:R-:W-:Y:S05]  /*326e0*/  ENDCOLLECTIVE ;  /* 0x000000000000791b */ /* 0x003fea0003800000 */
.L_x_559:
        /* <DEDUP_REMOVED lines=12> */
.L_x_560:
[----:B------:R-:W-:Y:S02]  /*327b0*/  IMAD.MOV.U32 R14, RZ, RZ, R28 ;  /* 0x000000ffff0e7224 */ /* 0x000fe400078e001c */
[----:B------:R-:W-:-:S07]  /*327c0*/  IMAD.MOV.U32 R12, RZ, RZ, R7 ;  /* 0x000000ffff0c7224 */ /* 0x000fce00078e0007 */
[----:B------:R-:W-:Y:S05]  /*327d0*/  WARPSYNC.COLLECTIVE R15, `(.L_x_561) ;  /* 0x000000000f087348 */ /* 0x000fea0003c00000 */
[----:B------:R0:W1:Y:S02]  /*327e0*/  SHFL.DOWN P2, R7, R14, R5, R6 ;  /* 0x080000050e077389 */ /* 0x0000640000040006 */
[----:B01----:R-:W-:Y:S05]  /*327f0*/  ENDCOLLECTIVE ;  /* 0x000000000000791b */ /* 0x003fea0003800000 */
.L_x_561:
        /* <DEDUP_REMOVED lines=10> */
.L_x_562:
[----:B------:R-:W-:Y:S02]  /*328a0*/  IMAD.MOV.U32 R12, RZ, RZ, R13 ;  /* 0x000000ffff0c7224 */ /* 0x000fe400078e000d */
[----:B------:R-:W-:-:S07]  /*328b0*/  IMAD.MOV.U32 R5, RZ, RZ, R14 ;  /* 0x000000ffff057224 */ /* 0x000fce00078e000e */
[----:B------:R-:W-:Y:S05]  /*328c0*/  WARPSYNC.COLLECTIVE R15, `(.L_x_563) ;  /* 0x000000000f087348 */ /* 0x000fea0003c00000 */
[----:B------:R0:W1:Y:S02]  /*328d0*/  SHFL.IDX P0, R14, R12, R7, R6 ;  /* 0x000000070c0e7389 */ /* 0x0000640000000006 */
[----:B01----:R-:W-:Y:S05]  /*328e0*/  ENDCOLLECTIVE ;  /* 0x000000000000791b */ /* 0x003fea0003800000 */
.L_x_563:
[----:B------:R-:W-:Y:S01]  /*328f0*/  IMAD.MOV.U32 R13, RZ, RZ, R14 ;  /* 0x000000ffff0d7224 */ /* 0x000fe200078e000e */
[----:B------:R-:W-:Y:S06]  /*32900*/  BRA `(.L_x_564) ;  /* 0xfffffd7000007947 */ /* 0x000fec000383ffff */
.L_x_85:
        /* <DEDUP_REMOVED lines=8> */
.L_x_566:
[----:B------:R-:W-:Y:S05]  /*32990*/  BSYNC B1 ;  /* 0x0000000000017941 */ /* 0x000fea0003800000 */
.L_x_565:
[----:B------:R-:W-:Y:S05]  /*329a0*/  BRA `(.L_x_567) ;  /* 0xfffffd6c00e07947 */ /* 0x000fea000383ffff */
.L_x_86:
[----:B------:R-:W-:Y:S01]  /*329b0*/  BSSY B1, `(.L_x_568) ;  /* 0x0000005000017945 */ /* 0x000fe20003800000 */
[----:B------:R-:W-:-:S07]  /*329c0*/  IMAD.MOV.U32 R15, RZ, RZ, -0x1 ;  /* 0xffffffffff0f7424 */ /* 0x000fce00078e00ff */
[----:B01234-:R-:W-:Y:S05]  /*329d0*/  WARPSYNC.COLLECTIVE R15, `(.L_x_569) ;  /* 0x000000000f087348 */ /* 0x01ffea0003c00000 */
[----:B------:R-:W-:Y:S01]  /*329e0*/  NOP ;  /* 0x0000000000007918 */ /* 0x000fe20000000000 */
[----:B01234-:R-:W-:Y:S05]  /*329f0*/  ENDCOLLECTIVE ;  /* 0x000000000000791b */ /* 0x01ffea0003800000 */
.L_x_569:
[----:B------:R-:W-:Y:S05]  /*32a00*/  BSYNC B1 ;  /* 0x0000000000017941 */ /* 0x000fea0003800000 */
.L_x_568:
[----:B------:R-:W-:Y:S05]  /*32a10*/  BRA `(.L_x_81) ;  /* 0xfffffd6c00d07947 */ /* 0x000fea000383ffff */
.L_x_87:
        /* <DEDUP_REMOVED lines=8> */
.L_x_571:
[----:B------:R-:W-:Y:S05]  /*32aa0*/  BSYNC B0 ;  /* 0x0000000000007941 */ /* 0x000fea0003800000 */
.L_x_570:
        /* <DEDUP_REMOVED lines=8> */
.L_x_572:
[----:B------:R-:W-:Y:S05]  /*32b30*/  BRA `(.L_x_573) ;  /* 0xfffffd6c009c7947 */ /* 0x000fea000383ffff */
.L_x_92:
[----:B------:R-:W-:Y:S01]  /*32b40*/  BSSY B1, `(.L_x_574) ;  /* 0x0000005000017945 */ /* 0x000fe20003800000 */
[----:B------:R-:W-:-:S07]  /*32b50*/  IMAD.MOV.U32 R15, RZ, RZ, -0x1 ;  /* 0xffffffffff0f7424 */ /* 0x000fce00078e00ff */
[----:B0-23-5:R-:W-:Y:S05]  /*32b60*/  WARPSYNC.COLLECTIVE R15, `(.L_x_575) ;  /* 0x000000000f087348 */ /* 0x02dfea0003c00000 */
[----:B------:R-:W-:Y:S01]  /*32b70*/  NOP ;  /* 0x0000000000007918 */ /* 0x000fe20000000000 */
[----:B0-23-5:R-:W-:Y:S05]  /*32b80*/  ENDCOLLECTIVE ;  /* 0x000000000000791b */ /* 0x02dfea0003800000 */
.L_x_575:
[----:B------:R-:W-:Y:S05]  /*32b90*/  BSYNC B1 ;  /* 0x0000000000017941 */ /* 0x000fea0003800000 */
.L_x_574:
        /* <DEDUP_REMOVED lines=8> */
.L_x_576:
[----:B------:R-:W-:Y:S02]  /*32c20*/  IMAD.MOV.U32 R14, RZ, RZ, R20 ;  /* 0x000000ffff0e7224 */ /* 0x000fe400078e0014 */
[----:B------:R-:W-:-:S07]  /*32c30*/  IMAD.MOV.U32 R13, RZ, RZ, R7 ;  /* 0x000000ffff0d7224 */ /* 0x000fce00078e0007 */
[----:B------:R-:W-:Y:S05]  /*32c40*/  WARPSYNC.COLLECTIVE R15, `(.L_x_577) ;  /* 0x000000000f087348 */ /* 0x000fea0003c00000 */
[----:B------:R0:W1:Y:S02]  /*32c50*/  SHFL.DOWN P2, R7, R14, R5, R6 ;  /* 0x080000050e077389 */ /* 0x0000640000040006 */
[----:B01----:R-:W-:Y:S05]  /*32c60*/  ENDCOLLECTIVE ;  /* 0x000000000000791b */ /* 0x003fea0003800000 */
.L_x_577:
        /* <DEDUP_REMOVED lines=13> */
.L_x_578:
[----:B------:R-:W-:Y:S02]  /*32d40*/  IMAD.MOV.U32 R14, RZ, RZ, R26 ;  /* 0x000000ffff0e7224 */ /* 0x000fe400078e001a */
[----:B------:R-:W-:-:S07]  /*32d50*/  IMAD.MOV.U32 R12, RZ, RZ, R7 ;  /* 0x000000ffff0c7224 */ /* 0x000fce00078e0007 */
[----:B------:R-:W-:Y:S05]  /*32d60*/  WARPSYNC.COLLECTIVE R15, `(.L_x_579) ;  /* 0x000000000f087348 */ /* 0x000fea0003c00000 */
[----:B------:R0:W1:Y:S02]  /*32d70*/  SHFL.DOWN P2, R7, R14, R5, R6 ;  /* 0x080000050e077389 */ /* 0x0000640000040006 */
[----:B01----:R-:W-:Y:S05]  /*32d80*/  ENDCOLLECTIVE ;  /* 0x000000000000791b */ /* 0x003fea0003800000 */
.L_x_579:
        /* <DEDUP_REMOVED lines=12> */
.L_x_580:
[----:B------:R-:W-:Y:S02]  /*32e50*/  IMAD.MOV.U32 R14, RZ, RZ, R28 ;  /* 0x000000ffff0e7224 */ /* 0x000fe400078e001c */
[----:B------:R-:W-:-:S07]  /*32e60*/  IMAD.MOV.U32 R12, RZ, RZ, R7 ;  /* 0x000000ffff0c7224 */ /* 0x000fce00078e0007 */
[----:B------:R-:W-:Y:S05]  /*32e70*/  WARPSYNC.COLLECTIVE R15, `(.L_x_581) ;  /* 0x000000000f087348 */ /* 0x000fea0003c00000 */
[----:B------:R0:W1:Y:S02]  /*32e80*/  SHFL.DOWN P2, R7, R14, R5, R6 ;  /* 0x080000050e077389 */ /* 0x0000640000040006 */
[----:B01----:R-:W-:Y:S05]  /*32e90*/  ENDCOLLECTIVE ;  /* 0x000000000000791b */ /* 0x003fea0003800000 */
.L_x_581:
        /* <DEDUP_REMOVED lines=12> */
.L_x_582:
[----:B------:R-:W-:Y:S02]  /*32f60*/  IMAD.MOV.U32 R14, RZ, RZ, R26 ;  /* 0x000000ffff0e7224 */ /* 0x000fe400078e001a */
[----:B------:R-:W-:-:S07]  /*32f70*/  IMAD.MOV.U32 R12, RZ, RZ, R7 ;  /* 0x000000ffff0c7224 */ /* 0x000fce00078e0007 */
[----:B------:R-:W-:Y:S05]  /*32f80*/  WARPSYNC.COLLECTIVE R15, `(.L_x_583) ;  /* 0x000000000f087348 */ /* 0x000fea0003c00000 */
[----:B------:R0:W1:Y:S02]  /*32f90*/  SHFL.DOWN P2, R7, R14, R5, R6 ;  /* 0x080000050e077389 */ /* 0x0000640000040006 */
[----:B01----:R-:W-:Y:S05]  /*32fa0*/  ENDCOLLECTIVE ;  /* 0x000000000000791b */ /* 0x003fea0003800000 */
.L_x_583:
        /* <DEDUP_REMOVED lines=12> */
.L_x_584:
[----:B------:R-:W-:Y:S02]  /*33070*/  IMAD.MOV.U32 R14, RZ, RZ, R28 ;  /* 0x000000ffff0e7224 */ /* 0x000fe400078e001c */
[----:B------:R-:W-:-:S07]  /*33080*/  IMAD.MOV.U32 R12, RZ, RZ, R7 ;  /* 0x000000ffff0c7224 */ /* 0x000fce00078e0007 */
[----:B------:R-:W-:Y:S05]  /*33090*/  WARPSYNC.COLLECTIVE R15, `(.L_x_585) ;  /* 0x000000000f087348 */ /* 0x000fea0003c00000 */
[----:B------:R0:W1:Y:S02]  /*330a0*/  SHFL.DOWN P2, R7, R14, R5, R6 ;  /* 0x080000050e077389 */ /* 0x0000640000040006 */
[----:B01----:R-:W-:Y:S05]  /*330b0*/  ENDCOLLECTIVE ;  /* 0x000000000000791b */ /* 0x003fea0003800000 */
.L_x_585:
        /* <DEDUP_REMOVED lines=10> */
.L_x_586:
[----:B------:R-:W-:Y:S02]  /*33160*/  IMAD.MOV.U32 R12, RZ, RZ, R13 ;  /* 0x000000ffff0c7224 */ /* 0x000fe400078e000d */
[----:B------:R-:W-:-:S07]  /*33170*/  IMAD.MOV.U32 R5, RZ, RZ, R14 ;  /* 0x000000ffff057224 */ /* 0x000fce00078e000e */
[----:B------:R-:W-:Y:S05]  /*33180*/  WARPSYNC.COLLECTIVE R15, `(.L_x_587) ;  /* 0x000000000f087348 */ /* 0x000fea0003c00000 */
[----:B------:R0:W1:Y:S02]  /*33190*/  SHFL.IDX P0, R14, R12, R7, R6 ;  /* 0x000000070c0e7389 */ /* 0x0000640000000006 */
[----:B01----:R-:W-:Y:S05]  /*331a0*/  ENDCOLLECTIVE ;  /* 0x000000000000791b */ /* 0x003fea0003800000 */
.L_x_587:
[----:B------:R-:W-:Y:S01]  /*331b0*/  IMAD.MOV.U32 R13, RZ, RZ, R14 ;  /* 0x000000ffff0d7224 */ /* 0x000fe200078e000e */
[----:B------:R-:W-:Y:S06]  /*331c0*/  BRA `(.L_x_588) ;  /* 0xfffffd7400747947 */ /* 0x000fec000383ffff */
.L_x_93:
        /* <DEDUP_REMOVED lines=8> */
.L_x_590:
[----:B------:R-:W-:Y:S05]  /*33250*/  BSYNC B1 ;  /* 0x0000000000017941 */ /* 0x000fea0003800000 */
.L_x_589:
[----:B------:R-:W-:Y:S05]  /*33260*/  BRA `(.L_x_591) ;  /* 0xfffffd7400547947 */ /* 0x000fea000383ffff */
.L_x_94:
[----:B------:R-:W-:Y:S01]  /*33270*/  BSSY B1, `(.L_x_592) ;  /* 0x0000005000017945 */ /* 0x000fe20003800000 */
[----:B------:R-:W-:-:S07]  /*33280*/  IMAD.MOV.U32 R15, RZ, RZ, -0x1 ;  /* 0xffffffffff0f7424 */ /* 0x000fce00078e00ff */
[----:B01234-:R-:W-:Y:S05]  /*33290*/  WARPSYNC.COLLECTIVE R15, `(.L_x_593) ;  /* 0x000000000f087348 */ /* 0x01ffea0003c00000 */
[----:B------:R-:W-:Y:S01]  /*332a0*/  NOP ;  /* 0x0000000000007918 */ /* 0x000fe20000000000 */
[----:B01234-:R-:W-:Y:S05]  /*332b0*/  ENDCOLLECTIVE ;  /* 0x000000000000791b */ /* 0x01ffea0003800000 */
.L_x_593:
[----:B------:R-:W-:Y:S05]  /*332c0*/  BSYNC B1 ;  /* 0x0000000000017941 */ /* 0x000fea0003800000 */
.L_x_592:
[----:B------:R-:W-:Y:S05]  /*332d0*/  BRA `(.L_x_89) ;  /* 0xfffffd7400447947 */ /* 0x000fea000383ffff */
.L_x_95:
        /* <DEDUP_REMOVED lines=8> */
.L_x_595:
[----:B------:R-:W-:Y:S05]  /*33360*/  BSYNC B0 ;  /* 0x0000000000007941 */ /* 0x000fea0003800000 */
.L_x_594:
        /* <DEDUP_REMOVED lines=8> */
.L_x_596:
[----:B------:R-:W-:Y:S05]  /*333f0*/  BRA `(.L_x_597) ;  /* 0xfffffd7400107947 */ /* 0x000fea000383ffff */
.L_x_100:
[----:B------:R-:W-:Y:S01]  /*33400*/  BSSY B1, `(.L_x_598) ;  /* 0x0000005000017945 */ /* 0x000fe20003800000 */
[----:B------:R-:W-:-:S07]  /*33410*/  IMAD.MOV.U32 R15, RZ, RZ, -0x1 ;  /* 0xffffffffff0f7424 */ /* 0x000fce00078e00ff */
[----:B0-2345:R-:W-:Y:S05]  /*33420*/  WARPSYNC.COLLECTIVE R15, `(.L_x_599) ;  /* 0x000000000f087348 */ /* 0x03dfea0003c00000 */
[----:B------:R-:W-:Y:S01]  /*33430*/  NOP ;  /* 0x0000000000007918 */ /* 0x000fe20000000000 */
[----:B0-2345:R-:W-:Y:S05]  /*33440*/  ENDCOLLECTIVE ;  /* 0x000000000000791b */ /* 0x03dfea0003800000 */
.L_x_599:
[----:B------:R-:W-:Y:S05]  /*33450*/  BSYNC B1 ;  /* 0x0000000000017941 */ /* 0x000fea0003800000 */
.L_x_598:
        /* <DEDUP_REMOVED lines=8> */
.L_x_600:
[----:B------:R-:W-:Y:S02]  /*334e0*/  IMAD.MOV.U32 R14, RZ, RZ, R20 ;  /* 0x000000ffff0e7224 */ /* 0x000fe400078e0014 */
[----:B------:R-:W-:-:S07]  /*334f0*/  IMAD.MOV.U32 R13, RZ, RZ, R7 ;  /* 0x000000ffff0d7224 */ /* 0x000fce00078e0007 */
[----:B------:R-:W-:Y:S05]  /*33500*/  WARPSYNC.COLLECTIVE R15, `(.L_x_601) ;  /* 0x000000000f087348 */ /* 0x000fea0003c00000 */
[----:B------:R0:W1:Y:S02]  /*33510*/  SHFL.DOWN P2, R7, R14, R5, R6 ;  /* 0x080000050e077389 */ /* 0x0000640000040006 */
[----:B01----:R-:W-:Y:S05]  /*33520*/  ENDCOLLECTIVE ;  /* 0x000000000000791b */ /* 0x003fea0003800000 */
.L_x_601:
        /* <DEDUP_REMOVED lines=13> */
.L_x_602:
[----:B------:R-:W-:Y:S02]  /*33600*/  IMAD.MOV.U32 R14, RZ, RZ, R26 ;  /* 0x000000ffff0e7224 */ /* 0x000fe400078e001a */
[----:B------:R-:W-:-:S07]  /*33610*/  IMAD.MOV.U32 R12, RZ, RZ, R7 ;  /* 0x000000ffff0c7224 */ /* 0x000fce00078e0007 */
[----:B------:R-:W-:Y:S05]  /*33620*/  WARPSYNC.COLLECTIVE R15, `(.L_x_603) ;  /* 0x000000000f087348 */ /* 0x000fea0003c00000 */
[----:B------:R0:W1:Y:S02]  /*33630*/  SHFL.DOWN P2, R7, R14, R5, R6 ;  /* 0x080000050e077389 */ /* 0x0000640000040006 */
[----:B01----:R-:W-:Y:S05]  /*33640*/  ENDCOLLECTIVE ;  /* 0x000000000000791b */ /* 0x003fea0003800000 */
.L_x_603:
        /* <DEDUP_REMOVED lines=12> */
.L_x_604:
[----:B------:R-:W-:Y:S02]  /*33710*/  IMAD.MOV.U32 R14, RZ, RZ, R28 ;  /* 0x000000ffff0e7224 */ /* 0x000fe400078e001c */
[----:B------:R-:W-:-:S07]  /*33720*/  IMAD.MOV.U32 R12, RZ, RZ, R7 ;  /* 0x000000ffff0c7224 */ /* 0x000fce00078e0007 */
[----:B------:R-:W-:Y:S05]  /*33730*/  WARPSYNC.COLLECTIVE R15, `(.L_x_605) ;  /* 0x000000000f087348 */ /* 0x000fea0003c00000 */
[----:B------:R0:W1:Y:S02]  /*33740*/  SHFL.DOWN P2, R7, R14, R5, R6 ;  /* 0x080000050e077389 */ /* 0x0000640000040006 */
[----:B01----:R-:W-:Y:S05]  /*33750*/  ENDCOLLECTIVE ;  /* 0x000000000000791b */ /* 0x003fea0003800000 */
.L_x_605:
        /* <DEDUP_REMOVED lines=12> */
.L_x_606:
[----:B------:R-:W-:Y:S02]  /*33820*/  IMAD.MOV.U32 R14, RZ, RZ, R26 ;  /* 0x000000ffff0e7224 */ /* 0x000fe400078e001a */
[----:B------:R-:W-:-:S07]  /*33830*/  IMAD.MOV.U32 R12, RZ, RZ, R7 ;  /* 0x000000ffff0c7224 */ /* 0x000fce00078e0007 */
[----:B------:R-:W-:Y:S05]  /*33840*/  WARPSYNC.COLLECTIVE R15, `(.L_x_607) ;  /* 0x000000000f087348 */ /* 0x000fea0003c00000 */
[----:B------:R0:W1:Y:S02]  /*33850*/  SHFL.DOWN P2, R7, R14, R5, R6 ;  /* 0x080000050e077389 */ /* 0x0000640000040006 */
[----:B01----:R-:W-:Y:S05]  /*33860*/  ENDCOLLECTIVE ;  /* 0x000000000000791b */ /* 0x003fea0003800000 */
.L_x_607:
        /* <DEDUP_REMOVED lines=12> */
.L_x_608:
[----:B------:R-:W-:Y:S02]  /*33930*/  IMAD.MOV.U32 R14, RZ, RZ, R28 ;  /* 0x000000ffff0e7224 */ /* 0x000fe400078e001c */
[----:B------:R-:W-:-:S07]  /*33940*/  IMAD.MOV.U32 R12, RZ, RZ, R7 ;  /* 0x000000ffff0c7224 */ /* 0x000fce00078e0007 */
[----:B------:R-:W-:Y:S05]  /*33950*/  WARPSYNC.COLLECTIVE R15, `(.L_x_609) ;  /* 0x000000000f087348 */ /* 0x000fea0003c00000 */
[----:B------:R0:W1:Y:S02]  /*33960*/  SHFL.DOWN P2, R7, R14, R5, R6 ;  /* 0x080000050e077389 */ /* 0x0000640000040006 */
[----:B01----:R-:W-:Y:S05]  /*33970*/  ENDCOLLECTIVE ;  /* 0x000000000000791b */ /* 0x003fea0003800000 */
.L_x_609:
        /* <DEDUP_REMOVED lines=10> */
.L_x_610:
[----:B------:R-:W-:Y:S02]  /*33a20*/  IMAD.MOV.U32 R12, RZ, RZ, R13 ;  /* 0x000000ffff0c7224 */ /* 0x000fe400078e000d */
[----:B------:R-:W-:-:S07]  /*33a30*/  IMAD.MOV.U32 R5, RZ, RZ, R14 ;  /* 0x000000ffff057224 */ /* 0x000fce00078e000e */
[----:B------:R-:W-:Y:S05]  /*33a40*/  WARPSYNC.COLLECTIVE R15, `(.L_x_611) ;  /* 0x000000000f087348 */ /* 0x000fea0003c00000 */
[----:B------:R0:W1:Y:S02]  /*33a50*/  SHFL.IDX P0, R14, R12, R7, R6 ;  /* 0x000000070c0e7389 */ /* 0x0000640000000006 */
[----:B01----:R-:W-:Y:S05]  /*33a60*/  ENDCOLLECTIVE ;  /* 0x000000000000791b */ /* 0x003fea0003800000 */
.L_x_611:
[----:B------:R-:W-:Y:S01]  /*33a70*/  IMAD.MOV.U32 R13, RZ, RZ, R14 ;  /* 0x000000ffff0d7224 */ /* 0x000fe200078e000e */
[----:B------:R-:W-:Y:S06]  /*33a80*/  BRA `(.L_x_612) ;  /* 0xfffffd7800e87947 */ /* 0x000fec000383ffff */
.L_x_101:
        /* <DEDUP_REMOVED lines=8> */
.L_x_614:
[----:B------:R-:W-:Y:S05]  /*33b10*/  BSYNC B1 ;  /* 0x0000000000017941 */ /* 0x000fea0003800000 */
.L_x_613:
[----:B------:R-:W-:Y:S05]  /*33b20*/  BRA `(.L_x_615) ;  /* 0xfffffd7800c87947 */ /* 0x000fea000383ffff */
.L_x_102:
[----:B------:R-:W-:Y:S01]  /*33b30*/  BSSY B1, `(.L_x_616) ;  /* 0x0000005000017945 */ /* 0x000fe20003800000 */
[----:B------:R-:W-:-:S07]  /*33b40*/  IMAD.MOV.U32 R15, RZ, RZ, -0x1 ;  /* 0xffffffffff0f7424 */ /* 0x000fce00078e00ff */
[----:B01234-:R-:W-:Y:S05]  /*33b50*/  WARPSYNC.COLLECTIVE R15, `(.L_x_617) ;  /* 0x000000000f087348 */ /* 0x01ffea0003c00000 */
[----:B------:R-:W-:Y:S01]  /*33b60*/  NOP ;  /* 0x0000000000007918 */ /* 0x000fe20000000000 */
[----:B01234-:R-:W-:Y:S05]  /*33b70*/  ENDCOLLECTIVE ;  /* 0x000000000000791b */ /* 0x01ffea0003800000 */
.L_x_617:
[----:B------:R-:W-:Y:S05]  /*33b80*/  BSYNC B1 ;  /* 0x0000000000017941 */ /* 0x000fea0003800000 */
.L_x_616:
[----:B------:R-:W-:Y:S05]  /*33b90*/  BRA `(.L_x_97) ;  /* 0xfffffd7800b87947 */ /* 0x000fea000383ffff */
.L_x_103:
        /* <DEDUP_REMOVED lines=8> */
.L_x_619:
[----:B------:R-:W-:Y:S05]  /*33c20*/  BSYNC B0 ;  /* 0x0000000000007941 */ /* 0x000fea0003800000 */
.L_x_618:
        /* <DEDUP_REMOVED lines=8> */
.L_x_620:
[----:B------:R-:W-:Y:S05]  /*33cb0*/  BRA `(.L_x_621) ;  /* 0xfffffd7800847947 */ /* 0x000fea000383ffff */
.L_x_108:
[----:B------:R-:W-:Y:S01]  /*33cc0*/  BSSY B1, `(.L_x_622) ;  /* 0x0000005000017945 */ /* 0x000fe20003800000 */
[----:B------:R-:W-:-:S07]  /*33cd0*/  IMAD.MOV.U32 R15, RZ, RZ, -0x1 ;  /* 0xffffffffff0f7424 */ /* 0x000fce00078e00ff */
[----:B0-23-5:R-:W-:Y:S05]  /*33ce0*/  WARPSYNC.COLLECTIVE R15, `(.L_x_623) ;  /* 0x000000000f087348 */ /* 0x02dfea0003c00000 */
[----:B------:R-:W-:Y:S01]  /*33cf0*/  NOP ;  /* 0x0000000000007918 */ /* 0x000fe20000000000 */
[----:B0-23-5:R-:W-:Y:S05]  /*33d00*/  ENDCOLLECTIVE ;  /* 0x000000000000791b */ /* 0x02dfea0003800000 */
.L_x_623:
[----:B------:R-:W-:Y:S05]  /*33d10*/  BSYNC B1 ;  /* 0x0000000000017941 */ /* 0x000fea0003800000 */
.L_x_622:
        /* <DEDUP_REMOVED lines=8> */
.L_x_624:
[----:B------:R-:W-:Y:S02]  /*33da0*/  IMAD.MOV.U32 R14, RZ, RZ, R20 ;  /* 0x000000ffff0e7224 */ /* 0x000fe400078e0014 */
[----:B------:R-:W-:-:S07]  /*33db0*/  IMAD.MOV.U32 R13, RZ, RZ, R7 ;  /* 0x000000ffff0d7224 */ /* 0x000fce00078e0007 */
[----:B------:R-:W-:Y:S05]  /*33dc0*/  WARPSYNC.COLLECTIVE R15, `(.L_x_625) ;  /* 0x000000000f087348 */ /* 0x000fea0003c00000 */
[----:B------:R0:W1:Y:S02]  /*33dd0*/  SHFL.DOWN P2, R7, R14, R5, R6 ;  /* 0x080000050e077389 */ /* 0x0000640000040006 */
[----:B01----:R-:W-:Y:S05]  /*33de0*/  ENDCOLLECTIVE ;  /* 0x000000000000791b */ /* 0x003fea0003800000 */
.L_x_625:
        /* <DEDUP_REMOVED lines=13> */
.L_x_626:
[----:B------:R-:W-:Y:S02]  /*33ec0*/  IMAD.MOV.U32 R14, RZ, RZ, R26 ;  /* 0x000000ffff0e7224 */ /* 0x000fe400078e001a */
[----:B------:R-:W-:-:S07]  /*33ed0*/  IMAD.MOV.U32 R12, RZ, RZ, R7 ;  /* 0x000000ffff0c7224 */ /* 0x000fce00078e0007 */
[----:B------:R-:W-:Y:S05]  /*33ee0*/  WARPSYNC.COLLECTIVE R15, `(.L_x_627) ;  /* 0x000000000f087348 */ /* 0x000fea0003c00000 */
[----:B------:R0:W1:Y:S02]  /*33ef0*/  SHFL.DOWN P2, R7, R14, R5, R6 ;  /* 0x080000050e077389 */ /* 0x0000640000040006 */
[----:B01----:R-:W-:Y:S05]  /*33f00*/  ENDCOLLECTIVE ;  /* 0x000000000000791b */ /* 0x003fea0003800000 */
.L_x_627:
        /* <DEDUP_REMOVED lines=12> */
.L_x_628:
[----:B------:R-:W-:Y:S02]  /*33fd0*/  IMAD.MOV.U32 R14, RZ, RZ, R28 ;  /* 0x000000ffff0e7224 */ /* 0x000fe400078e001c */
[----:B------:R-:W-:-:S07]  /*33fe0*/  IMAD.MOV.U32 R12, RZ, RZ, R7 ;  /* 0x000000ffff0c7224 */ /* 0x000fce00078e0007 */
[----:B------:R-:W-:Y:S05]  /*33ff0*/  WARPSYNC.COLLECTIVE R15, `(.L_x_629) ;  /* 0x000000000f087348 */ /* 0x000fea0003c00000 */
[----:B------:R0:W1:Y:S02]  /*34000*/  SHFL.DOWN P2, R7, R14, R5, R6 ;  /* 0x080000050e077389 */ /* 0x0000640000040006 */
[----:B01----:R-:W-:Y:S05]  /*34010*/  ENDCOLLECTIVE ;  /* 0x000000000000791b */ /* 0x003fea0003800000 */
.L_x_629:
        /* <DEDUP_REMOVED lines=12> */
.L_x_630:
[----:B------:R-:W-:Y:S02]  /*340e0*/  IMAD.MOV.U32 R14, RZ, RZ, R26 ;  /* 0x000000ffff0e7224 */ /* 0x000fe400078e001a */
[----:B------:R-:W-:-:S07]  /*340f0*/  IMAD.MOV.U32 R12, RZ, RZ, R7 ;  /* 0x000000ffff0c7224 */ /* 0x000fce00078e0007 */
[----:B------:R-:W-:Y:S05]  /*34100*/  WARPSYNC.COLLECTIVE R15, `(.L_x_631) ;  /* 0x000000000f087348 */ /* 0x000fea0003c00000 */
[----:B------:R0:W1:Y:S02]  /*34110*/  SHFL.DOWN P2, R7, R14, R5, R6 ;  /* 0x080000050e077389 */ /* 0x0000640000040006 */
[----:B01----:R-:W-:Y:S05]  /*34120*/  ENDCOLLECTIVE ;  /* 0x000000000000791b */ /* 0x003fea0003800000 */
.L_x_631:
        /* <DEDUP_REMOVED lines=12> */
.L_x_632:
[----:B------:R-:W-:Y:S02]  /*341f0*/  IMAD.MOV.U32 R14, RZ, RZ, R28 ;  /* 0x000000ffff0e7224 */ /* 0x000fe400078e001c */
[----:B------:R-:W-:-:S07]  /*34200*/  IMAD.MOV.U32 R12, RZ, RZ, R7 ;  /* 0x000000ffff0c7224 */ /* 0x000fce00078e0007 */
[----:B------:R-:W-:Y:S05]  /*34210*/  WARPSYNC.COLLECTIVE R15, `(.L_x_633) ;  /* 0x000000000f087348 */ /* 0x000fea0003c00000 */
[----:B------:R0:W1:Y:S02]  /*34220*/  SHFL.DOWN P2, R7, R14, R5, R6 ;  /* 0x080000050e077389 */ /* 0x0000640000040006 */
[----:B01----:R-:W-:Y:S05]  /*34230*/  ENDCOLLECTIVE ;  /* 0x000000000000791b */ /* 0x003fea0003800000 */
.L_x_633:
        /* <DEDUP_REMOVED lines=10> */
.L_x_634:
[----:B------:R-:W-:Y:S02]  /*342e0*/  IMAD.MOV.U32 R12, RZ, RZ, R13 ;  /* 0x000000ffff0c7224 */ /* 0x000fe400078e000d */
[----:B------:R-:W-:-:S07]  /*342f0*/  IMAD.MOV.U32 R5, RZ, RZ, R14 ;  /* 0x000000ffff057224 */ /* 0x000fce00078e000e */
[----:B------:R-:W-:Y:S05]  /*34300*/  WARPSYNC.COLLECTIVE R15, `(.L_x_635) ;  /* 0x000000000f087348 */ /* 0x000fea0003c00000 */
[----:B------:R0:W1:Y:S02]  /*34310*/  SHFL.IDX P0, R14, R12, R7, R6 ;  /* 0x000000070c0e7389 */ /* 0x0000640000000006 */
[----:B01----:R-:W-:Y:S05]  /*34320*/  ENDCOLLECTIVE ;  /* 0x000000000000791b */ /* 0x003fea0003800000 */
.L_x_635:
[----:B------:R-:W-:Y:S01]  /*34330*/  IMAD.MOV.U32 R13, RZ, RZ, R14 ;  /* 0x000000ffff0d7224 */ /* 0x000fe200078e000e */
[----:B------:R-:W-:Y:S06]  /*34340*/  BRA `(.L_x_636) ;  /* 0xfffffd80005c7947 */ /* 0x000fec000383ffff */
.L_x_109:
        /* <DEDUP_REMOVED lines=8> */
.L_x_638:
[----:B------:R-:W-:Y:S05]  /*343d0*/  BSYNC B1 ;  /* 0x0000000000017941 */ /* 0x000fea0003800000 */
.L_x_637:
[----:B------:R-:W-:Y:S05]  /*343e0*/  BRA `(.L_x_639) ;  /* 0xfffffd80003c7947 */ /* 0x000fea000383ffff */
.L_x_110:
[----:B------:R-:W-:Y:S01]  /*343f0*/  BSSY B1, `(.L_x_640) ;  /* 0x0000005000017945 */ /* 0x000fe20003800000 */
[----:B------:R-:W-:-:S07]  /*34400*/  IMAD.MOV.U32 R15, RZ, RZ, -0x1 ;  /* 0xffffffffff0f7424 */ /* 0x000fce00078e00ff */
[----:B01234-:R-:W-:Y:S05]  /*34410*/  WARPSYNC.COLLECTIVE R15, `(.L_x_641) ;  /* 0x000000000f087348 */ /* 0x01ffea0003c00000 */
[----:B------:R-:W-:Y:S01]  /*34420*/  NOP ;  /* 0x0000000000007918 */ /* 0x000fe20000000000 */
[----:B01234-:R-:W-:Y:S05]  /*34430*/  ENDCOLLECTIVE ;  /* 0x000000000000791b */ /* 0x01ffea0003800000 */
.L_x_641:
[----:B------:R-:W-:Y:S05]  /*34440*/  BSYNC B1 ;  /* 0x0000000000017941 */ /* 0x000fea0003800000 */
.L_x_640:
[----:B------:R-:W-:Y:S05]  /*34450*/  BRA `(.L_x_105) ;  /* 0xfffffd80002c7947 */ /* 0x000fea000383ffff */
.L_x_111:
        /* <DEDUP_REMOVED lines=8> */
.L_x_643:
[----:B------:R-:W-:Y:S05]  /*344e0*/  BSYNC B0 ;  /* 0x0000000000007941 */ /* 0x000fea0003800000 */
.L_x_642:
        /* <DEDUP_REMOVED lines=8> */
.L_x_644:
[----:B------:R-:W-:Y:S05]  /*34570*/  BRA `(.L_x_645) ;  /* 0xfffffd7c00f87947 */ /* 0x000fea000383ffff */
.L_x_116:
[----:B------:R-:W-:Y:S01]  /*34580*/  BSSY B1, `(.L_x_646) ;  /* 0x0000005000017945 */ /* 0x000fe20003800000 */
[----:B------:R-:W-:-:S07]  /*34590*/  IMAD.MOV.U32 R15, RZ, RZ, -0x1 ;  /* 0xffffffffff0f7424 */ /* 0x000fce00078e00ff */
[----:B0-2345:R-:W-:Y:S05]  /*345a0*/  WARPSYNC.COLLECTIVE R15, `(.L_x_647) ;  /* 0x000000000f087348 */ /* 0x03dfea0003c00000 */
[----:B------:R-:W-:Y:S01]  /*345b0*/  NOP ;  /* 0x0000000000007918 */ /* 0x000fe20000000000 */
[----:B0-2345:R-:W-:Y:S05]  /*345c0*/  ENDCOLLECTIVE ;  /* 0x000000000000791b */ /* 0x03dfea0003800000 */
.L_x_647:
[----:B------:R-:W-:Y:S05]  /*345d0*/  BSYNC B1 ;  /* 0x0000000000017941 */ /* 0x000fea0003800000 */
.L_x_646:
        /* <DEDUP_REMOVED lines=8> */
.L_x_648:
[----:B------:R-:W-:Y:S02]  /*34660*/  IMAD.MOV.U32 R14, RZ, RZ, R20 ;  /* 0x000000ffff0e7224 */ /* 0x000fe400078e0014 */
[----:B------:R-:W-:-:S07]  /*34670*/  IMAD.MOV.U32 R13, RZ, RZ, R7 ;  /* 0x000000ffff0d7224 */ /* 0x000fce00078e0007 */
[----:B------:R-:W-:Y:S05]  /*34680*/  WARPSYNC.COLLECTIVE R15, `(.L_x_649) ;  /* 0x000000000f087348 */ /* 0x000fea0003c00000 */
[----:B------:R0:W1:Y:S02]  /*34690*/  SHFL.DOWN P2, R7, R14, R5, R6 ;  /* 0x080000050e077389 */ /* 0x0000640000040006 */
[----:B01----:R-:W-:Y:S05]  /*346a0*/  ENDCOLLECTIVE ;  /* 0x000000000000791b */ /* 0x003fea0003800000 */
.L_x_649:
        /* <DEDUP_REMOVED lines=13> */
.L_x_650:
[----:B------:R-:W-:Y:S02]  /*34780*/  IMAD.MOV.U32 R14, RZ, RZ, R26 ;  /* 0x000000ffff0e7224 */ /* 0x000fe400078e001a */
[----:B------:R-:W-:-:S07]  /*34790*/  IMAD.MOV.U32 R12, RZ, RZ, R7 ;  /* 0x000000ffff0c7224 */ /* 0x000fce00078e0007 */
[----:B------:R-:W-:Y:S05]  /*347a0*/  WARPSYNC.COLLECTIVE R15, `(.L_x_651) ;  /* 0x000000000f087348 */ /* 0x000fea0003c00000 */
[----:B------:R0:W1:Y:S02]  /*347b0*/  SHFL.DOWN P2, R7, R14, R5, R6 ;  /* 0x080000050e077389 */ /* 0x0000640000040006 */
[----:B01----:R-:W-:Y:S05]  /*347c0*/  ENDCOLLECTIVE ;  /* 0x000000000000791b */ /* 0x003fea0003800000 */
.L_x_651:
        /* <DEDUP_REMOVED lines=12> */
.L_x_652:
[----:B------:R-:W-:Y:S02]  /*34890*/  IMAD.MOV.U32 R14, RZ, RZ, R28 ;  /* 0x000000ffff0e7224 */ /* 0x000fe400078e001c */
[----:B------:R-:W-:-:S07]  /*348a0*/  IMAD.MOV.U32 R12, RZ, RZ, R7 ;  /* 0x000000ffff0c7224 */ /* 0x000fce00078e0007 */
[----:B------:R-:W-:Y:S05]  /*348b0*/  WARPSYNC.COLLECTIVE R15, `(.L_x_653) ;  /* 0x000000000f087348 */ /* 0x000fea0003c00000 */
[----:B------:R0:W1:Y:S02]  /*348c0*/  SHFL.DOWN P2, R7, R14, R5, R6 ;  /* 0x080000050e077389 */ /* 0x0000640000040006 */
[----:B01----:R-:W-:Y:S05]  /*348d0*/  ENDCOLLECTIVE ;  /* 0x000000000000791b */ /* 0x003fea0003800000 */
.L_x_653:
        /* <DEDUP_REMOVED lines=12> */
.L_x_654:
[----:B------:R-:W-:Y:S02]  /*349a0*/  IMAD.MOV.U32 R14, RZ, RZ, R26 ;  /* 0x000000ffff0e7224 */ /* 0x000fe400078e001a */
[----:B------:R-:W-:-:S07]  /*349b0*/  IMAD.MOV.U32 R12, RZ, RZ, R7 ;  /* 0x000000ffff0c7224 */ /* 0x000fce00078e0007 */
[----:B------:R-:W-:Y:S05]  /*349c0*/  WARPSYNC.COLLECTIVE R15, `(.L_x_655) ;  /* 0x000000000f087348 */ /* 0x000fea0003c00000 */
[----:B------:R0:W1:Y:S02]  /*349d0*/  SHFL.DOWN P2, R7, R14, R5, R6 ;  /* 0x080000050e077389 */ /* 0x0000640000040006 */
[----:B01----:R-:W-:Y:S05]  /*349e0*/  ENDCOLLECTIVE ;  /* 0x000000000000791b */ /* 0x003fea0003800000 */
.L_x_655:
        /* <DEDUP_REMOVED lines=12> */
.L_x_656:
[----:B------:R-:W-:Y:S02]  /*34ab0*/  IMAD.MOV.U32 R14, RZ, RZ, R28 ;  /* 0x000000ffff0e7224 */ /* 0x000fe400078e001c */
[----:B------:R-:W-:-:S07]  /*34ac0*/  IMAD.MOV.U32 R12, RZ, RZ, R7 ;  /* 0x000000ffff0c7224 */ /* 0x000fce00078e0007 */
[----:B------:R-:W-:Y:S05]  /*34ad0*/  WARPSYNC.COLLECTIVE R15, `(.L_x_657) ;  /* 0x000000000f087348 */ /* 0x000fea0003c00000 */
[----:B------:R0:W1:Y:S02]  /*34ae0*/  SHFL.DOWN P2, R7, R14, R5, R6 ;  /* 0x080000050e077389 */ /* 0x0000640000040006 */
[----:B01----:R-:W-:Y:S05]  /*34af0*/  ENDCOLLECTIVE ;  /* 0x000000000000791b */ /* 0x003fea0003800000 */
.L_x_657:
        /* <DEDUP_REMOVED lines=10> */
.L_x_658:
[----:B------:R-:W-:Y:S02]  /*34ba0*/  IMAD.MOV.U32 R12, RZ, RZ, R13 ;  /* 0x000000ffff0c7224 */ /* 0x000fe400078e000d */
[----:B------:R-:W-:-:S07]  /*34bb0*/  IMAD.MOV.U32 R5, RZ, RZ, R14 ;  /* 0x000000ffff057224 */ /* 0x000fce00078e000e */
[----:B------:R-:W-:Y:S05]  /*34bc0*/  WARPSYNC.COLLECTIVE R15, `(.L_x_659) ;  /* 0x000000000f087348 */ /* 0x000fea0003c00000 */
[----:B------:R0:W1:Y:S02]  /*34bd0*/  SHFL.IDX P0, R14, R12, R7, R6 ;  /* 0x000000070c0e7389 */ /* 0x0000640000000006 */
[----:B01----:R-:W-:Y:S05]  /*34be0*/  ENDCOLLECTIVE ;  /* 0x000000000000791b */ /* 0x003fea0003800000 */
.L_x_659:
[----:B------:R-:W-:Y:S01]  /*34bf0*/  IMAD.MOV.U32 R13, RZ, RZ, R14 ;  /* 0x000000ffff0d7224 */ /* 0x000fe200078e000e */
[----:B------:R-:W-:Y:S06]  /*34c00*/  BRA `(.L_x_660) ;  /* 0xfffffd8400d07947 */ /* 0x000fec000383ffff */
.L_x_117:
        /* <DEDUP_REMOVED lines=8> */
.L_x_662:
[----:B------:R-:W-:Y:S05]  /*34c90*/  BSYNC B1 ;  /* 0x0000000000017941 */ /* 0x000fea0003800000 */
.L_x_661:
[----:B------:R-:W-:Y:S05]  /*34ca0*/  BRA `(.L_x_663) ;  /* 0xfffffd8400b07947 */ /* 0x000fea000383ffff */
.L_x_118:
[----:B------:R-:W-:Y:S01]  /*34cb0*/  BSSY B1, `(.L_x_664) ;  /* 0x0000005000017945 */ /* 0x000fe20003800000 */
[----:B------:R-:W-:-:S07]  /*34cc0*/  IMAD.MOV.U32 R15, RZ, RZ, -0x1 ;  /* 0xffffffffff0f7424 */ /* 0x000fce00078e00ff */
[----:B01234-:R-:W-:Y:S05]  /*34cd0*/  WARPSYNC.COLLECTIVE R15, `(.L_x_665) ;  /* 0x000000000f087348 */ /* 0x01ffea0003c00000 */
[----:B------:R-:W-:Y:S01]  /*34ce0*/  NOP ;  /* 0x0000000000007918 */ /* 0x000fe20000000000 */
[----:B01234-:R-:W-:Y:S05]  /*34cf0*/  ENDCOLLECTIVE ;  /* 0x000000000000791b */ /* 0x01ffea0003800000 */
.L_x_665:
[----:B------:R-:W-:Y:S05]  /*34d00*/  BSYNC B1 ;  /* 0x0000000000017941 */ /* 0x000fea0003800000 */
.L_x_664:
[----:B------:R-:W-:Y:S05]  /*34d10*/  BRA `(.L_x_113) ;  /* 0xfffffd8400a07947 */ /* 0x000fea000383ffff */
.L_x_119:
        /* <DEDUP_REMOVED lines=8> */
.L_x_667:
[----:B------:R-:W-:Y:S05]  /*34da0*/  BSYNC B0 ;  /* 0x0000000000007941 */ /* 0x000fea0003800000 */
.L_x_666:
        /* <DEDUP_REMOVED lines=8> */
.L_x_668:
[----:B------:R-:W-:Y:S05]  /*34e30*/  BRA `(.L_x_669) ;  /* 0xfffffd84006c7947 */ /* 0x000fea000383ffff */
.L_x_124:
[----:B------:R-:W-:Y:S01]  /*34e40*/  BSSY B1, `(.L_x_670) ;  /* 0x0000005000017945 */ /* 0x000fe20003800000 */
[----:B------:R-:W-:-:S07]  /*34e50*/  IMAD.MOV.U32 R15, RZ, RZ, -0x1 ;  /* 0xffffffffff0f7424 */ /* 0x000fce00078e00ff */
[----:B0-23-5:R-:W-:Y:S05]  /*34e60*/  WARPSYNC.COLLECTIVE R15, `(.L_x_671) ;  /* 0x000000000f087348 */ /* 0x02dfea0003c00000 */
[----:B------:R-:W-:Y:S01]  /*34e70*/  NOP ;  /* 0x0000000000007918 */ /* 0x000fe20000000000 */
[----:B0-23-5:R-:W-:Y:S05]  /*34e80*/  ENDCOLLECTIVE ;  /* 0x000000000000791b */ /* 0x02dfea0003800000 */
.L_x_671:
[----:B------:R-:W-:Y:S05]  /*34e90*/  BSYNC B1 ;  /* 0x0000000000017941 */ /* 0x000fea0003800000 */
.L_x_670:
        /* <DEDUP_REMOVED lines=8> */
.L_x_672:
[----:B------:R-:W-:Y:S02]  /*34f20*/  IMAD.MOV.U32 R14, RZ, RZ, R20 ;  /* 0x000000ffff0e7224 */ /* 0x000fe400078e0014 */
[----:B------:R-:W-:-:S07]  /*34f30*/  IMAD.MOV.U32 R13, RZ, RZ, R7 ;  /* 0x000000ffff0d7224 */ /* 0x000fce00078e0007 */
[----:B------:R-:W-:Y:S05]  /*34f40*/  WARPSYNC.COLLECTIVE R15, `(.L_x_673) ;  /* 0x000000000f087348 */ /* 0x000fea0003c00000 */
[----:B------:R0:W1:Y:S02]  /*34f50*/  SHFL.DOWN P2, R7, R14, R5, R6 ;  /* 0x080000050e077389 */ /* 0x0000640000040006 */
[----:B01----:R-:W-:Y:S05]  /*34f60*/  ENDCOLLECTIVE ;  /* 0x000000000000791b */ /* 0x003fea0003800000 */
.L_x_673:
        /* <DEDUP_REMOVED lines=13> */
.L_x_674:
[----:B------:R-:W-:Y:S02]  /*35040*/  IMAD.MOV.U32 R14, RZ, RZ, R26 ;  /* 0x000000ffff0e7224 */ /* 0x000fe400078e001a */
[----:B------:R-:W-:-:S07]  /*35050*/  IMAD.MOV.U32 R12, RZ, RZ, R7 ;  /* 0x000000ffff0c7224 */ /* 0x000fce00078e0007 */
[----:B------:R-:W-:Y:S05]  /*35060*/  WARPSYNC.COLLECTIVE R15, `(.L_x_675) ;  /* 0x000000000f087348 */ /* 0x000fea0003c00000 */
[----:B------:R0:W1:Y:S02]  /*35070*/  SHFL.DOWN P2, R7, R14, R5, R6 ;  /* 0x080000050e077389 */ /* 0x0000640000040006 */
[----:B01----:R-:W-:Y:S05]  /*35080*/  ENDCOLLECTIVE ;  /* 0x000000000000791b */ /* 0x003fea0003800000 */
.L_x_675:
        /* <DEDUP_REMOVED lines=12> */
.L_x_676:
[----:B------:R-:W-:Y:S02]  /*35150*/  IMAD.MOV.U32 R14, RZ, RZ, R28 ;  /* 0x000000ffff0e7224 */ /* 0x000fe400078e001c */
[----:B------:R-:W-:-:S07]  /*35160*/  IMAD.MOV.U32 R12, RZ, RZ, R7 ;  /* 0x000000ffff0c7224 */ /* 0x000fce00078e0007 */
[----:B------:R-:W-:Y:S05]  /*35170*/  WARPSYNC.COLLECTIVE R15, `(.L_x_677) ;  /* 0x000000000f087348 */ /* 0x000fea0003c00000 */
[----:B------:R0:W1:Y:S02]  /*35180*/  SHFL.DOWN P2, R7, R14, R5, R6 ;  /* 0x080000050e077389 */ /* 0x0000640000040006 */
[----:B01----:R-:W-:Y:S05]  /*35190*/  ENDCOLLECTIVE ;  /* 0x000000000000791b */ /* 0x003fea0003800000 */
.L_x_677:
        /* <DEDUP_REMOVED lines=12> */
.L_x_678:
[----:B------:R-:W-:Y:S02]  /*35260*/  IMAD.MOV.U32 R14, RZ, RZ, R26 ;  /* 0x000000ffff0e7224 */ /* 0x000fe400078e001a */
[----:B------:R-:W-:-:S07]  /*35270*/  IMAD.MOV.U32 R12, RZ, RZ, R7 ;  /* 0x000000ffff0c7224 */ /* 0x000fce00078e0007 */
[----:B------:R-:W-:Y:S05]  /*35280*/  WARPSYNC.COLLECTIVE R15, `(.L_x_679) ;  /* 0x000000000f087348 */ /* 0x000fea0003c00000 */
[----:B------:R0:W1:Y:S02]  /*35290*/  SHFL.DOWN P2, R7, R14, R5, R6 ;  /* 0x080000050e077389 */ /* 0x0000640000040006 */
[----:B01----:R-:W-:Y:S05]  /*352a0*/  ENDCOLLECTIVE ;  /* 0x000000000000791b */ /* 0x003fea0003800000 */
.L_x_679:
        /* <DEDUP_REMOVED lines=12> */
.L_x_680:
[----:B------:R-:W-:Y:S02]  /*35370*/  IMAD.MOV.U32 R14, RZ, RZ, R28 ;  /* 0x000000ffff0e7224 */ /* 0x000fe400078e001c */
[----:B------:R-:W-:-:S07]  /*35380*/  IMAD.MOV.U32 R12, RZ, RZ, R7 ;  /* 0x000000ffff0c7224 */ /* 0x000fce00078e0007 */
[----:B------:R-:W-:Y:S05]  /*35390*/  WARPSYNC.COLLECTIVE R15, `(.L_x_681) ;  /* 0x000000000f087348 */ /* 0x000fea0003c00000 */
[----:B------:R0:W1:Y:S02]  /*353a0*/  SHFL.DOWN P2, R7, R14, R5, R6 ;  /* 0x080000050e077389 */ /* 0x0000640000040006 */
[----:B01----:R-:W-:Y:S05]  /*353b0*/  ENDCOLLECTIVE ;  /* 0x000000000000791b */ /* 0x003fea0003800000 */
.L_x_681:
        /* <DEDUP_REMOVED lines=10> */
.L_x_682:
[----:B------:R-:W-:Y:S02]  /*35460*/  IMAD.MOV.U32 R12, RZ, RZ, R13 ;  /* 0x000000ffff0c7224 */ /* 0x000fe400078e000d */
[----:B------:R-:W-:-:S07]  /*35470*/  IMAD.MOV.U32 R5, RZ, RZ, R14 ;  /* 0x000000ffff057224 */ /* 0x000fce00078e000e */
[----:B------:R-:W-:Y:S05]  /*35480*/  WARPSYNC.COLLECTIVE R15, `(.L_x_683) ;  /* 0x000000000f087348 */ /* 0x000fea0003c00000 */
[----:B------:R0:W1:Y:S02]  /*35490*/  SHFL.IDX P0, R14, R12, R7, R6 ;  /* 0x000000070c0e7389 */ /* 0x0000640000000006 */
[----:B01----:R-:W-:Y:S05]  /*354a0*/  ENDCOLLECTIVE ;  /* 0x000000000000791b */ /* 0x003fea0003800000 */
.L_x_683:
[----:B------:R-:W-:Y:S01]  /*354b0*/  IMAD.MOV.U32 R13, RZ, RZ, R14 ;  /* 0x000000ffff0d7224 */ /* 0x000fe200078e000e */
[----:B------:R-:W-:Y:S06]  /*354c0*/  BRA `(.L_x_684) ;  /* 0xfffffd8c00447947 */ /* 0x000fec000383ffff */
.L_x_125:
        /* <DEDUP_REMOVED lines=8> */
.L_x_686:
[----:B------:R-:W-:Y:S05]  /*35550*/  BSYNC B1 ;  /* 0x0000000000017941 */ /* 0x000fea0003800000 */
.L_x_685:
[----:B------:R-:W-:Y:S05]  /*35560*/  BRA `(.L_x_687) ;  /* 0xfffffd8c00247947 */ /* 0x000fea000383ffff */
.L_x_126:
[----:B------:R-:W-:Y:S01]  /*35570*/  BSSY B1, `(.L_x_688) ;  /* 0x0000005000017945 */ /* 0x000fe20003800000 */
[----:B------:R-:W-:-:S07]  /*35580*/  IMAD.MOV.U32 R15, RZ, RZ, -0x1 ;  /* 0xffffffffff0f7424 */ /* 0x000fce00078e00ff */
[----:B01234-:R-:W-:Y:S05]  /*35590*/  WARPSYNC.COLLECTIVE R15, `(.L_x_689) ;  /* 0x000000000f087348 */ /* 0x01ffea0003c00000 */
[----:B------:R-:W-:Y:S01]  /*355a0*/  NOP ;  /* 0x0000000000007918 */ /* 0x000fe20000000000 */
[----:B01234-:R-:W-:Y:S05]  /*355b0*/  ENDCOLLECTIVE ;  /* 0x000000000000791b */ /* 0x01ffea0003800000 */
.L_x_689:
[----:B------:R-:W-:Y:S05]  /*355c0*/  BSYNC B1 ;  /* 0x0000000000017941 */ /* 0x000fea0003800000 */
.L_x_688:
[----:B------:R-:W-:Y:S05]  /*355d0*/  BRA `(.L_x_121) ;  /* 0xfffffd8c00147947 */ /* 0x000fea000383ffff */
.L_x_127:
        /* <DEDUP_REMOVED lines=8> */
.L_x_691:
[----:B------:R-:W-:Y:S05]  /*35660*/  BSYNC B0 ;  /* 0x0000000000007941 */ /* 0x000fea0003800000 */
.L_x_690:
        /* <DEDUP_REMOVED lines=8> */
.L_x_692:
[----:B------:R-:W-:Y:S05]  /*356f0*/  BRA `(.L_x_693) ;  /* 0xfffffd8800e07947 */ /* 0x000fea000383ffff */
.L_x_132:
[----:B------:R-:W-:Y:S01]  /*35700*/  BSSY B1, `(.L_x_694) ;  /* 0x0000005000017945 */ /* 0x000fe20003800000 */
[----:B------:R-:W-:-:S07]  /*35710*/  IMAD.MOV.U32 R15, RZ, RZ, -0x1 ;  /* 0xffffffffff0f7424 */ /* 0x000fce00078e00ff */
[----:B0-2345:R-:W-:Y:S05]  /*35720*/  WARPSYNC.COLLECTIVE R15, `(.L_x_695) ;  /* 0x000000000f087348 */ /* 0x03dfea0003c00000 */
[----:B------:R-:W-:Y:S01]  /*35730*/  NOP ;  /* 0x0000000000007918 */ /* 0x000fe20000000000 */
[----:B0-2345:R-:W-:Y:S05]  /*35740*/  ENDCOLLECTIVE ;  /* 0x000000000000791b */ /* 0x03dfea0003800000 */
.L_x_695:
[----:B------:R-:W-:Y:S05]  /*35750*/  BSYNC B1 ;  /* 0x0000000000017941 */ /* 0x000fea0003800000 */
.L_x_694:
        /* <DEDUP_REMOVED lines=8> */
.L_x_696:
[----:B------:R-:W-:Y:S02]  /*357e0*/  IMAD.MOV.U32 R14, RZ, RZ, R20 ;  /* 0x000000ffff0e7224 */ /* 0x000fe400078e0014 */
[----:B------:R-:W-:-:S07]  /*357f0*/  IMAD.MOV.U32 R13, RZ, RZ, R7 ;  /* 0x000000ffff0d7224 */ /* 0x000fce00078e0007 */
[----:B------:R-:W-:Y:S05]  /*35800*/  WARPSYNC.COLLECTIVE R15, `(.L_x_697) ;  /* 0x000000000f087348 */ /* 0x000fea0003c00000 */
[----:B------:R0:W1:Y:S02]  /*35810*/  SHFL.DOWN P2, R7, R14, R5, R6 ;  /* 0x080000050e077389 */ /* 0x0000640000040006 */
[----:B01----:R-:W-:Y:S05]  /*35820*/  ENDCOLLECTIVE ;  /* 0x000000000000791b */ /* 0x003fea0003800000 */
.L_x_697:
        /* <DEDUP_REMOVED lines=13> */
.L_x_698:
[----:B------:R-:W-:Y:S02]  /*35900*/  IMAD.MOV.U32 R14, RZ, RZ, R26 ;  /* 0x000000ffff0e7224 */ /* 0x000fe400078e001a */
[----:B------:R-:W-:-:S07]  /*35910*/  IMAD.MOV.U32 R12, RZ, RZ, R7 ;  /* 0x000000ffff0c7224 */ /* 0x000fce00078e0007 */
[----:B------:R-:W-:Y:S05]  /*35920*/  WARPSYNC.COLLECTIVE R15, `(.L_x_699) ;  /* 0x000000000f087348 */ /* 0x000fea0003c00000 */
[----:B------:R0:W1:Y:S02]  /*35930*/  SHFL.DOWN P2, R7, R14, R5, R6 ;  /* 0x080000050e077389 */ /* 0x0000640000040006 */
[----:B01----:R-:W-:Y:S05]  /*35940*/  ENDCOLLECTIVE ;  /* 0x000000000000791b */ /* 0x003fea0003800000 */
.L_x_699:
        /* <DEDUP_REMOVED lines=12> */
.L_x_700:
[----:B------:R-:W-:Y:S02]  /*35a10*/  IMAD.MOV.U32 R14, RZ, RZ, R28 ;  /* 0x000000ffff0e7224 */ /* 0x000fe400078e001c */
[----:B------:R-:W-:-:S07]  /*35a20*/  IMAD.MOV.U32 R12, RZ, RZ, R7 ;  /* 0x000000ffff0c7224 */ /* 0x000fce00078e0007 */
[----:B------:R-:W-:Y:S05]  /*35a30*/  WARPSYNC.COLLECTIVE R15, `(.L_x_701) ;  /* 0x000000000f087348 */ /* 0x000fea0003c00000 */
[----:B------:R0:W1:Y:S02]  /*35a40*/  SHFL.DOWN P2, R7, R14, R5, R6 ;  /* 0x080000050e077389 */ /* 0x0000640000040006 */
[----:B01----:R-:W-:Y:S05]  /*35a50*/  ENDCOLLECTIVE ;  /* 0x000000000000791b */ /* 0x003fea0003800000 */
.L_x_701:
        /* <DEDUP_REMOVED lines=12> */
.L_x_702:
[----:B------:R-:W-:Y:S02]  /*35b20*/  IMAD.MOV.U32 R14, RZ, RZ, R26 ;  /* 0x000000ffff0e7224 */ /* 0x000fe400078e001a */
[----:B------:R-:W-:-:S07]  /*35b30*/  IMAD.MOV.U32 R12, RZ, RZ, R7 ;  /* 0x000000ffff0c7224 */ /* 0x000fce00078e0007 */
[----:B------:R-:W-:Y:S05]  /*35b40*/  WARPSYNC.COLLECTIVE R15, `(.L_x_703) ;  /* 0x000000000f087348 */ /* 0x000fea0003c00000 */
[----:B------:R0:W1:Y:S02]  /*35b50*/  SHFL.DOWN P2, R7, R14, R5, R6 ;  /* 0x080000050e077389 */ /* 0x0000640000040006 */
[----:B01----:R-:W-:Y:S05]  /*35b60*/  ENDCOLLECTIVE ;  /* 0x000000000000791b */ /* 0x003fea0003800000 */
.L_x_703:
        /* <DEDUP_REMOVED lines=12> */
.L_x_704:
[----:B------:R-:W-:Y:S02]  /*35c30*/  IMAD.MOV.U32 R14, RZ, RZ, R28 ;  /* 0x000000ffff0e7224 */ /* 0x000fe400078e001c */
[----:B------:R-:W-:-:S07]  /*35c40*/  IMAD.MOV.U32 R12, RZ, RZ, R7 ;  /* 0x000000ffff0c7224 */ /* 0x000fce00078e0007 */
[----:B------:R-:W-:Y:S05]  /*35c50*/  WARPSYNC.COLLECTIVE R15, `(.L_x_705) ;  /* 0x000000000f087348 */ /* 0x000fea0003c00000 */
[----:B------:R0:W1:Y:S02]  /*35c60*/  SHFL.DOWN P2, R7, R14, R5, R6 ;  /* 0x080000050e077389 */ /* 0x0000640000040006 */
[----:B01----:R-:W-:Y:S05]  /*35c70*/  ENDCOLLECTIVE ;  /* 0x000000000000791b */ /* 0x003fea0003800000 */
.L_x_705:
        /* <DEDUP_REMOVED lines=10> */
.L_x_706:
[----:B------:R-:W-:Y:S02]  /*35d20*/  IMAD.MOV.U32 R12, RZ, RZ, R13 ;  /* 0x000000ffff0c7224 */ /* 0x000fe400078e000d */
[----:B------:R-:W-:-:S07]  /*35d30*/  IMAD.MOV.U32 R5, RZ, RZ, R14 ;  /* 0x000000ffff057224 */ /* 0x000fce00078e000e */
[----:B------:R-:W-:Y:S05]  /*35d40*/  WARPSYNC.COLLECTIVE R15, `(.L_x_707) ;  /* 0x000000000f087348 */ /* 0x000fea0003c00000 */
[----:B------:R0:W1:Y:S02]  /*35d50*/  SHFL.IDX P0, R14, R12, R7, R6 ;  /* 0x000000070c0e7389 */ /* 0x0000640000000006 */
[----:B01----:R-:W-:Y:S05]  /*35d60*/  ENDCOLLECTIVE ;  /* 0x000000000000791b */ /* 0x003fea0003800000 */
.L_x_707:
[----:B------:R-:W-:Y:S01]  /*35d70*/  IMAD.MOV.U32 R13, RZ, RZ, R14 ;  /* 0x000000ffff0d7224 */ /* 0x000fe200078e000e */
[----:B------:R-:W-:Y:S06]  /*35d80*/  BRA `(.L_x_708) ;  /* 0xfffffd9000b87947 */ /* 0x000fec000383ffff */
.L_x_133:
        /* <DEDUP_REMOVED lines=8> */
.L_x_710:
[----:B------:R-:W-:Y:S05]  /*35e10*/  BSYNC B1 ;  /* 0x0000000000017941 */ /* 0x000fea0003800000 */
.L_x_709:
[----:B------:R-:W-:Y:S05]  /*35e20*/  BRA `(.L_x_711) ;  /* 0xfffffd9000987947 */ /* 0x000fea000383ffff */
.L_x_134:
[----:B------:R-:W-:Y:S01]  /*35e30*/  BSSY B1, `(.L_x_712) ;  /* 0x0000005000017945 */ /* 0x000fe20003800000 */
[----:B------:R-:W-:-:S07]  /*35e40*/  IMAD.MOV.U32 R15, RZ, RZ, -0x1 ;  /* 0xffffffffff0f7424 */ /* 0x000fce00078e00ff */
[----:B01234-:R-:W-:Y:S05]  /*35e50*/  WARPSYNC.COLLECTIVE R15, `(.L_x_713) ;  /* 0x000000000f087348 */ /* 0x01ffea0003c00000 */
[----:B------:R-:W-:Y:S01]  /*35e60*/  NOP ;  /* 0x0000000000007918 */ /* 0x000fe20000000000 */
[----:B01234-:R-:W-:Y:S05]  /*35e70*/  ENDCOLLECTIVE ;  /* 0x000000000000791b */ /* 0x01ffea0003800000 */
.L_x_713:
[----:B------:R-:W-:Y:S05]  /*35e80*/  BSYNC B1 ;  /* 0x0000000000017941 */ /* 0x000fea0003800000 */
.L_x_712:
[----:B------:R-:W-:Y:S05]  /*35e90*/  BRA `(.L_x_129) ;  /* 0xfffffd9000887947 */ /* 0x000fea000383ffff */
.L_x_135:
        /* <DEDUP_REMOVED lines=8> */
.L_x_715:
[----:B------:R-:W-:Y:S05]  /*35f20*/  BSYNC B0 ;  /* 0x0000000000007941 */ /* 0x000fea0003800000 */
.L_x_714:
        /* <DEDUP_REMOVED lines=8> */
.L_x_716:
[----:B------:R-:W-:Y:S05]  /*35fb0*/  BRA `(.L_x_717) ;  /* 0xfffffd9000547947 */ /* 0x000fea000383ffff */
.L_x_140:
[----:B------:R-:W-:Y:S01]  /*35fc0*/  BSSY B1, `(.L_x_718) ;  /* 0x0000005000017945 */ /* 0x000fe20003800000 */
[----:B------:R-:W-:-:S07]  /*35fd0*/  IMAD.MOV.U32 R15, RZ, RZ, -0x1 ;  /* 0xffffffffff0f7424 */ /* 0x000fce00078e00ff */
[----:B0-23-5:R-:W-:Y:S05]  /*35fe0*/  WARPSYNC.COLLECTIVE R15, `(.L_x_719) ;  /* 0x000000000f087348 */ /* 0x02dfea0003c00000 */
[----:B------:R-:W-:Y:S01]  /*35ff0*/  NOP ;  /* 0x0000000000007918 */ /* 0x000fe20000000000 */
[----:B0-23-5:R-:W-:Y:S05]  /*36000*/  ENDCOLLECTIVE ;  /* 0x000000000000791b */ /* 0x02dfea0003800000 */
.L_x_719:
[----:B------:R-:W-:Y:S05]  /*36010*/  BSYNC B1 ;  /* 0x0000000000017941 */ /* 0x000fea0003800000 */
.L_x_718:
        /* <DEDUP_REMOVED lines=8> */
.L_x_720:
[----:B------:R-:W-:Y:S02]  /*360a0*/  IMAD.MOV.U32 R14, RZ, RZ, R20 ;  /* 0x000000ffff0e7224 */ /* 0x000fe400078e0014 */
[----:B------:R-:W-:-:S07]  /*360b0*/  IMAD.MOV.U32 R13, RZ, RZ, R7 ;  /* 0x000000ffff0d7224 */ /* 0x000fce00078e0007 */
[----:B------:R-:W-:Y:S05]  /*360c0*/  WARPSYNC.COLLECTIVE R15, `(.L_x_721) ;  /* 0x000000000f087348 */ /* 0x000fea0003c00000 */
[----:B------:R0:W1:Y:S02]  /*360d0*/  SHFL.DOWN P2, R7, R14, R5, R6 ;  /* 0x080000050e077389 */ /* 0x0000640000040006 */
[----:B01----:R-:W-:Y:S05]  /*360e0*/  ENDCOLLECTIVE ;  /* 0x000000000000791b */ /* 0x003fea0003800000 */
.L_x_721:
        /* <DEDUP_REMOVED lines=13> */
.L_x_722:
[----:B------:R-:W-:Y:S02]  /*361c0*/  IMAD.MOV.U32 R14, RZ, RZ, R26 ;  /* 0x000000ffff0e7224 */ /* 0x000fe400078e001a */
[----:B------:R-:W-:-:S07]  /*361d0*/  IMAD.MOV.U32 R12, RZ, RZ, R7 ;  /* 0x000000ffff0c7224 */ /* 0x000fce00078e0007 */
[----:B------:R-:W-:Y:S05]  /*361e0*/  WARPSYNC.COLLECTIVE R15, `(.L_x_723) ;  /* 0x000000000f087348 */ /* 0x000fea0003c00000 */
[----:B------:R0:W1:Y:S02]  /*361f0*/  SHFL.DOWN P2, R7, R14, R5, R6 ;  /* 0x080000050e077389 */ /* 0x0000640000040006 */
[----:B01----:R-:W-:Y:S05]  /*36200*/  ENDCOLLECTIVE ;  /* 0x000000000000791b */ /* 0x003fea0003800000 */
.L_x_723:
        /* <DEDUP_REMOVED lines=12> */
.L_x_724:
[----:B------:R-:W-:Y:S02]  /*362d0*/  IMAD.MOV.U32 R14, RZ, RZ, R28 ;  /* 0x000000ffff0e7224 */ /* 0x000fe400078e001c */
[----:B------:R-:W-:-:S07]  /*362e0*/  IMAD.MOV.U32 R12, RZ, RZ, R7 ;  /* 0x000000ffff0c7224 */ /* 0x000fce00078e0007 */
[----:B------:R-:W-:Y:S05]  /*362f0*/  WARPSYNC.COLLECTIVE R15, `(.L_x_725) ;  /* 0x000000000f087348 */ /* 0x000fea0003c00000 */
[----:B------:R0:W1:Y:S02]  /*36300*/  SHFL.DOWN P2, R7, R14, R5, R6 ;  /* 0x080000050e077389 */ /* 0x0000640000040006 */
[----:B01----:R-:W-:Y:S05]  /*36310*/  ENDCOLLECTIVE ;  /* 0x000000000000791b */ /* 0x003fea0003800000 */
.L_x_725:
        /* <DEDUP_REMOVED lines=12> */
.L_x_726:
[----:B------:R-:W-:Y:S02]  /*363e0*/  IMAD.MOV.U32 R14, RZ, RZ, R26 ;  /* 0x000000ffff0e7224 */ /* 0x000fe400078e001a */
[----:B------:R-:W-:-:S07]  /*363f0*/  IMAD.MOV.U32 R12, RZ, RZ, R7 ;  /* 0x000000ffff0c7224 */ /* 0x000fce00078e0007 */
[----:B------:R-:W-:Y:S05]  /*36400*/  WARPSYNC.COLLECTIVE R15, `(.L_x_727) ;  /* 0x000000000f087348 */ /* 0x000fea0003c00000 */
[----:B------:R0:W1:Y:S02]  /*36410*/  SHFL.DOWN P2, R7, R14, R5, R6 ;  /* 0x080000050e077389 */ /* 0x0000640000040006 */
[----:B01----:R-:W-:Y:S05]  /*36420*/  ENDCOLLECTIVE ;  /* 0x000000000000791b */ /* 0x003fea0003800000 */
.L_x_727:
        /* <DEDUP_REMOVED lines=12> */
.L_x_728:
[----:B------:R-:W-:Y:S02]  /*364f0*/  IMAD.MOV.U32 R14, RZ, RZ, R28 ;  /* 0x000000ffff0e7224 */ /* 0x000fe400078e001c */
[----:B------:R-:W-:-:S07]  /*36500*/  IMAD.MOV.U32 R12, RZ, RZ, R7 ;  /* 0x000000ffff0c7224 */ /* 0x000fce00078e0007 */
[----:B------:R-:W-:Y:S05]  /*36510*/  WARPSYNC.COLLECTIVE R15, `(.L_x_729) ;  /* 0x000000000f087348 */ /* 0x000fea0003c00000 */
[----:B------:R0:W1:Y:S02]  /*36520*/  SHFL.DOWN P2, R7, R14, R5, R6 ;  /* 0x080000050e077389 */ /* 0x0000640000040006 */
[----:B01----:R-:W-:Y:S05]  /*36530*/  ENDCOLLECTIVE ;  /* 0x000000000000791b */ /* 0x003fea0003800000 */
.L_x_729:
        /* <DEDUP_REMOVED lines=10> */
.L_x_730:
[----:B------:R-:W-:Y:S02]  /*365e0*/  IMAD.MOV.U32 R12, RZ, RZ, R13 ;  /* 0x000000ffff0c7224 */ /* 0x000fe400078e000d */
[----:B------:R-:W-:-:S07]  /*365f0*/  IMAD.MOV.U32 R5, RZ, RZ, R14 ;  /* 0x000000ffff057224 */ /* 0x000fce00078e000e */
[----:B------:R-:W-:Y:S05]  /*36600*/  WARPSYNC.COLLECTIVE R15, `(.L_x_731) ;  /* 0x000000000f087348 */ /* 0x000fea0003c00000 */
[----:B------:R0:W1:Y:S02]  /*36610*/  SHFL.IDX P0, R14, R12, R7, R6 ;  /* 0x000000070c0e7389 */ /* 0x0000640000000006 */
[----:B01----:R-:W-:Y:S05]  /*36620*/  ENDCOLLECTIVE ;  /* 0x000000000000791b */ /* 0x003fea0003800000 */
.L_x_731:
[----:B------:R-:W-:Y:S01]  /*36630*/  IMAD.MOV.U32 R13, RZ, RZ, R14 ;  /* 0x000000ffff0d7224 */ /* 0x000fe200078e000e */
[----:B------:R-:W-:Y:S06]  /*36640*/  BRA `(.L_x_732) ;  /* 0xfffffd98002c7947 */ /* 0x000fec000383ffff */
.L_x_141:
        /* <DEDUP_REMOVED lines=8> */
.L_x_734:
[----:B------:R-:W-:Y:S05]  /*366d0*/  BSYNC B1 ;  /* 0x0000000000017941 */ /* 0x000fea0003800000 */
.L_x_733:
[----:B------:R-:W-:Y:S05]  /*366e0*/  BRA `(.L_x_735) ;  /* 0xfffffd98000c7947 */ /* 0x000fea000383ffff */
.L_x_142:
[----:B------:R-:W-:Y:S01]  /*366f0*/  BSSY B1, `(.L_x_736) ;  /* 0x0000005000017945 */ /* 0x000fe20003800000 */
[----:B------:R-:W-:-:S07]  /*36700*/  IMAD.MOV.U32 R15, RZ, RZ, -0x1 ;  /* 0xffffffffff0f7424 */ /* 0x000fce00078e00ff */
[----:B01234-:R-:W-:Y:S05]  /*36710*/  WARPSYNC.COLLECTIVE R15, `(.L_x_737) ;  /* 0x000000000f087348 */ /* 0x01ffea0003c00000 */
[----:B------:R-:W-:Y:S01]  /*36720*/  NOP ;  /* 0x0000000000007918 */ /* 0x000fe20000000000 */
[----:B01234-:R-:W-:Y:S05]  /*36730*/  ENDCOLLECTIVE ;  /* 0x000000000000791b */ /* 0x01ffea0003800000 */
.L_x_737:
[----:B------:R-:W-:Y:S05]  /*36740*/  BSYNC B1 ;  /* 0x0000000000017941 */ /* 0x000fea0003800000 */
.L_x_736:
[----:B------:R-:W-:Y:S05]  /*36750*/  BRA `(.L_x_137) ;  /* 0xfffffd9400fc7947 */ /* 0x000fea000383ffff */
.L_x_143:
        /* <DEDUP_REMOVED lines=8> */
.L_x_739:
[----:B------:R-:W-:Y:S05]  /*367e0*/  BSYNC B0 ;  /* 0x0000000000007941 */ /* 0x000fea0003800000 */
.L_x_738:
        /* <DEDUP_REMOVED lines=8> */
.L_x_740:
[----:B------:R-:W-:Y:S05]  /*36870*/  BRA `(.L_x_741) ;  /* 0xfffffd9400c87947 */ /* 0x000fea000383ffff */
.L_x_148:
[----:B------:R-:W-:Y:S01]  /*36880*/  BSSY B1, `(.L_x_742) ;  /* 0x0000005000017945 */ /* 0x000fe20003800000 */
[----:B------:R-:W-:-:S07]  /*36890*/  IMAD.MOV.U32 R15, RZ, RZ, -0x1 ;  /* 0xffffffffff0f7424 */ /* 0x000fce00078e00ff */
[----:B0-2345:R-:W-:Y:S05]  /*368a0*/  WARPSYNC.COLLECTIVE R15, `(.L_x_743) ;  /* 0x000000000f087348 */ /* 0x03dfea0003c00000 */
[----:B------:R-:W-:Y:S01]  /*368b0*/  NOP ;  /* 0x0000000000007918 */ /* 0x000fe20000000000 */
[----:B0-2345:R-:W-:Y:S05]  /*368c0*/  ENDCOLLECTIVE ;  /* 0x000000000000791b */ /* 0x03dfea0003800000 */
.L_x_743:
[----:B------:R-:W-:Y:S05]  /*368d0*/  BSYNC B1 ;  /* 0x0000000000017941 */ /* 0x000fea0003800000 */
.L_x_742:
        /* <DEDUP_REMOVED lines=8> */
.L_x_744:
[----:B------:R-:W-:Y:S02]  /*36960*/  IMAD.MOV.U32 R14, RZ, RZ, R20 ;  /* 0x000000ffff0e7224 */ /* 0x000fe400078e0014 */
[----:B------:R-:W-:-:S07]  /*36970*/  IMAD.MOV.U32 R13, RZ, RZ, R7 ;  /* 0x000000ffff0d7224 */ /* 0x000fce00078e0007 */
[----:B------:R-:W-:Y:S05]  /*36980*/  WARPSYNC.COLLECTIVE R15, `(.L_x_745) ;  /* 0x000000000f087348 */ /* 0x000fea0003c00000 */
[----:B------:R0:W1:Y:S02]  /*36990*/  SHFL.DOWN P2, R7, R14, R5, R6 ;  /* 0x080000050e077389 */ /* 0x0000640000040006 */
[----:B01----:R-:W-:Y:S05]  /*369a0*/  ENDCOLLECTIVE ;  /* 0x000000000000791b */ /* 0x003fea0003800000 */
.L_x_745:
        /* <DEDUP_REMOVED lines=13> */
.L_x_746:
[----:B------:R-:W-:Y:S02]  /*36a80*/  IMAD.MOV.U32 R14, RZ, RZ, R26 ;  /* 0x000000ffff0e7224 */ /* 0x000fe400078e001a */
[----:B------:R-:W-:-:S07]  /*36a90*/  IMAD.MOV.U32 R12, RZ, RZ, R7 ;  /* 0x000000ffff0c7224 */ /* 0x000fce00078e0007 */
[----:B------:R-:W-:Y:S05]  /*36aa0*/  WARPSYNC.COLLECTIVE R15, `(.L_x_747) ;  /* 0x000000000f087348 */ /* 0x000fea0003c00000 */
[----:B------:R0:W1:Y:S02]  /*36ab0*/  SHFL.DOWN P2, R7, R14, R5, R6 ;  /* 0x080000050e077389 */ /* 0x0000640000040006 */
[----:B01----:R-:W-:Y:S05]  /*36ac0*/  ENDCOLLECTIVE ;  /* 0x000000000000791b */ /* 0x003fea0003800000 */
.L_x_747:
        /* <DEDUP_REMOVED lines=12> */
.L_x_748:
[----:B------:R-:W-:Y:S02]  /*36b90*/  IMAD.MOV.U32 R14, RZ, RZ, R28 ;  /* 0x000000ffff0e7224 */ /* 0x000fe400078e001c */
[----:B------:R-:W-:-:S07]  /*36ba0*/  IMAD.MOV.U32 R12, RZ, RZ, R7 ;  /* 0x000000ffff0c7224 */ /* 0x000fce00078e0007 */
[----:B------:R-:W-:Y:S05]  /*36bb0*/  WARPSYNC.COLLECTIVE R15, `(.L_x_749) ;  /* 0x000000000f087348 */ /* 0x000fea0003c00000 */
[----:B------:R0:W1:Y:S02]  /*36bc0*/  SHFL.DOWN P2, R7, R14, R5, R6 ;  /* 0x080000050e077389 */ /* 0x0000640000040006 */
[----:B01----:R-:W-:Y:S05]  /*36bd0*/  ENDCOLLECTIVE ;  /* 0x000000000000791b */ /* 0x003fea0003800000 */
.L_x_749:
        /* <DEDUP_REMOVED lines=12> */
.L_x_750:
[----:B------:R-:W-:Y:S02]  /*36ca0*/  IMAD.MOV.U32 R14, RZ, RZ, R26 ;  /* 0x000000ffff0e7224 */ /* 0x000fe400078e001a */
[----:B------:R-:W-:-:S07]  /*36cb0*/  IMAD.MOV.U32 R12, RZ, RZ, R7 ;  /* 0x000000ffff0c7224 */ /* 0x000fce00078e0007 */
[----:B------:R-:W-:Y:S05]  /*36cc0*/  WARPSYNC.COLLECTIVE R15, `(.L_x_751) ;  /* 0x000000000f087348 */ /* 0x000fea0003c00000 */
[----:B------:R0:W1:Y:S02]  /*36cd0*/  SHFL.DOWN P2, R7, R14, R5, R6 ;  /* 0x080000050e077389 */ /* 0x0000640000040006 */
[----:B01----:R-:W-:Y:S05]  /*36ce0*/  ENDCOLLECTIVE ;  /* 0x000000000000791b */ /* 0x003fea0003800000 */
.L_x_751:
        /* <DEDUP_REMOVED lines=12> */
.L_x_752:
[----:B------:R-:W-:Y:S02]  /*36db0*/  IMAD.MOV.U32 R14, RZ, RZ, R28 ;  /* 0x000000ffff0e7224 */ /* 0x000fe400078e001c */
[----:B------:R-:W-:-:S07]  /*36dc0*/  IMAD.MOV.U32 R12, RZ, RZ, R7 ;  /* 0x000000ffff0c7224 */ /* 0x000fce00078e0007 */
[----:B------:R-:W-:Y:S05]  /*36dd0*/  WARPSYNC.COLLECTIVE R15, `(.L_x_753) ;  /* 0x000000000f087348 */ /* 0x000fea0003c00000 */
[----:B------:R0:W1:Y:S02]  /*36de0*/  SHFL.DOWN P2, R7, R14, R5, R6 ;  /* 0x080000050e077389 */ /* 0x0000640000040006 */
[----:B01----:R-:W-:Y:S05]  /*36df0*/  ENDCOLLECTIVE ;  /* 0x000000000000791b */ /* 0x003fea0003800000 */
.L_x_753:
        /* <DEDUP_REMOVED lines=10> */
.L_x_754:
[----:B------:R-:W-:Y:S02]  /*36ea0*/  IMAD.MOV.U32 R12, RZ, RZ, R13 ;  /* 0x000000ffff0c7224 */ /* 0x000fe400078e000d */
[----:B------:R-:W-:-:S07]  /*36eb0*/  IMAD.MOV.U32 R5, RZ, RZ, R14 ;  /* 0x000000ffff057224 */ /* 0x000fce00078e000e */
[----:B------:R-:W-:Y:S05]  /*36ec0*/  WARPSYNC.COLLECTIVE R15, `(.L_x_755) ;  /* 0x000000000f087348 */ /* 0x000fea0003c00000 */
[----:B------:R0:W1:Y:S02]  /*36ed0*/  SHFL.IDX P0, R14, R12, R7, R6 ;  /* 0x000000070c0e7389 */ /* 0x0000640000000006 */
[----:B01----:R-:W-:Y:S05]  /*36ee0*/  ENDCOLLECTIVE ;  /* 0x000000000000791b */ /* 0x003fea0003800000 */
.L_x_755:
[----:B------:R-:W-:Y:S01]  /*36ef0*/  IMAD.MOV.U32 R13, RZ, RZ, R14 ;  /* 0x000000ffff0d7224 */ /* 0x000fe200078e000e */
[----:B------:R-:W-:Y:S06]  /*36f00*/  BRA `(.L_x_756) ;  /* 0xfffffd9c00a07947 */ /* 0x000fec000383ffff */
.L_x_149:
        /* <DEDUP_REMOVED lines=8> */
.L_x_758:
[----:B------:R-:W-:Y:S05]  /*36f90*/  BSYNC B1 ;  /* 0x0000000000017941 */ /* 0x000fea0003800000 */
.L_x_757:
[----:B------:R-:W-:Y:S05]  /*36fa0*/  BRA `(.L_x_759) ;  /* 0xfffffd9c00807947 */ /* 0x000fea000383ffff */
.L_x_150:
[----:B------:R-:W-:Y:S01]  /*36fb0*/  BSSY B1, `(.L_x_760) ;  /* 0x0000005000017945 */ /* 0x000fe20003800000 */
[----:B------:R-:W-:-:S07]  /*36fc0*/  IMAD.MOV.U32 R15, RZ, RZ, -0x1 ;  /* 0xffffffffff0f7424 */ /* 0x000fce00078e00ff */
[----:B01234-:R-:W-:Y:S05]  /*36fd0*/  WARPSYNC.COLLECTIVE R15, `(.L_x_761) ;  /* 0x000000000f087348 */ /* 0x01ffea0003c00000 */
[----:B------:R-:W-:Y:S01]  /*36fe0*/  NOP ;  /* 0x0000000000007918 */ /* 0x000fe20000000000 */
[----:B01234-:R-:W-:Y:S05]  /*36ff0*/  ENDCOLLECTIVE ;  /* 0x000000000000791b */ /* 0x01ffea0003800000 */
.L_x_761:
[----:B------:R-:W-:Y:S05]  /*37000*/  BSYNC B1 ;  /* 0x0000000000017941 */ /* 0x000fea0003800000 */
.L_x_760:
[----:B------:R-:W-:Y:S05]  /*37010*/  BRA `(.L_x_145) ;  /* 0xfffffd9c00707947 */ /* 0x000fea000383ffff */
.L_x_151:
        /* <DEDUP_REMOVED lines=8> */
.L_x_763:
[----:B------:R-:W-:Y:S05]  /*370a0*/  BSYNC B0 ;  /* 0x0000000000007941 */ /* 0x000fea0003800000 */
.L_x_762:
        /* <DEDUP_REMOVED lines=8> */
.L_x_764:
[----:B------:R-:W-:Y:S05]  /*37130*/  BRA `(.L_x_765) ;  /* 0xfffffd9c003c7947 */ /* 0x000fea000383ffff */
.L_x_156:
[----:B------:R-:W-:Y:S01]  /*37140*/  BSSY B1, `(.L_x_766) ;  /* 0x0000005000017945 */ /* 0x000fe20003800000 */
[----:B------:R-:W-:-:S07]  /*37150*/  IMAD.MOV.U32 R15, RZ, RZ, -0x1 ;  /* 0xffffffffff0f7424 */ /* 0x000fce00078e00ff */
[----:B0-23-5:R-:W-:Y:S05]  /*37160*/  WARPSYNC.COLLECTIVE R15, `(.L_x_767) ;  /* 0x000000000f087348 */ /* 0x02dfea0003c00000 */
[----:B------:R-:W-:Y:S01]  /*37170*/  NOP ;  /* 0x0000000000007918 */ /* 0x000fe20000000000 */
[----:B0-23-5:R-:W-:Y:S05]  /*37180*/  ENDCOLLECTIVE ;  /* 0x000000000000791b */ /* 0x02dfea0003800000 */
.L_x_767:
[----:B------:R-:W-:Y:S05]  /*37190*/  BSYNC B1 ;  /* 0x0000000000017941 */ /* 0x000fea0003800000 */
.L_x_766:
        /* <DEDUP_REMOVED lines=8> */
.L_x_768:
[----:B------:R-:W-:Y:S02]  /*37220*/  IMAD.MOV.U32 R14, RZ, RZ, R20 ;  /* 0x000000ffff0e7224 */ /* 0x000fe400078e0014 */
[----:B------:R-:W-:-:S07]  /*37230*/  IMAD.MOV.U32 R13, RZ, RZ, R7 ;  /* 0x000000ffff0d7224 */ /* 0x000fce00078e0007 */
[----:B------:R-:W-:Y:S05]  /*37240*/  WARPSYNC.COLLECTIVE R15, `(.L_x_769) ;  /* 0x000000000f087348 */ /* 0x000fea0003c00000 */
[----:B------:R0:W1:Y:S02]  /*37250*/  SHFL.DOWN P2, R7, R14, R5, R6 ;  /* 0x080000050e077389 */ /* 0x0000640000040006 */
[----:B01----:R-:W-:Y:S05]  /*37260*/  ENDCOLLECTIVE ;  /* 0x000000000000791b */ /* 0x003fea0003800000 */
.L_x_769:
        /* <DEDUP_REMOVED lines=13> */
.L_x_770:
[----:B------:R-:W-:Y:S02]  /*37340*/  IMAD.MOV.U32 R14, RZ, RZ, R26 ;  /* 0x000000ffff0e7224 */ /* 0x000fe400078e001a */
[----:B------:R-:W-:-:S07]  /*37350*/  IMAD.MOV.U32 R12, RZ, RZ, R7 ;  /* 0x000000ffff0c7224 */ /* 0x000fce00078e0007 */
[----:B------:R-:W-:Y:S05]  /*37360*/  WARPSYNC.COLLECTIVE R15, `(.L_x_771) ;  /* 0x000000000f087348 */ /* 0x000fea0003c00000 */
[----:B------:R0:W1:Y:S02]  /*37370*/  SHFL.DOWN P2, R7, R14, R5, R6 ;  /* 0x080000050e077389 */ /* 0x0000640000040006 */
[----:B01----:R-:W-:Y:S05]  /*37380*/  ENDCOLLECTIVE ;  /* 0x000000000000791b */ /* 0x003fea0003800000 */
.L_x_771:
        /* <DEDUP_REMOVED lines=12> */
.L_x_772:
[----:B------:R-:W-:Y:S02]  /*37450*/  IMAD.MOV.U32 R14, RZ, RZ, R28 ;  /* 0x000000ffff0e7224 */ /* 0x000fe400078e001c */
[----:B------:R-:W-:-:S07]  /*37460*/  IMAD.MOV.U32 R12, RZ, RZ, R7 ;  /* 0x000000ffff0c7224 */ /* 0x000fce00078e0007 */
[----:B------:R-:W-:Y:S05]  /*37470*/  WARPSYNC.COLLECTIVE R15, `(.L_x_773) ;  /* 0x000000000f087348 */ /* 0x000fea0003c00000 */
[----:B------:R0:W1:Y:S02]  /*37480*/  SHFL.DOWN P2, R7, R14, R5, R6 ;  /* 0x080000050e077389 */ /* 0x0000640000040006 */
[----:B01----:R-:W-:Y:S05]  /*37490*/  ENDCOLLECTIVE ;  /* 0x000000000000791b */ /* 0x003fea0003800000 */
.L_x_773:
        /* <DEDUP_REMOVED lines=12> */
.L_x_774:
[----:B------:R-:W-:Y:S02]  /*37560*/  IMAD.MOV.U32 R14, RZ, RZ, R26 ;  /* 0x000000ffff0e7224 */ /* 0x000fe400078e001a */
[----:B------:R-:W-:-:S07]  /*37570*/  IMAD.MOV.U32 R12, RZ, RZ, R7 ;  /* 0x000000ffff0c7224 */ /* 0x000fce00078e0007 */
[----:B------:R-:W-:Y:S05]  /*37580*/  WARPSYNC.COLLECTIVE R15, `(.L_x_775) ;  /* 0x000000000f087348 */ /* 0x000fea0003c00000 */
[----:B------:R0:W1:Y:S02]  /*37590*/  SHFL.DOWN P2, R7, R14, R5, R6 ;  /* 0x080000050e077389 */ /* 0x0000640000040006 */
[----:B01----:R-:W-:Y:S05]  /*375a0*/  ENDCOLLECTIVE ;  /* 0x000000000000791b */ /* 0x003fea0003800000 */
.L_x_775:
        /* <DEDUP_REMOVED lines=12> */
.L_x_776:
[----:B------:R-:W-:Y:S02]  /*37670*/  IMAD.MOV.U32 R14, RZ, RZ, R28 ;  /* 0x000000ffff0e7224 */ /* 0x000fe400078e001c */
[----:B------:R-:W-:-:S07]  /*37680*/  IMAD.MOV.U32 R12, RZ, RZ, R7 ;  /* 0x000000ffff0c7224 */ /* 0x000fce00078e0007 */
[----:B------:R-:W-:Y:S05]  /*37690*/  WARPSYNC.COLLECTIVE R15, `(.L_x_777) ;  /* 0x000000000f087348 */ /* 0x000fea0003c00000 */
[----:B------:R0:W1:Y:S02]  /*376a0*/  SHFL.DOWN P2, R7, R14, R5, R6 ;  /* 0x080000050e077389 */ /* 0x0000640000040006 */
[----:B01----:R-:W-:Y:S05]  /*376b0*/  ENDCOLLECTIVE ;  /* 0x000000000000791b */ /* 0x003fea0003800000 */
.L_x_777:
        /* <DEDUP_REMOVED lines=10> */
.L_x_778:
[----:B------:R-:W-:Y:S02]  /*37760*/  IMAD.MOV.U32 R12, RZ, RZ, R13 ;  /* 0x000000ffff0c7224 */ /* 0x000fe400078e000d */
[----:B------:R-:W-:-:S07]  /*37770*/  IMAD.MOV.U32 R5, RZ, RZ, R14 ;  /* 0x000000ffff057224 */ /* 0x000fce00078e000e */
[----:B------:R-:W-:Y:S05]  /*37780*/  WARPSYNC.COLLECTIVE R15, `(.L_x_779) ;  /* 0x000000000f087348 */ /* 0x000fea0003c00000 */
[----:B------:R0:W1:Y:S02]  /*37790*/  SHFL.IDX P0, R14, R12, R7, R6 ;  /* 0x000000070c0e7389 */ /* 0x0000640000000006 */
[----:B01----:R-:W-:Y:S05]  /*377a0*/  ENDCOLLECTIVE ;  /* 0x000000000000791b */ /* 0x003fea0003800000 */
.L_x_779:
[----:B------:R-:W-:Y:S01]  /*377b0*/  IMAD.MOV.U32 R13, RZ, RZ, R14 ;  /* 0x000000ffff0d7224 */ /* 0x000fe200078e000e */
[----:B------:R-:W-:Y:S06]  /*377c0*/  BRA `(.L_x_780) ;  /* 0xfffffda400147947 */ /* 0x000fec000383ffff */
.L_x_157:
        /* <DEDUP_REMOVED lines=8> */
.L_x_782:
[----:B------:R-:W-:Y:S05]  /*37850*/  BSYNC B1 ;  /* 0x0000000000017941 */ /* 0x000fea0003800000 */
.L_x_781:
[----:B------:R-:W-:Y:S05]  /*37860*/  BRA `(.L_x_783) ;  /* 0xfffffda000f47947 */ /* 0x000fea000383ffff */
.L_x_158:
[----:B------:R-:W-:Y:S01]  /*37870*/  BSSY B1, `(.L_x_784) ;  /* 0x0000005000017945 */ /* 0x000fe20003800000 */
[----:B------:R-:W-:-:S07]  /*37880*/  IMAD.MOV.U32 R15, RZ, RZ, -0x1 ;  /* 0xffffffffff0f7424 */ /* 0x000fce00078e00ff */
[----:B01234-:R-:W-:Y:S05]  /*37890*/  WARPSYNC.COLLECTIVE R15, `(.L_x_785) ;  /* 0x000000000f087348 */ /* 0x01ffea0003c00000 */
[----:B------:R-:W-:Y:S01]  /*378a0*/  NOP ;  /* 0x0000000000007918 */ /* 0x000fe20000000000 */
[----:B01234-:R-:W-:Y:S05]  /*378b0*/  ENDCOLLECTIVE ;  /* 0x000000000000791b */ /* 0x01ffea0003800000 */
.L_x_785:
[----:B------:R-:W-:Y:S05]  /*378c0*/  BSYNC B1 ;  /* 0x0000000000017941 */ /* 0x000fea0003800000 */
.L_x_784:
[----:B------:R-:W-:Y:S05]  /*378d0*/  BRA `(.L_x_153) ;  /* 0xfffffda000e47947 */ /* 0x000fea000383ffff */
.L_x_159:
        /* <DEDUP_REMOVED lines=8> */
.L_x_787:
[----:B------:R-:W-:Y:S05]  /*37960*/  BSYNC B0 ;  /* 0x0000000000007941 */ /* 0x000fea0003800000 */
.L_x_786:
        /* <DEDUP_REMOVED lines=8> */
.L_x_788:
[----:B------:R-:W-:Y:S05]  /*379f0*/  BRA `(.L_x_789) ;  /* 0xfffffda000b07947 */ /* 0x000fea000383ffff */
.L_x_164:
[----:B------:R-:W-:Y:S01]  /*37a00*/  BSSY B1, `(.L_x_790) ;  /* 0x0000005000017945 */ /* 0x000fe20003800000 */
[----:B------:R-:W-:-:S07]  /*37a10*/  IMAD.MOV.U32 R15, RZ, RZ, -0x1 ;  /* 0xffffffffff0f7424 */ /* 0x000fce00078e00ff */
[----:B0-2345:R-:W-:Y:S05]  /*37a20*/  WARPSYNC.COLLECTIVE R15, `(.L_x_791) ;  /* 0x000000000f087348 */ /* 0x03dfea0003c00000 */
[----:B------:R-:W-:Y:S01]  /*37a30*/  NOP ;  /* 0x0000000000007918 */ /* 0x000fe20000000000 */
[----:B0-2345:R-:W-:Y:S05]  /*37a40*/  ENDCOLLECTIVE ;  /* 0x000000000000791b */ /* 0x03dfea0003800000 */
.L_x_791:
[----:B------:R-:W-:Y:S05]  /*37a50*/  BSYNC B1 ;  /* 0x0000000000017941 */ /* 0x000fea0003800000 */
.L_x_790:
        /* <DEDUP_REMOVED lines=8> */
.L_x_792:
[----:B------:R-:W-:Y:S02]  /*37ae0*/  IMAD.MOV.U32 R14, RZ, RZ, R20 ;  /* 0x000000ffff0e7224 */ /* 0x000fe400078e0014 */
[----:B------:R-:W-:-:S07]  /*37af0*/  IMAD.MOV.U32 R13, RZ, RZ, R7 ;  /* 0x000000ffff0d7224 */ /* 0x000fce00078e0007 */
[----:B------:R-:W-:Y:S05]  /*37b00*/  WARPSYNC.COLLECTIVE R15, `(.L_x_793) ;  /* 0x000000000f087348 */ /* 0x000fea0003c00000 */
[----:B------:R0:W1:Y:S02]  /*37b10*/  SHFL.DOWN P2, R7, R14, R5, R6 ;  /* 0x080000050e077389 */ /* 0x0000640000040006 */
[----:B01----:R-:W-:Y:S05]  /*37b20*/  ENDCOLLECTIVE ;  /* 0x000000000000791b */ /* 0x003fea0003800000 */
.L_x_793:
        /* <DEDUP_REMOVED lines=13> */
.L_x_794:
[----:B------:R-:W-:Y:S02]  /*37c00*/  IMAD.MOV.U32 R14, RZ, RZ, R26 ;  /* 0x000000ffff0e7224 */ /* 0x000fe400078e001a */
[----:B------:R-:W-:-:S07]  /*37c10*/  IMAD.MOV.U32 R12, RZ, RZ, R7 ;  /* 0x000000ffff0c7224 */ /* 0x000fce00078e0007 */
[----:B------:R-:W-:Y:S05]  /*37c20*/  WARPSYNC.COLLECTIVE R15, `(.L_x_795) ;  /* 0x000000000f087348 */ /* 0x000fea0003c00000 */
[----:B------:R0:W1:Y:S02]  /*37c30*/  SHFL.DOWN P2, R7, R14, R5, R6 ;  /* 0x080000050e077389 */ /* 0x0000640000040006 */
[----:B01----:R-:W-:Y:S05]  /*37c40*/  ENDCOLLECTIVE ;  /* 0x000000000000791b */ /* 0x003fea0003800000 */
.L_x_795:
        /* <DEDUP_REMOVED lines=12> */
.L_x_796:
[----:B------:R-:W-:Y:S02]  /*37d10*/  IMAD.MOV.U32 R14, RZ, RZ, R28 ;  /* 0x000000ffff0e7224 */ /* 0x000fe400078e001c */
[----:B------:R-:W-:-:S07]  /*37d20*/  IMAD.MOV.U32 R12, RZ, RZ, R7 ;  /* 0x000000ffff0c7224 */ /* 0x000fce00078e0007 */
[----:B------:R-:W-:Y:S05]  /*37d30*/  WARPSYNC.COLLECTIVE R15, `(.L_x_797) ;  /* 0x000000000f087348 */ /* 0x000fea0003c00000 */
[----:B------:R0:W1:Y:S02]  /*37d40*/  SHFL.DOWN P2, R7, R14, R5, R6 ;  /* 0x080000050e077389 */ /* 0x0000640000040006 */
[----:B01----:R-:W-:Y:S05]  /*37d50*/  ENDCOLLECTIVE ;  /* 0x000000000000791b */ /* 0x003fea0003800000 */
.L_x_797:
        /* <DEDUP_REMOVED lines=12> */
.L_x_798:
[----:B------:R-:W-:Y:S02]  /*37e20*/  IMAD.MOV.U32 R14, RZ, RZ, R26 ;  /* 0x000000ffff0e7224 */ /* 0x000fe400078e001a */
[----:B------:R-:W-:-:S07]  /*37e30*/  IMAD.MOV.U32 R12, RZ, RZ, R7 ;  /* 0x000000ffff0c7224 */ /* 0x000fce00078e0007 */
[----:B------:R-:W-:Y:S05]  /*37e40*/  WARPSYNC.COLLECTIVE R15, `(.L_x_799) ;  /* 0x000000000f087348 */ /* 0x000fea0003c00000 */
[----:B------:R0:W1:Y:S02]  /*37e50*/  SHFL.DOWN P2, R7, R14, R5, R6 ;  /* 0x080000050e077389 */ /* 0x0000640000040006 */
[----:B01----:R-:W-:Y:S05]  /*37e60*/  ENDCOLLECTIVE ;  /* 0x000000000000791b */ /* 0x003fea0003800000 */
.L_x_799:
        /* <DEDUP_REMOVED lines=12> */
.L_x_800:
[----:B------:R-:W-:Y:S02]  /*37f30*/  IMAD.MOV.U32 R14, RZ, RZ, R28 ;  /* 0x000000ffff0e7224 */ /* 0x000fe400078e001c */
[----:B------:R-:W-:-:S07]  /*37f40*/  IMAD.MOV.U32 R12, RZ, RZ, R7 ;  /* 0x000000ffff0c7224 */ /* 0x000fce00078e0007 */
[----:B------:R-:W-:Y:S05]  /*37f50*/  WARPSYNC.COLLECTIVE R15, `(.L_x_801) ;  /* 0x000000000f087348 */ /* 0x000fea0003c00000 */
[----:B------:R0:W1:Y:S02]  /*37f60*/  SHFL.DOWN P2, R7, R14, R5, R6 ;  /* 0x080000050e077389 */ /* 0x0000640000040006 */
[----:B01----:R-:W-:Y:S05]  /*37f70*/  ENDCOLLECTIVE ;  /* 0x000000000000791b */ /* 0x003fea0003800000 */
.L_x_801:
        /* <DEDUP_REMOVED lines=10> */
.L_x_802:
[----:B------:R-:W-:Y:S02]  /*38020*/  IMAD.MOV.U32 R12, RZ, RZ, R13 ;  /* 0x000000ffff0c7224 */ /* 0x000fe400078e000d */
[----:B------:R-:W-:-:S07]  /*38030*/  IMAD.MOV.U32 R5, RZ, RZ, R14 ;  /* 0x000000ffff057224 */ /* 0x000fce00078e000e */
[----:B------:R-:W-:Y:S05]  /*38040*/  WARPSYNC.COLLECTIVE R15, `(.L_x_803) ;  /* 0x000000000f087348 */ /* 0x000fea0003c00000 */
[----:B------:R0:W1:Y:S02]  /*38050*/  SHFL.IDX P0, R14, R12, R7, R6 ;  /* 0x000000070c0e7389 */ /* 0x0000640000000006 */
[----:B01----:R-:W-:Y:S05]  /*38060*/  ENDCOLLECTIVE ;  /* 0x000000000000791b */ /* 0x003fea0003800000 */
.L_x_803:
[----:B------:R-:W-:Y:S01]  /*38070*/  IMAD.MOV.U32 R13, RZ, RZ, R14 ;  /* 0x000000ffff0d7224 */ /* 0x000fe200078e000e */
[----:B------:R-:W-:Y:S06]  /*38080*/  BRA `(.L_x_804) ;  /* 0xfffffda800887947 */ /* 0x000fec000383ffff */
.L_x_165:
        /* <DEDUP_REMOVED lines=8> */
.L_x_806:
[----:B------:R-:W-:Y:S05]  /*38110*/  BSYNC B1 ;  /* 0x0000000000017941 */ /* 0x000fea0003800000 */
.L_x_805:
[----:B------:R-:W-:Y:S05]  /*38120*/  BRA `(.L_x_807) ;  /* 0xfffffda800687947 */ /* 0x000fea000383ffff */
.L_x_166:
[----:B------:R-:W-:Y:S01]  /*38130*/  BSSY B1, `(.L_x_808) ;  /* 0x0000005000017945 */ /* 0x000fe20003800000 */
[----:B------:R-:W-:-:S07]  /*38140*/  IMAD.MOV.U32 R15, RZ, RZ, -0x1 ;  /* 0xffffffffff0f7424 */ /* 0x000fce00078e00ff */
[----:B01234-:R-:W-:Y:S05]  /*38150*/  WARPSYNC.COLLECTIVE R15, `(.L_x_809) ;  /* 0x000000000f087348 */ /* 0x01ffea0003c00000 */
[----:B------:R-:W-:Y:S01]  /*38160*/  NOP ;  /* 0x0000000000007918 */ /* 0x000fe20000000000 */
[----:B01234-:R-:W-:Y:S05]  /*38170*/  ENDCOLLECTIVE ;  /* 0x000000000000791b */ /* 0x01ffea0003800000 */
.L_x_809:
[----:B------:R-:W-:Y:S05]  /*38180*/  BSYNC B1 ;  /* 0x0000000000017941 */ /* 0x000fea0003800000 */
.L_x_808:
[----:B------:R-:W-:Y:S05]  /*38190*/  BRA `(.L_x_161) ;  /* 0xfffffda800587947 */ /* 0x000fea000383ffff */
.L_x_167:
        /* <DEDUP_REMOVED lines=8> */
.L_x_811:
[----:B------:R-:W-:Y:S05]  /*38220*/  BSYNC B0 ;  /* 0x0000000000007941 */ /* 0x000fea0003800000 */
.L_x_810:
        /* <DEDUP_REMOVED lines=8> */
.L_x_812:
[----:B------:R-:W-:Y:S05]  /*382b0*/  BRA `(.L_x_813) ;  /* 0xfffffda800247947 */ /* 0x000fea000383ffff */
.L_x_172:
[----:B------:R-:W-:Y:S01]  /*382c0*/  BSSY B1, `(.L_x_814) ;  /* 0x0000005000017945 */ /* 0x000fe20003800000 */
[----:B------:R-:W-:-:S07]  /*382d0*/  IMAD.MOV.U32 R15, RZ, RZ, -0x1 ;  /* 0xffffffffff0f7424 */ /* 0x000fce00078e00ff */
[----:B0-23-5:R-:W-:Y:S05]  /*382e0*/  WARPSYNC.COLLECTIVE R15, `(.L_x_815) ;  /* 0x000000000f087348 */ /* 0x02dfea0003c00000 */
[----:B------:R-:W-:Y:S01]  /*382f0*/  NOP ;  /* 0x0000000000007918 */ /* 0x000fe20000000000 */
[----:B0-23-5:R-:W-:Y:S05]  /*38300*/  ENDCOLLECTIVE ;  /* 0x000000000000791b */ /* 0x02dfea0003800000 */
.L_x_815:
[----:B------:R-:W-:Y:S05]  /*38310*/  BSYNC B1 ;  /* 0x0000000000017941 */ /* 0x000fea0003800000 */
.L_x_814:
        /* <DEDUP_REMOVED lines=8> */
.L_x_816:
[----:B------:R-:W-:Y:S02]  /*383a0*/  IMAD.MOV.U32 R14, RZ, RZ, R20 ;  /* 0x000000ffff0e7224 */ /* 0x000fe400078e0014 */
[----:B------:R-:W-:-:S07]  /*383b0*/  IMAD.MOV.U32 R13, RZ, RZ, R7 ;  /* 0x000000ffff0d7224 */ /* 0x000fce00078e0007 */
[----:B------:R-:W-:Y:S05]  /*383c0*/  WARPSYNC.COLLECTIVE R15, `(.L_x_817) ;  /* 0x000000000f087348 */ /* 0x000fea0003c00000 */
[----:B------:R0:W1:Y:S02]  /*383d0*/  SHFL.DOWN P2, R7, R14, R5, R6 ;  /* 0x080000050e077389 */ /* 0x0000640000040006 */
[----:B01----:R-:W-:Y:S05]  /*383e0*/  ENDCOLLECTIVE ;  /* 0x000000000000791b */ /* 0x003fea0003800000 */
.L_x_817:
        /* <DEDUP_REMOVED lines=13> */
.L_x_818:
[----:B------:R-:W-:Y:S02]  /*384c0*/  IMAD.MOV.U32 R14, RZ, RZ, R26 ;  /* 0x000000ffff0e7224 */ /* 0x000fe400078e001a */
[----:B------:R-:W-:-:S07]  /*384d0*/  IMAD.MOV.U32 R12, RZ, RZ, R7 ;  /* 0x000000ffff0c7224 */ /* 0x000fce00078e0007 */
[----:B------:R-:W-:Y:S05]  /*384e0*/  WARPSYNC.COLLECTIVE R15, `(.L_x_819) ;  /* 0x000000000f087348 */ /* 0x000fea0003c00000 */
[----:B------:R0:W1:Y:S02]  /*384f0*/  SHFL.DOWN P2, R7, R14, R5, R6 ;  /* 0x080000050e077389 */ /* 0x0000640000040006 */
[----:B01----:R-:W-:Y:S05]  /*38500*/  ENDCOLLECTIVE ;  /* 0x000000000000791b */ /* 0x003fea0003800000 */
.L_x_819:
        /* <DEDUP_REMOVED lines=12> */
.L_x_820:
[----:B------:R-:W-:Y:S02]  /*385d0*/  IMAD.MOV.U32 R14, RZ, RZ, R28 ;  /* 0x000000ffff0e7224 */ /* 0x000fe400078e001c */
[----:B------:R-:W-:-:S07]  /*385e0*/  IMAD.MOV.U32 R12, RZ, RZ, R7 ;  /* 0x000000ffff0c7224 */ /* 0x000fce00078e0007 */
[----:B------:R-:W-:Y:S05]  /*385f0*/  WARPSYNC.COLLECTIVE R15, `(.L_x_821) ;  /* 0x000000000f087348 */ /* 0x000fea0003c00000 */
[----:B------:R0:W1:Y:S02]  /*38600*/  SHFL.DOWN P2, R7, R14, R5, R6 ;  /* 0x080000050e077389 */ /* 0x0000640000040006 */
[----:B01----:R-:W-:Y:S05]  /*38610*/  ENDCOLLECTIVE ;  /* 0x000000000000791b */ /* 0x003fea0003800000 */
.L_x_821:
        /* <DEDUP_REMOVED lines=12> */
.L_x_822:
[----:B------:R-:W-:Y:S02]  /*386e0*/  IMAD.MOV.U32 R14, RZ, RZ, R26 ;  /* 0x000000ffff0e7224 */ /* 0x000fe400078e001a */
[----:B------:R-:W-:-:S07]  /*386f0*/  IMAD.MOV.U32 R12, RZ, RZ, R7 ;  /* 0x000000ffff0c7224 */ /* 0x000fce00078e0007 */
[----:B------:R-:W-:Y:S05]  /*38700*/  WARPSYNC.COLLECTIVE R15, `(.L_x_823) ;  /* 0x000000000f087348 */ /* 0x000fea0003c00000 */
[----:B------:R0:W1:Y:S02]  /*38710*/  SHFL.DOWN P2, R7, R14, R5, R6 ;  /* 0x080000050e077389 */ /* 0x0000640000040006 */
[----:B01----:R-:W-:Y:S05]  /*38720*/  ENDCOLLECTIVE ;  /* 0x000000000000791b */ /* 0x003fea0003800000 */
.L_x_823:
        /* <DEDUP_REMOVED lines=12> */
.L_x_824:
[----:B------:R-:W-:Y:S02]  /*387f0*/  IMAD.MOV.U32 R14, RZ, RZ, R28 ;  /* 0x000000ffff0e7224 */ /* 0x000fe400078e001c */
[----:B------:R-:W-:-:S07]  /*38800*/  IMAD.MOV.U32 R12, RZ, RZ, R7 ;  /* 0x000000ffff0c7224 */ /* 0x000fce00078e0007 */
[----:B------:R-:W-:Y:S05]  /*38810*/  WARPSYNC.COLLECTIVE R15, `(.L_x_825) ;  /* 0x000000000f087348 */ /* 0x000fea0003c00000 */
[----:B------:R0:W1:Y:S02]  /*38820*/  SHFL.DOWN P2, R7, R14, R5, R6 ;  /* 0x080000050e077389 */ /* 0x0000640000040006 */
[----:B01----:R-:W-:Y:S05]  /*38830*/  ENDCOLLECTIVE ;  /* 0x000000000000791b */ /* 0x003fea0003800000 */
.L_x_825:
        /* <DEDUP_REMOVED lines=10> */
.L_x_826:
[----:B------:R-:W-:Y:S02]  /*388e0*/  IMAD.MOV.U32 R12, RZ, RZ, R13 ;  /* 0x000000ffff0c7224 */ /* 0x000fe400078e000d */
[----:B------:R-:W-:-:S07]  /*388f0*/  IMAD.MOV.U32 R5, RZ, RZ, R14 ;  /* 0x000000ffff057224 */ /* 0x000fce00078e000e */
[----:B------:R-:W-:Y:S05]  /*38900*/  WARPSYNC.COLLECTIVE R15, `(.L_x_827) ;  /* 0x000000000f087348 */ /* 0x000fea0003c00000 */
[----:B------:R0:W1:Y:S02]  /*38910*/  SHFL.IDX P0, R14, R12, R7, R6 ;  /* 0x000000070c0e7389 */ /* 0x0000640000000006 */
[----:B01----:R-:W-:Y:S05]  /*38920*/  ENDCOLLECTIVE ;  /* 0x000000000000791b */ /* 0x003fea0003800000 */
.L_x_827:
[----:B------:R-:W-:Y:S01]  /*38930*/  IMAD.MOV.U32 R13, RZ, RZ, R14 ;  /* 0x000000ffff0d7224 */ /* 0x000fe200078e000e */
[----:B------:R-:W-:Y:S06]  /*38940*/  BRA `(.L_x_828) ;  /* 0xfffffdac00fc7947 */ /* 0x000fec000383ffff */
.L_x_173:
        /* <DEDUP_REMOVED lines=8> */
.L_x_830:
[----:B------:R-:W-:Y:S05]  /*389d0*/  BSYNC B1 ;  /* 0x0000000000017941 */ /* 0x000fea0003800000 */
.L_x_829:
[----:B------:R-:W-:Y:S05]  /*389e0*/  BRA `(.L_x_831) ;  /* 0xfffffdac00dc7947 */ /* 0x000fea000383ffff */
.L_x_174:
[----:B------:R-:W-:Y:S01]  /*389f0*/  BSSY B1, `(.L_x_832) ;  /* 0x0000005000017945 */ /* 0x000fe20003800000 */
[----:B------:R-:W-:-:S07]  /*38a00*/  IMAD.MOV.U32 R15, RZ, RZ, -0x1 ;  /* 0xffffffffff0f7424 */ /* 0x000fce00078e00ff */
[----:B01234-:R-:W-:Y:S05]  /*38a10*/  WARPSYNC.COLLECTIVE R15, `(.L_x_833) ;  /* 0x000000000f087348 */ /* 0x01ffea0003c00000 */
[----:B------:R-:W-:Y:S01]  /*38a20*/  NOP ;  /* 0x0000000000007918 */ /* 0x000fe20000000000 */
[----:B01234-:R-:W-:Y:S05]  /*38a30*/  ENDCOLLECTIVE ;  /* 0x000000000000791b */ /* 0x01ffea0003800000 */
.L_x_833:
[----:B------:R-:W-:Y:S05]  /*38a40*/  BSYNC B1 ;  /* 0x0000000000017941 */ /* 0x000fea0003800000 */
.L_x_832:
[----:B------:R-:W-:Y:S05]  /*38a50*/  BRA `(.L_x_169) ;  /* 0xfffffdac00cc7947 */ /* 0x000fea000383ffff */
.L_x_175:
        /* <DEDUP_REMOVED lines=8> */
.L_x_835:
[----:B------:R-:W-:Y:S05]  /*38ae0*/  BSYNC B0 ;  /* 0x0000000000007941 */ /* 0x000fea0003800000 */
.L_x_834:
        /* <DEDUP_REMOVED lines=8> */
.L_x_836:
[----:B------:R-:W-:Y:S05]  /*38b70*/  BRA `(.L_x_837) ;  /* 0xfffffdac00987947 */ /* 0x000fea000383ffff */
.L_x_180:
[----:B------:R-:W-:Y:S01]  /*38b80*/  BSSY B1, `(.L_x_838) ;  /* 0x0000005000017945 */ /* 0x000fe20003800000 */
[----:B------:R-:W-:-:S07]  /*38b90*/  IMAD.MOV.U32 R15, RZ, RZ, -0x1 ;  /* 0xffffffffff0f7424 */ /* 0x000fce00078e00ff */
[----:B0-2345:R-:W-:Y:S05]  /*38ba0*/  WARPSYNC.COLLECTIVE R15, `(.L_x_839) ;  /* 0x000000000f087348 */ /* 0x03dfea0003c00000 */
[----:B------:R-:W-:Y:S01]  /*38bb0*/  NOP ;  /* 0x0000000000007918 */ /* 0x000fe20000000000 */
[----:B0-2345:R-:W-:Y:S05]  /*38bc0*/  ENDCOLLECTIVE ;  /* 0x000000000000791b */ /* 0x03dfea0003800000 */
.L_x_839:
[----:B------:R-:W-:Y:S05]  /*38bd0*/  BSYNC B1 ;  /* 0x0000000000017941 */ /* 0x000fea0003800000 */
.L_x_838:
        /* <DEDUP_REMOVED lines=8> */
.L_x_840:
[----:B------:R-:W-:Y:S02]  /*38c60*/  IMAD.MOV.U32 R14, RZ, RZ, R20 ;  /* 0x000000ffff0e7224 */ /* 0x000fe400078e0014 */
[----:B------:R-:W-:-:S07]  /*38c70*/  IMAD.MOV.U32 R13, RZ, RZ, R7 ;  /* 0x000000ffff0d7224 */ /* 0x000fce00078e0007 */
[----:B------:R-:W-:Y:S05]  /*38c80*/  WARPSYNC.COLLECTIVE R15, `(.L_x_841) ;  /* 0x000000000f087348 */ /* 0x000fea0003c00000 */
[----:B------:R0:W1:Y:S02]  /*38c90*/  SHFL.DOWN P2, R7, R14, R5, R6 ;  /* 0x080000050e077389 */ /* 0x0000640000040006 */
[----:B01----:R-:W-:Y:S05]  /*38ca0*/  ENDCOLLECTIVE ;  /* 0x000000000000791b */ /* 0x003fea0003800000 */
.L_x_841:
        /* <DEDUP_REMOVED lines=13> */
.L_x_842:
[----:B------:R-:W-:Y:S02]  /*38d80*/  IMAD.MOV.U32 R14, RZ, RZ, R26 ;  /* 0x000000ffff0e7224 */ /* 0x000fe400078e001a */
[----:B------:R-:W-:-:S07]  /*38d90*/  IMAD.MOV.U32 R12, RZ, RZ, R7 ;  /* 0x000000ffff0c7224 */ /* 0x000fce00078e0007 */
[----:B------:R-:W-:Y:S05]  /*38da0*/  WARPSYNC.COLLECTIVE R15, `(.L_x_843) ;  /* 0x000000000f087348 */ /* 0x000fea0003c00000 */
[----:B------:R0:W1:Y:S02]  /*38db0*/  SHFL.DOWN P2, R7, R14, R5, R6 ;  /* 0x080000050e077389 */ /* 0x0000640000040006 */
[----:B01----:R-:W-:Y:S05]  /*38dc0*/  ENDCOLLECTIVE ;  /* 0x000000000000791b */ /* 0x003fea0003800000 */
.L_x_843:
        /* <DEDUP_REMOVED lines=12> */
.L_x_844:
[----:B------:R-:W-:Y:S02]  /*38e90*/  IMAD.MOV.U32 R14, RZ, RZ, R28 ;  /* 0x000000ffff0e7224 */ /* 0x000fe400078e001c */
[----:B------:R-:W-:-:S07]  /*38ea0*/  IMAD.MOV.U32 R12, RZ, RZ, R7 ;  /* 0x000000ffff0c7224 */ /* 0x000fce00078e0007 */
[----:B------:R-:W-:Y:S05]  /*38eb0*/  WARPSYNC.COLLECTIVE R15, `(.L_x_845) ;  /* 0x000000000f087348 */ /* 0x000fea0003c00000 */
[----:B------:R0:W1:Y:S02]  /*38ec0*/  SHFL.DOWN P2, R7, R14, R5, R6 ;  /* 0x080000050e077389 */ /* 0x0000640000040006 */
[----:B01----:R-:W-:Y:S05]  /*38ed0*/  ENDCOLLECTIVE ;  /* 0x000000000000791b */ /* 0x003fea0003800000 */
.L_x_845:
        /* <DEDUP_REMOVED lines=12> */
.L_x_846:
[----:B------:R-:W-:Y:S02]  /*38fa0*/  IMAD.MOV.U32 R14, RZ, RZ, R26 ;  /* 0x000000ffff0e7224 */ /* 0x000fe400078e001a */
[----:B------:R-:W-:-:S07]  /*38fb0*/  IMAD.MOV.U32 R12, RZ, RZ, R7 ;  /* 0x000000ffff0c7224 */ /* 0x000fce00078e0007 */
[----:B------:R-:W-:Y:S05]  /*38fc0*/  WARPSYNC.COLLECTIVE R15, `(.L_x_847) ;  /* 0x000000000f087348 */ /* 0x000fea0003c00000 */
[----:B------:R0:W1:Y:S02]  /*38fd0*/  SHFL.DOWN P2, R7, R14, R5, R6 ;  /* 0x080000050e077389 */ /* 0x0000640000040006 */
[----:B01----:R-:W-:Y:S05]  /*38fe0*/  ENDCOLLECTIVE ;  /* 0x000000000000791b */ /* 0x003fea0003800000 */
.L_x_847:
        /* <DEDUP_REMOVED lines=12> */
.L_x_848:
[----:B------:R-:W-:Y:S02]  /*390b0*/  IMAD.MOV.U32 R14, RZ, RZ, R28 ;  /* 0x000000ffff0e7224 */ /* 0x000fe400078e001c */
[----:B------:R-:W-:-:S07]  /*390c0*/  IMAD.MOV.U32 R12, RZ, RZ, R7 ;  /* 0x000000ffff0c7224 */ /* 0x000fce00078e0007 */
[----:B------:R-:W-:Y:S05]  /*390d0*/  WARPSYNC.COLLECTIVE R15, `(.L_x_849) ;  /* 0x000000000f087348 */ /* 0x000fea0003c00000 */
[----:B------:R0:W1:Y:S02]  /*390e0*/  SHFL.DOWN P2, R7, R14, R5, R6 ;  /* 0x080000050e077389 */ /* 0x0000640000040006 */
[----:B01----:R-:W-:Y:S05]  /*390f0*/  ENDCOLLECTIVE ;  /* 0x000000000000791b */ /* 0x003fea0003800000 */
.L_x_849:
        /* <DEDUP_REMOVED lines=10> */
.L_x_850:
[----:B------:R-:W-:Y:S02]  /*391a0*/  IMAD.MOV.U32 R12, RZ, RZ, R13 ;  /* 0x000000ffff0c7224 */ /* 0x000fe400078e000d */
[----:B------:R-:W-:-:S07]  /*391b0*/  IMAD.MOV.U32 R5, RZ, RZ, R14 ;  /* 0x000000ffff057224 */ /* 0x000fce00078e000e */
[----:B------:R-:W-:Y:S05]  /*391c0*/  WARPSYNC.COLLECTIVE R15, `(.L_x_851) ;  /* 0x000000000f087348 */ /* 0x000fea0003c00000 */
[----:B------:R0:W1:Y:S02]  /*391d0*/  SHFL.IDX P0, R14, R12, R7, R6 ;  /* 0x000000070c0e7389 */ /* 0x0000640000000006 */
[----:B01----:R-:W-:Y:S05]  /*391e0*/  ENDCOLLECTIVE ;  /* 0x000000000000791b */ /* 0x003fea0003800000 */
.L_x_851:
[----:B------:R-:W-:Y:S01]  /*391f0*/  IMAD.MOV.U32 R13, RZ, RZ, R14 ;  /* 0x000000ffff0d7224 */ /* 0x000fe200078e000e */
[----:B------:R-:W-:Y:S06]  /*39200*/  BRA `(.L_x_852) ;  /* 0xfffffdb400707947 */ /* 0x000fec000383ffff */
.L_x_181:
        /* <DEDUP_REMOVED lines=8> */
.L_x_854:
[----:B------:R-:W-:Y:S05]  /*39290*/  BSYNC B1 ;  /* 0x0000000000017941 */ /* 0x000fea0003800000 */
.L_x_853:
[----:B------:R-:W-:Y:S05]  /*392a0*/  BRA `(.L_x_855) ;  /* 0xfffffdb400507947 */ /* 0x000fea000383ffff */
.L_x_182:
[----:B------:R-:W-:Y:S01]  /*392b0*/  BSSY B1, `(.L_x_856) ;  /* 0x0000005000017945 */ /* 0x000fe20003800000 */
[----:B------:R-:W-:-:S07]  /*392c0*/  IMAD.MOV.U32 R15, RZ, RZ, -0x1 ;  /* 0xffffffffff0f7424 */ /* 0x000fce00078e00ff */
[----:B01234-:R-:W-:Y:S05]  /*392d0*/  WARPSYNC.COLLECTIVE R15, `(.L_x_857) ;  /* 0x000000000f087348 */ /* 0x01ffea0003c00000 */
[----:B------:R-:W-:Y:S01]  /*392e0*/  NOP ;  /* 0x0000000000007918 */ /* 0x000fe20000000000 */
[----:B01234-:R-:W-:Y:S05]  /*392f0*/  ENDCOLLECTIVE ;  /* 0x000000000000791b */ /* 0x01ffea0003800000 */
.L_x_857:
[----:B------:R-:W-:Y:S05]  /*39300*/  BSYNC B1 ;  /* 0x0000000000017941 */ /* 0x000fea0003800000 */
.L_x_856:
[----:B------:R-:W-:Y:S05]  /*39310*/  BRA `(.L_x_177) ;  /* 0xfffffdb400407947 */ /* 0x000fea000383ffff */
.L_x_183:
        /* <DEDUP_REMOVED lines=8> */
.L_x_859:
[----:B------:R-:W-:Y:S05]  /*393a0*/  BSYNC B0 ;  /* 0x0000000000007941 */ /* 0x000fea0003800000 */
.L_x_858:
        /* <DEDUP_REMOVED lines=8> */
.L_x_860:
[----:B------:R-:W-:Y:S05]  /*39430*/  BRA `(.L_x_861) ;  /* 0xfffffdb4000c7947 */ /* 0x000fea000383ffff */
.L_x_188:
[----:B------:R-:W-:Y:S01]  /*39440*/  BSSY B1, `(.L_x_862) ;  /* 0x0000005000017945 */ /* 0x000fe20003800000 */
[----:B------:R-:W-:-:S07]  /*39450*/  IMAD.MOV.U32 R15, RZ, RZ, -0x1 ;  /* 0xffffffffff0f7424 */ /* 0x000fce00078e00ff */
[----:B0-23-5:R-:W-:Y:S05]  /*39460*/  WARPSYNC.COLLECTIVE R15, `(.L_x_863) ;  /* 0x000000000f087348 */ /* 0x02dfea0003c00000 */
[----:B------:R-:W-:Y:S01]  /*39470*/  NOP ;  /* 0x0000000000007918 */ /* 0x000fe20000000000 */
[----:B0-23-5:R-:W-:Y:S05]  /*39480*/  ENDCOLLECTIVE ;  /* 0x000000000000791b */ /* 0x02dfea0003800000 */
.L_x_863:
[----:B------:R-:W-:Y:S05]  /*39490*/  BSYNC B1 ;  /* 0x0000000000017941 */ /* 0x000fea0003800000 */
.L_x_862:
        /* <DEDUP_REMOVED lines=8> */
.L_x_864:
[----:B------:R-:W-:Y:S02]  /*39520*/  IMAD.MOV.U32 R14, RZ, RZ, R20 ;  /* 0x000000ffff0e7224 */ /* 0x000fe400078e0014 */
[----:B------:R-:W-:-:S07]  /*39530*/  IMAD.MOV.U32 R13, RZ, RZ, R7 ;  /* 0x000000ffff0d7224 */ /* 0x000fce00078e0007 */
[----:B------:R-:W-:Y:S05]  /*39540*/  WARPSYNC.COLLECTIVE R15, `(.L_x_865) ;  /* 0x000000000f087348 */ /* 0x000fea0003c00000 */
[----:B------:R0:W1:Y:S02]  /*39550*/  SHFL.DOWN P2, R7, R14, R5, R6 ;  /* 0x080000050e077389 */ /* 0x0000640000040006 */
[----:B01----:R-:W-:Y:S05]  /*39560*/  ENDCOLLECTIVE ;  /* 0x000000000000791b */ /* 0x003fea0003800000 */
.L_x_865:
        /* <DEDUP_REMOVED lines=13> */
.L_x_866:
[----:B------:R-:W-:Y:S02]  /*39640*/  IMAD.MOV.U32 R14, RZ, RZ, R26 ;  /* 0x000000ffff0e7224 */ /* 0x000fe400078e001a */
[----:B------:R-:W-:-:S07]  /*39650*/  IMAD.MOV.U32 R12, RZ, RZ, R7 ;  /* 0x000000ffff0c7224 */ /* 0x000fce00078e0007 */
[----:B------:R-:W-:Y:S05]  /*39660*/  WARPSYNC.COLLECTIVE R15, `(.L_x_867) ;  /* 0x000000000f087348 */ /* 0x000fea0003c00000 */
[----:B------:R0:W1:Y:S02]  /*39670*/  SHFL.DOWN P2, R7, R14, R5, R6 ;  /* 0x080000050e077389 */ /* 0x0000640000040006 */
[----:B01----:R-:W-:Y:S05]  /*39680*/  ENDCOLLECTIVE ;  /* 0x000000000000791b */ /* 0x003fea0003800000 */
.L_x_867:
        /* <DEDUP_REMOVED lines=12> */
.L_x_868:
[----:B------:R-:W-:Y:S02]  /*39750*/  IMAD.MOV.U32 R14, RZ, RZ, R28 ;  /* 0x000000ffff0e7224 */ /* 0x000fe400078e001c */
[----:B------:R-:W-:-:S07]  /*39760*/  IMAD.MOV.U32 R12, RZ, RZ, R7 ;  /* 0x000000ffff0c7224 */ /* 0x000fce00078e0007 */
[----:B------:R-:W-:Y:S05]  /*39770*/  WARPSYNC.COLLECTIVE R15, `(.L_x_869) ;  /* 0x000000000f087348 */ /* 0x000fea0003c00000 */
[----:B------:R0:W1:Y:S02]  /*39780*/  SHFL.DOWN P2, R7, R14, R5, R6 ;  /* 0x080000050e077389 */ /* 0x0000640000040006 */
[----:B01----:R-:W-:Y:S05]  /*39790*/  ENDCOLLECTIVE ;  /* 0x000000000000791b */ /* 0x003fea0003800000 */
.L_x_869:
        /* <DEDUP_REMOVED lines=12> */
.L_x_870:
[----:B------:R-:W-:Y:S02]  /*39860*/  IMAD.MOV.U32 R14, RZ, RZ, R26 ;  /* 0x000000ffff0e7224 */ /* 0x000fe400078e001a */
[----:B------:R-:W-:-:S07]  /*39870*/  IMAD.MOV.U32 R12, RZ, RZ, R7 ;  /* 0x000000ffff0c7224 */ /* 0x000fce00078e0007 */
[----:B------:R-:W-:Y:S05]  /*39880*/  WARPSYNC.COLLECTIVE R15, `(.L_x_871) ;  /* 0x000000000f087348 */ /* 0x000fea0003c00000 */
[----:B------:R0:W1:Y:S02]  /*39890*/  SHFL.DOWN P2, R7, R14, R5, R6 ;  /* 0x080000050e077389 */ /* 0x0000640000040006 */
[----:B01----:R-:W-:Y:S05]  /*398a0*/  ENDCOLLECTIVE ;  /* 0x000000000000791b */ /* 0x003fea0003800000 */
.L_x_871:
        /* <DEDUP_REMOVED lines=12> */
.L_x_872:
[----:B------:R-:W-:Y:S02]  /*39970*/  IMAD.MOV.U32 R14, RZ, RZ, R28 ;  /* 0x000000ffff0e7224 */ /* 0x000fe400078e001c */
[----:B------:R-:W-:-:S07]  /*39980*/  IMAD.MOV.U32 R12, RZ, RZ, R7 ;  /* 0x000000ffff0c7224 */ /* 0x000fce00078e0007 */
[----:B------:R-:W-:Y:S05]  /*39990*/  WARPSYNC.COLLECTIVE R15, `(.L_x_873) ;  /* 0x000000000f087348 */ /* 0x000fea0003c00000 */
[----:B------:R0:W1:Y:S02]  /*399a0*/  SHFL.DOWN P2, R7, R14, R5, R6 ;  /* 0x080000050e077389 */ /* 0x0000640000040006 */
[----:B01----:R-:W-:Y:S05]  /*399b0*/  ENDCOLLECTIVE ;  /* 0x000000000000791b */ /* 0x003fea0003800000 */
.L_x_873:
        /* <DEDUP_REMOVED lines=10> */
.L_x_874:
[----:B------:R-:W-:Y:S02]  /*39a60*/  IMAD.MOV.U32 R12, RZ, RZ, R13 ;  /* 0x000000ffff0c7224 */ /* 0x000fe400078e000d */
[----:B------:R-:W-:-:S07]  /*39a70*/  IMAD.MOV.U32 R5, RZ, RZ, R14 ;  /* 0x000000ffff057224 */ /* 0x000fce00078e000e */
[----:B------:R-:W-:Y:S05]  /*39a80*/  WARPSYNC.COLLECTIVE R15, `(.L_x_875) ;  /* 0x000000000f087348 */ /* 0x000fea0003c00000 */
[----:B------:R0:W1:Y:S02]  /*39a90*/  SHFL.IDX P0, R14, R12, R7, R6 ;  /* 0x000000070c0e7389 */ /* 0x0000640000000006 */
[----:B01----:R-:W-:Y:S05]  /*39aa0*/  ENDCOLLECTIVE ;  /* 0x000000000000791b */ /* 0x003fea0003800000 */
.L_x_875:
[----:B------:R-:W-:Y:S01]  /*39ab0*/  IMAD.MOV.U32 R13, RZ, RZ, R14 ;  /* 0x000000ffff0d7224 */ /* 0x000fe200078e000e */
[----:B------:R-:W-:Y:S06]  /*39ac0*/  BRA `(.L_x_876) ;  /* 0xfffffdb800e47947 */ /* 0x000fec000383ffff */
.L_x_189:
        /* <DEDUP_REMOVED lines=8> */
.L_x_878:
[----:B------:R-:W-:Y:S05]  /*39b50*/  BSYNC B1 ;  /* 0x0000000000017941 */ /* 0x000fea0003800000 */
.L_x_877:
[----:B------:R-:W-:Y:S05]  /*39b60*/  BRA `(.L_x_879) ;  /* 0xfffffdb800c47947 */ /* 0x000fea000383ffff */
.L_x_190:
[----:B------:R-:W-:Y:S01]  /*39b70*/  BSSY B1, `(.L_x_880) ;  /* 0x0000005000017945 */ /* 0x000fe20003800000 */
[----:B------:R-:W-:-:S07]  /*39b80*/  IMAD.MOV.U32 R15, RZ, RZ, -0x1 ;  /* 0xffffffffff0f7424 */ /* 0x000fce00078e00ff */
[----:B01234-:R-:W-:Y:S05]  /*39b90*/  WARPSYNC.COLLECTIVE R15, `(.L_x_881) ;  /* 0x000000000f087348 */ /* 0x01ffea0003c00000 */
[----:B------:R-:W-:Y:S01]  /*39ba0*/  NOP ;  /* 0x0000000000007918 */ /* 0x000fe20000000000 */
[----:B01234-:R-:W-:Y:S05]  /*39bb0*/  ENDCOLLECTIVE ;  /* 0x000000000000791b */ /* 0x01ffea0003800000 */
.L_x_881:
[----:B------:R-:W-:Y:S05]  /*39bc0*/  BSYNC B1 ;  /* 0x0000000000017941 */ /* 0x000fea0003800000 */
.L_x_880:
[----:B------:R-:W-:Y:S05]  /*39bd0*/  BRA `(.L_x_185) ;  /* 0xfffffdb800b47947 */ /* 0x000fea000383ffff */
.L_x_191:
        /* <DEDUP_REMOVED lines=8> */
.L_x_883:
[----:B------:R-:W-:Y:S05]  /*39c60*/  BSYNC B0 ;  /* 0x0000000000007941 */ /* 0x000fea0003800000 */
.L_x_882:
        /* <DEDUP_REMOVED lines=8> */
.L_x_884:
[----:B------:R-:W-:Y:S05]  /*39cf0*/  BRA `(.L_x_885) ;  /* 0xfffffdb800807947 */ /* 0x000fea000383ffff */
.L_x_196:
[----:B------:R-:W-:Y:S01]  /*39d00*/  BSSY B1, `(.L_x_886) ;  /* 0x0000005000017945 */ /* 0x000fe20003800000 */
[----:B------:R-:W-:-:S07]  /*39d10*/  IMAD.MOV.U32 R15, RZ, RZ, -0x1 ;  /* 0xffffffffff0f7424 */ /* 0x000fce00078e00ff */
[----:B0-2345:R-:W-:Y:S05]  /*39d20*/  WARPSYNC.COLLECTIVE R15, `(.L_x_887) ;  /* 0x000000000f087348 */ /* 0x03dfea0003c00000 */
[----:B------:R-:W-:Y:S01]  /*39d30*/  NOP ;  /* 0x0000000000007918 */ /* 0x000fe20000000000 */
[----:B0-2345:R-:W-:Y:S05]  /*39d40*/  ENDCOLLECTIVE ;  /* 0x000000000000791b */ /* 0x03dfea0003800000 */
.L_x_887:
[----:B------:R-:W-:Y:S05]  /*39d50*/  BSYNC B1 ;  /* 0x0000000000017941 */ /* 0x000fea0003800000 */
.L_x_886:
        /* <DEDUP_REMOVED lines=8> */
.L_x_888:
[----:B------:R-:W-:Y:S02]  /*39de0*/  IMAD.MOV.U32 R14, RZ, RZ, R20 ;  /* 0x000000ffff0e7224 */ /* 0x000fe400078e0014 */
[----:B------:R-:W-:-:S07]  /*39df0*/  IMAD.MOV.U32 R13, RZ, RZ, R7 ;  /* 0x000000ffff0d7224 */ /* 0x000fce00078e0007 */
[----:B------:R-:W-:Y:S05]  /*39e00*/  WARPSYNC.COLLECTIVE R15, `(.L_x_889) ;  /* 0x000000000f087348 */ /* 0x000fea0003c00000 */
[----:B------:R0:W1:Y:S02]  /*39e10*/  SHFL.DOWN P2, R7, R14, R5, R6 ;  /* 0x080000050e077389 */ /* 0x0000640000040006 */
[----:B01----:R-:W-:Y:S05]  /*39e20*/  ENDCOLLECTIVE ;  /* 0x000000000000791b */ /* 0x003fea0003800000 */
.L_x_889:
        /* <DEDUP_REMOVED lines=13> */
.L_x_890:
[----:B------:R-:W-:Y:S02]  /*39f00*/  IMAD.MOV.U32 R14, RZ, RZ, R26 ;  /* 0x000000ffff0e7224 */ /* 0x000fe400078e001a */
[----:B------:R-:W-:-:S07]  /*39f10*/  IMAD.MOV.U32 R12, RZ, RZ, R7 ;  /* 0x000000ffff0c7224 */ /* 0x000fce00078e0007 */
[----:B------:R-:W-:Y:S05]  /*39f20*/  WARPSYNC.COLLECTIVE R15, `(.L_x_891) ;  /* 0x000000000f087348 */ /* 0x000fea0003c00000 */
[----:B------:R0:W1:Y:S02]  /*39f30*/  SHFL.DOWN P2, R7, R14, R5, R6 ;  /* 0x080000050e077389 */ /* 0x0000640000040006 */
[----:B01----:R-:W-:Y:S05]  /*39f40*/  ENDCOLLECTIVE ;  /* 0x000000000000791b */ /* 0x003fea0003800000 */
.L_x_891:
        /* <DEDUP_REMOVED lines=12> */
.L_x_892:
[----:B------:R-:W-:Y:S02]  /*3a010*/  IMAD.MOV.U32 R14, RZ, RZ, R28 ;  /* 0x000000ffff0e7224 */ /* 0x000fe400078e001c */
[----:B------:R-:W-:-:S07]  /*3a020*/  IMAD.MOV.U32 R12, RZ, RZ, R7 ;  /* 0x000000ffff0c7224 */ /* 0x000fce00078e0007 */
[----:B------:R-:W-:Y:S05]  /*3a030*/  WARPSYNC.COLLECTIVE R15, `(.L_x_893) ;  /* 0x000000000f087348 */ /* 0x000fea0003c00000 */
[----:B------:R0:W1:Y:S02]  /*3a040*/  SHFL.DOWN P2, R7, R14, R5, R6 ;  /* 0x080000050e077389 */ /* 0x0000640000040006 */
[----:B01----:R-:W-:Y:S05]  /*3a050*/  ENDCOLLECTIVE ;  /* 0x000000000000791b */ /* 0x003fea0003800000 */
.L_x_893:
        /* <DEDUP_REMOVED lines=12> */
.L_x_894:
[----:B------:R-:W-:Y:S02]  /*3a120*/  IMAD.MOV.U32 R14, RZ, RZ, R26 ;  /* 0x000000ffff0e7224 */ /* 0x000fe400078e001a */
[----:B------:R-:W-:-:S07]  /*3a130*/  IMAD.MOV.U32 R12, RZ, RZ, R7 ;  /* 0x000000ffff0c7224 */ /* 0x000fce00078e0007 */
[----:B------:R-:W-:Y:S05]  /*3a140*/  WARPSYNC.COLLECTIVE R15, `(.L_x_895) ;  /* 0x000000000f087348 */ /* 0x000fea0003c00000 */
[----:B------:R0:W1:Y:S02]  /*3a150*/  SHFL.DOWN P2, R7, R14, R5, R6 ;  /* 0x080000050e077389 */ /* 0x0000640000040006 */
[----:B01----:R-:W-:Y:S05]  /*3a160*/  ENDCOLLECTIVE ;  /* 0x000000000000791b */ /* 0x003fea0003800000 */
.L_x_895:
        /* <DEDUP_REMOVED lines=12> */
.L_x_896:
[----:B------:R-:W-:Y:S02]  /*3a230*/  IMAD.MOV.U32 R14, RZ, RZ, R28 ;  /* 0x000000ffff0e7224 */ /* 0x000fe400078e001c */
[----:B------:R-:W-:-:S07]  /*3a240*/  IMAD.MOV.U32 R12, RZ, RZ, R7 ;  /* 0x000000ffff0c7224 */ /* 0x000fce00078e0007 */
[----:B------:R-:W-:Y:S05]  /*3a250*/  WARPSYNC.COLLECTIVE R15, `(.L_x_897) ;  /* 0x000000000f087348 */ /* 0x000fea0003c00000 */
[----:B------:R0:W1:Y:S02]  /*3a260*/  SHFL.DOWN P2, R7, R14, R5, R6 ;  /* 0x080000050e077389 */ /* 0x0000640000040006 */
[----:B01----:R-:W-:Y:S05]  /*3a270*/  ENDCOLLECTIVE ;  /* 0x000000000000791b */ /* 0x003fea0003800000 */
.L_x_897:
        /* <DEDUP_REMOVED lines=10> */
.L_x_898:
[----:B------:R-:W-:Y:S02]  /*3a320*/  IMAD.MOV.U32 R12, RZ, RZ, R13 ;  /* 0x000000ffff0c7224 */ /* 0x000fe400078e000d */
[----:B------:R-:W-:-:S07]  /*3a330*/  IMAD.MOV.U32 R5, RZ, RZ, R14 ;  /* 0x000000ffff057224 */ /* 0x000fce00078e000e */
[----:B------:R-:W-:Y:S05]  /*3a340*/  WARPSYNC.COLLECTIVE R15, `(.L_x_899) ;  /* 0x000000000f087348 */ /* 0x000fea0003c00000 */
[----:B------:R0:W1:Y:S02]  /*3a350*/  SHFL.IDX P0, R14, R12, R7, R6 ;  /* 0x000000070c0e7389 */ /* 0x0000640000000006 */
[----:B01----:R-:W-:Y:S05]  /*3a360*/  ENDCOLLECTIVE ;  /* 0x000000000000791b */ /* 0x003fea0003800000 */
.L_x_899:
[----:B------:R-:W-:Y:S01]  /*3a370*/  IMAD.MOV.U32 R13, RZ, RZ, R14 ;  /* 0x000000ffff0d7224 */ /* 0x000fe200078e000e */
[----:B------:R-:W-:Y:S06]  /*3a380*/  BRA `(.L_x_900) ;  /* 0xfffffdc000587947 */ /* 0x000fec000383ffff */
.L_x_197:
        /* <DEDUP_REMOVED lines=8> */
.L_x_902:
[----:B------:R-:W-:Y:S05]  /*3a410*/  BSYNC B1 ;  /* 0x0000000000017941 */ /* 0x000fea0003800000 */
.L_x_901:
[----:B------:R-:W-:Y:S05]  /*3a420*/  BRA `(.L_x_903) ;  /* 0xfffffdc000387947 */ /* 0x000fea000383ffff */
.L_x_198:
[----:B------:R-:W-:Y:S01]  /*3a430*/  BSSY B1, `(.L_x_904) ;  /* 0x0000005000017945 */ /* 0x000fe20003800000 */
[----:B------:R-:W-:-:S07]  /*3a440*/  IMAD.MOV.U32 R15, RZ, RZ, -0x1 ;  /* 0xffffffffff0f7424 */ /* 0x000fce00078e00ff */
[----:B01234-:R-:W-:Y:S05]  /*3a450*/  WARPSYNC.COLLECTIVE R15, `(.L_x_905) ;  /* 0x000000000f087348 */ /* 0x01ffea0003c00000 */
[----:B------:R-:W-:Y:S01]  /*3a460*/  NOP ;  /* 0x0000000000007918 */ /* 0x000fe20000000000 */
[----:B01234-:R-:W-:Y:S05]  /*3a470*/  ENDCOLLECTIVE ;  /* 0x000000000000791b */ /* 0x01ffea0003800000 */
.L_x_905:
[----:B------:R-:W-:Y:S05]  /*3a480*/  BSYNC B1 ;  /* 0x0000000000017941 */ /* 0x000fea0003800000 */
.L_x_904:
[----:B------:R-:W-:Y:S05]  /*3a490*/  BRA `(.L_x_193) ;  /* 0xfffffdc000287947 */ /* 0x000fea000383ffff */
.L_x_199:
        /* <DEDUP_REMOVED lines=8> */
.L_x_907:
[----:B------:R-:W-:Y:S05]  /*3a520*/  BSYNC B0 ;  /* 0x0000000000007941 */ /* 0x000fea0003800000 */
.L_x_906:
        /* <DEDUP_REMOVED lines=8> */
.L_x_908:
[----:B------:R-:W-:Y:S05]  /*3a5b0*/  BRA `(.L_x_909) ;  /* 0xfffffdbc00f47947 */ /* 0x000fea000383ffff */
.L_x_204:
[----:B------:R-:W-:Y:S01]  /*3a5c0*/  BSSY B1, `(.L_x_910) ;  /* 0x0000005000017945 */ /* 0x000fe20003800000 */
[----:B------:R-:W-:-:S07]  /*3a5d0*/  IMAD.MOV.U32 R15, RZ, RZ, -0x1 ;  /* 0xffffffffff0f7424 */ /* 0x000fce00078e00ff */
[----:B0-23-5:R-:W-:Y:S05]  /*3a5e0*/  WARPSYNC.COLLECTIVE R15, `(.L_x_911) ;  /* 0x000000000f087348 */ /* 0x02dfea0003c00000 */
[----:B------:R-:W-:Y:S01]  /*3a5f0*/  NOP ;  /* 0x0000000000007918 */ /* 0x000fe20000000000 */
[----:B0-23-5:R-:W-:Y:S05]  /*3a600*/  ENDCOLLECTIVE ;  /* 0x000000000000791b */ /* 0x02dfea0003800000 */
.L_x_911:
[----:B------:R-:W-:Y:S05]  /*3a610*/  BSYNC B1 ;  /* 0x0000000000017941 */ /* 0x000fea0003800000 */
.L_x_910:
        /* <DEDUP_REMOVED lines=8> */
.L_x_912:
[----:B------:R-:W-:Y:S02]  /*3a6a0*/  IMAD.MOV.U32 R14, RZ, RZ, R20 ;  /* 0x000000ffff0e7224 */ /* 0x000fe400078e0014 */
[----:B------:R-:W-:-:S07]  /*3a6b0*/  IMAD.MOV.U32 R13, RZ, RZ, R7 ;  /* 0x000000ffff0d7224 */ /* 0x000fce00078e0007 */
[----:B------:R-:W-:Y:S05]  /*3a6c0*/  WARPSYNC.COLLECTIVE R15, `(.L_x_913) ;  /* 0x000000000f087348 */ /* 0x000fea0003c00000 */
[----:B------:R0:W1:Y:S02]  /*3a6d0*/  SHFL.DOWN P2, R7, R14, R5, R6 ;  /* 0x080000050e077389 */ /* 0x0000640000040006 */
[----:B01----:R-:W-:Y:S05]  /*3a6e0*/  ENDCOLLECTIVE ;  /* 0x000000000000791b */ /* 0x003fea0003800000 */
.L_x_913:
        /* <DEDUP_REMOVED lines=13> */
.L_x_914:
[----:B------:R-:W-:Y:S02]  /*3a7c0*/  IMAD.MOV.U32 R14, RZ, RZ, R26 ;  /* 0x000000ffff0e7224 */ /* 0x000fe400078e001a */
[----:B------:R-:W-:-:S07]  /*3a7d0*/  IMAD.MOV.U32 R12, RZ, RZ, R7 ;  /* 0x000000ffff0c7224 */ /* 0x000fce00078e0007 */
[----:B------:R-:W-:Y:S05]  /*3a7e0*/  WARPSYNC.COLLECTIVE R15, `(.L_x_915) ;  /* 0x000000000f087348 */ /* 0x000fea0003c00000 */
[----:B------:R0:W1:Y:S02]  /*3a7f0*/  SHFL.DOWN P2, R7, R14, R5, R6 ;  /* 0x080000050e077389 */ /* 0x0000640000040006 */
[----:B01----:R-:W-:Y:S05]  /*3a800*/  ENDCOLLECTIVE ;  /* 0x000000000000791b */ /* 0x003fea0003800000 */
.L_x_915:
        /* <DEDUP_REMOVED lines=12> */
.L_x_916:
[----:B------:R-:W-:Y:S02]  /*3a8d0*/  IMAD.MOV.U32 R14, RZ, RZ, R28 ;  /* 0x000000ffff0e7224 */ /* 0x000fe400078e001c */
[----:B------:R-:W-:-:S07]  /*3a8e0*/  IMAD.MOV.U32 R12, RZ, RZ, R7 ;  /* 0x000000ffff0c7224 */ /* 0x000fce00078e0007 */
[----:B------:R-:W-:Y:S05]  /*3a8f0*/  WARPSYNC.COLLECTIVE R15, `(.L_x_917) ;  /* 0x000000000f087348 */ /* 0x000fea0003c00000 */
[----:B------:R0:W1:Y:S02]  /*3a900*/  SHFL.DOWN P2, R7, R14, R5, R6 ;  /* 0x080000050e077389 */ /* 0x0000640000040006 */
[----:B01----:R-:W-:Y:S05]  /*3a910*/  ENDCOLLECTIVE ;  /* 0x000000000000791b */ /* 0x003fea0003800000 */
.L_x_917:
        /* <DEDUP_REMOVED lines=12> */
.L_x_918:
[----:B------:R-:W-:Y:S02]  /*3a9e0*/  IMAD.MOV.U32 R14, RZ, RZ, R26 ;  /* 0x000000ffff0e7224 */ /* 0x000fe400078e001a */
[----:B------:R-:W-:-:S07]  /*3a9f0*/  IMAD.MOV.U32 R12, RZ, RZ, R7 ;  /* 0x000000ffff0c7224 */ /* 0x000fce00078e0007 */
[----:B------:R-:W-:Y:S05]  /*3aa00*/  WARPSYNC.COLLECTIVE R15, `(.L_x_919) ;  /* 0x000000000f087348 */ /* 0x000fea0003c00000 */
[----:B------:R0:W1:Y:S02]  /*3aa10*/  SHFL.DOWN P2, R7, R14, R5, R6 ;  /* 0x080000050e077389 */ /* 0x0000640000040006 */
[----:B01----:R-:W-:Y:S05]  /*3aa20*/  ENDCOLLECTIVE ;  /* 0x000000000000791b */ /* 0x003fea0003800000 */
.L_x_919:
        /* <DEDUP_REMOVED lines=12> */
.L_x_920:
[----:B------:R-:W-:Y:S02]  /*3aaf0*/  IMAD.MOV.U32 R14, RZ, RZ, R28 ;  /* 0x000000ffff0e7224 */ /* 0x000fe400078e001c */
[----:B------:R-:W-:-:S07]  /*3ab00*/  IMAD.MOV.U32 R12, RZ, RZ, R7 ;  /* 0x000000ffff0c7224 */ /* 0x000fce00078e0007 */
[----:B------:R-:W-:Y:S05]  /*3ab10*/  WARPSYNC.COLLECTIVE R15, `(.L_x_921) ;  /* 0x000000000f087348 */ /* 0x000fea0003c00000 */
[----:B------:R0:W1:Y:S02]  /*3ab20*/  SHFL.DOWN P2, R7, R14, R5, R6 ;  /* 0x080000050e077389 */ /* 0x0000640000040006 */
[----:B01----:R-:W-:Y:S05]  /*3ab30*/  ENDCOLLECTIVE ;  /* 0x000000000000791b */ /* 0x003fea0003800000 */
.L_x_921:
        /* <DEDUP_REMOVED lines=10> */
.L_x_922:
[----:B------:R-:W-:Y:S02]  /*3abe0*/  IMAD.MOV.U32 R12, RZ, RZ, R13 ;  /* 0x000000ffff0c7224 */ /* 0x000fe400078e000d */
[----:B------:R-:W-:-:S07]  /*3abf0*/  IMAD.MOV.U32 R5, RZ, RZ, R14 ;  /* 0x000000ffff057224 */ /* 0x000fce00078e000e */
[----:B------:R-:W-:Y:S05]  /*3ac00*/  WARPSYNC.COLLECTIVE R15, `(.L_x_923) ;  /* 0x000000000f087348 */ /* 0x000fea0003c00000 */
[----:B------:R0:W1:Y:S02]  /*3ac10*/  SHFL.IDX P0, R14, R12, R7, R6 ;  /* 0x000000070c0e7389 */ /* 0x0000640000000006 */
[----:B01----:R-:W-:Y:S05]  /*3ac20*/  ENDCOLLECTIVE ;  /* 0x000000000000791b */ /* 0x003fea0003800000 */
.L_x_923:
[----:B------:R-:W-:Y:S01]  /*3ac30*/  IMAD.MOV.U32 R13, RZ, RZ, R14 ;  /* 0x000000ffff0d7224 */ /* 0x000fe200078e000e */
[----:B------:R-:W-:Y:S06]  /*3ac40*/  BRA `(.L_x_924) ;  /* 0xfffffdc400cc7947 */ /* 0x000fec000383ffff */
.L_x_205:
        /* <DEDUP_REMOVED lines=8> */
.L_x_926:
[----:B------:R-:W-:Y:S05]  /*3acd0*/  BSYNC B1 ;  /* 0x0000000000017941 */ /* 0x000fea0003800000 */
.L_x_925:
[----:B------:R-:W-:Y:S05]  /*3ace0*/  BRA `(.L_x_927) ;  /* 0xfffffdc400ac7947 */ /* 0x000fea000383ffff */
.L_x_206:
[----:B------:R-:W-:Y:S01]  /*3acf0*/  BSSY B1, `(.L_x_928) ;  /* 0x0000005000017945 */ /* 0x000fe20003800000 */
[----:B------:R-:W-:-:S07]  /*3ad00*/  IMAD.MOV.U32 R15, RZ, RZ, -0x1 ;  /* 0xffffffffff0f7424 */ /* 0x000fce00078e00ff */
[----:B01234-:R-:W-:Y:S05]  /*3ad10*/  WARPSYNC.COLLECTIVE R15, `(.L_x_929) ;  /* 0x000000000f087348 */ /* 0x01ffea0003c00000 */
[----:B------:R-:W-:Y:S01]  /*3ad20*/  NOP ;  /* 0x0000000000007918 */ /* 0x000fe20000000000 */
[----:B01234-:R-:W-:Y:S05]  /*3ad30*/  ENDCOLLECTIVE ;  /* 0x000000000000791b */ /* 0x01ffea0003800000 */
.L_x_929:
[----:B------:R-:W-:Y:S05]  /*3ad40*/  BSYNC B1 ;  /* 0x0000000000017941 */ /* 0x000fea0003800000 */
.L_x_928:
[----:B------:R-:W-:Y:S05]  /*3ad50*/  BRA `(.L_x_201) ;  /* 0xfffffdc4009c7947 */ /* 0x000fea000383ffff */
.L_x_207:
        /* <DEDUP_REMOVED lines=8> */
.L_x_931:
[----:B------:R-:W-:Y:S05]  /*3ade0*/  BSYNC B0 ;  /* 0x0000000000007941 */ /* 0x000fea0003800000 */
.L_x_930:
        /* <DEDUP_REMOVED lines=8> */
.L_x_932:
[----:B------:R-:W-:Y:S05]  /*3ae70*/  BRA `(.L_x_933) ;  /* 0xfffffdc400687947 */ /* 0x000fea000383ffff */
.L_x_212:
[----:B------:R-:W-:Y:S01]  /*3ae80*/  BSSY B1, `(.L_x_934) ;  /* 0x0000005000017945 */ /* 0x000fe20003800000 */
[----:B------:R-:W-:-:S07]  /*3ae90*/  IMAD.MOV.U32 R15, RZ, RZ, -0x1 ;  /* 0xffffffffff0f7424 */ /* 0x000fce00078e00ff */
[----:B0-2345:R-:W-:Y:S05]  /*3aea0*/  WARPSYNC.COLLECTIVE R15, `(.L_x_935) ;  /* 0x000000000f087348 */ /* 0x03dfea0003c00000 */
[----:B------:R-:W-:Y:S01]  /*3aeb0*/  NOP ;  /* 0x0000000000007918 */ /* 0x000fe20000000000 */
[----:B0-2345:R-:W-:Y:S05]  /*3aec0*/  ENDCOLLECTIVE ;  /* 0x000000000000791b */ /* 0x03dfea0003800000 */
.L_x_935:
[----:B------:R-:W-:Y:S05]  /*3aed0*/  BSYNC B1 ;  /* 0x0000000000017941 */ /* 0x000fea0003800000 */
.L_x_934:
        /* <DEDUP_REMOVED lines=8> */
.L_x_936:
[----:B------:R-:W-:Y:S02]  /*3af60*/  IMAD.MOV.U32 R14, RZ, RZ, R20 ;  /* 0x000000ffff0e7224 */ /* 0x000fe400078e0014 */
[----:B------:R-:W-:-:S07]  /*3af70*/  IMAD.MOV.U32 R13, RZ, RZ, R7 ;  /* 0x000000ffff0d7224 */ /* 0x000fce00078e0007 */
[----:B------:R-:W-:Y:S05]  /*3af80*/  WARPSYNC.COLLECTIVE R15, `(.L_x_937) ;  /* 0x000000000f087348 */ /* 0x000fea0003c00000 */
[----:B------:R0:W1:Y:S02]  /*3af90*/  SHFL.DOWN P2, R7, R14, R5, R6 ;  /* 0x080000050e077389 */ /* 0x0000640000040006 */
[----:B01----:R-:W-:Y:S05]  /*3afa0*/  ENDCOLLECTIVE ;  /* 0x000000000000791b */ /* 0x003fea0003800000 */
.L_x_937:
        /* <DEDUP_REMOVED lines=13> */
.L_x_938:
[----:B------:R-:W-:Y:S02]  /*3b080*/  IMAD.MOV.U32 R14, RZ, RZ, R26 ;  /* 0x000000ffff0e7224 */ /* 0x000fe400078e001a */
[----:B------:R-:W-:-:S07]  /*3b090*/  IMAD.MOV.U32 R12, RZ, RZ, R7 ;  /* 0x000000ffff0c7224 */ /* 0x000fce00078e0007 */
[----:B------:R-:W-:Y:S05]  /*3b0a0*/  WARPSYNC.COLLECTIVE R15, `(.L_x_939) ;  /* 0x000000000f087348 */ /* 0x000fea0003c00000 */
[----:B------:R0:W1:Y:S02]  /*3b0b0*/  SHFL.DOWN P2, R7, R14, R5, R6 ;  /* 0x080000050e077389 */ /* 0x0000640000040006 */
[----:B01----:R-:W-:Y:S05]  /*3b0c0*/  ENDCOLLECTIVE ;  /* 0x000000000000791b */ /* 0x003fea0003800000 */
.L_x_939:
        /* <DEDUP_REMOVED lines=12> */
.L_x_940:
[----:B------:R-:W-:Y:S02]  /*3b190*/  IMAD.MOV.U32 R14, RZ, RZ, R28 ;  /* 0x000000ffff0e7224 */ /* 0x000fe400078e001c */
[----:B------:R-:W-:-:S07]  /*3b1a0*/  IMAD.MOV.U32 R12, RZ, RZ, R7 ;  /* 0x000000ffff0c7224 */ /* 0x000fce00078e0007 */
[----:B------:R-:W-:Y:S05]  /*3b1b0*/  WARPSYNC.COLLECTIVE R15, `(.L_x_941) ;  /* 0x000000000f087348 */ /* 0x000fea0003c00000 */
[----:B------:R0:W1:Y:S02]  /*3b1c0*/  SHFL.DOWN P2, R7, R14, R5, R6 ;  /* 0x080000050e077389 */ /* 0x0000640000040006 */
[----:B01----:R-:W-:Y:S05]  /*3b1d0*/  ENDCOLLECTIVE ;  /* 0x000000000000791b */ /* 0x003fea0003800000 */
.L_x_941:
        /* <DEDUP_REMOVED lines=12> */
.L_x_942:
[----:B------:R-:W-:Y:S02]  /*3b2a0*/  IMAD.MOV.U32 R14, RZ, RZ, R26 ;  /* 0x000000ffff0e7224 */ /* 0x000fe400078e001a */
[----:B------:R-:W-:-:S07]  /*3b2b0*/  IMAD.MOV.U32 R12, RZ, RZ, R7 ;  /* 0x000000ffff0c7224 */ /* 0x000fce00078e0007 */
[----:B------:R-:W-:Y:S05]  /*3b2c0*/  WARPSYNC.COLLECTIVE R15, `(.L_x_943) ;  /* 0x000000000f087348 */ /* 0x000fea0003c00000 */
[----:B------:R0:W1:Y:S02]  /*3b2d0*/  SHFL.DOWN P2, R7, R14, R5, R6 ;  /* 0x080000050e077389 */ /* 0x0000640000040006 */
[----:B01----:R-:W-:Y:S05]  /*3b2e0*/  ENDCOLLECTIVE ;  /* 0x000000000000791b */ /* 0x003fea0003800000 */
.L_x_943:
        /* <DEDUP_REMOVED lines=12> */
.L_x_944:
[----:B------:R-:W-:Y:S02]  /*3b3b0*/  IMAD.MOV.U32 R14, RZ, RZ, R28 ;  /* 0x000000ffff0e7224 */ /* 0x000fe400078e001c */
[----:B------:R-:W-:-:S07]  /*3b3c0*/  IMAD.MOV.U32 R12, RZ, RZ, R7 ;  /* 0x000000ffff0c7224 */ /* 0x000fce00078e0007 */
[----:B------:R-:W-:Y:S05]  /*3b3d0*/  WARPSYNC.COLLECTIVE R15, `(.L_x_945) ;  /* 0x000000000f087348 */ /* 0x000fea0003c00000 */
[----:B------:R0:W1:Y:S02]  /*3b3e0*/  SHFL.DOWN P2, R7, R14, R5, R6 ;  /* 0x080000050e077389 */ /* 0x0000640000040006 */
[----:B01----:R-:W-:Y:S05]  /*3b3f0*/  ENDCOLLECTIVE ;  /* 0x000000000000791b */ /* 0x003fea0003800000 */
.L_x_945:
        /* <DEDUP_REMOVED lines=10> */
.L_x_946:
[----:B------:R-:W-:Y:S02]  /*3b4a0*/  IMAD.MOV.U32 R12, RZ, RZ, R13 ;  /* 0x000000ffff0c7224 */ /* 0x000fe400078e000d */
[----:B------:R-:W-:-:S07]  /*3b4b0*/  IMAD.MOV.U32 R5, RZ, RZ, R14 ;  /* 0x000000ffff057224 */ /* 0x000fce00078e000e */
[----:B------:R-:W-:Y:S05]  /*3b4c0*/  WARPSYNC.COLLECTIVE R15, `(.L_x_947) ;  /* 0x000000000f087348 */ /* 0x000fea0003c00000 */
[----:B------:R0:W1:Y:S02]  /*3b4d0*/  SHFL.IDX P0, R14, R12, R7, R6 ;  /* 0x000000070c0e7389 */ /* 0x0000640000000006 */
[----:B01----:R-:W-:Y:S05]  /*3b4e0*/  ENDCOLLECTIVE ;  /* 0x000000000000791b */ /* 0x003fea0003800000 */
.L_x_947:
[----:B------:R-:W-:Y:S01]  /*3b4f0*/  IMAD.MOV.U32 R13, RZ, RZ, R14 ;  /* 0x000000ffff0d7224 */ /* 0x000fe200078e000e */
[----:B------:R-:W-:Y:S06]  /*3b500*/  BRA `(.L_x_948) ;  /* 0xfffffdcc00407947 */ /* 0x000fec000383ffff */
.L_x_213:
        /* <DEDUP_REMOVED lines=8> */
.L_x_950:
[----:B------:R-:W-:Y:S05]  /*3b590*/  BSYNC B1 ;  /* 0x0000000000017941 */ /* 0x000fea0003800000 */
.L_x_949:
[----:B------:R-:W-:Y:S05]  /*3b5a0*/  BRA `(.L_x_951) ;  /* 0xfffffdcc00207947 */ /* 0x000fea000383ffff */
.L_x_214:
[----:B------:R-:W-:Y:S01]  /*3b5b0*/  BSSY B1, `(.L_x_952) ;  /* 0x0000005000017945 */ /* 0x000fe20003800000 */
[----:B------:R-:W-:-:S07]  /*3b5c0*/  IMAD.MOV.U32 R15, RZ, RZ, -0x1 ;  /* 0xffffffffff0f7424 */ /* 0x000fce00078e00ff */
[----:B01234-:R-:W-:Y:S05]  /*3b5d0*/  WARPSYNC.COLLECTIVE R15, `(.L_x_953) ;  /* 0x000000000f087348 */ /* 0x01ffea0003c00000 */
[----:B------:R-:W-:Y:S01]  /*3b5e0*/  NOP ;  /* 0x0000000000007918 */ /* 0x000fe20000000000 */
[----:B01234-:R-:W-:Y:S05]  /*3b5f0*/  ENDCOLLECTIVE ;  /* 0x000000000000791b */ /* 0x01ffea0003800000 */
.L_x_953:
[----:B------:R-:W-:Y:S05]  /*3b600*/  BSYNC B1 ;  /* 0x0000000000017941 */ /* 0x000fea0003800000 */
.L_x_952:
[----:B------:R-:W-:Y:S05]  /*3b610*/  BRA `(.L_x_209) ;  /* 0xfffffdcc00107947 */ /* 0x000fea000383ffff */
.L_x_215:
        /* <DEDUP_REMOVED lines=8> */
.L_x_955:
[----:B------:R-:W-:Y:S05]  /*3b6a0*/  BSYNC B0 ;  /* 0x0000000000007941 */ /* 0x000fea0003800000 */
.L_x_954:
        /* <DEDUP_REMOVED lines=8> */
.L_x_956:
[----:B------:R-:W-:Y:S05]  /*3b730*/  BRA `(.L_x_957) ;  /* 0xfffffdc800dc7947 */ /* 0x000fea000383ffff */
.L_x_220:
[----:B------:R-:W-:Y:S01]  /*3b740*/  BSSY B1, `(.L_x_958) ;  /* 0x0000005000017945 */ /* 0x000fe20003800000 */
[----:B------:R-:W-:-:S07]  /*3b750*/  IMAD.MOV.U32 R15, RZ, RZ, -0x1 ;  /* 0xffffffffff0f7424 */ /* 0x000fce00078e00ff */
[----:B0-23-5:R-:W-:Y:S05]  /*3b760*/  WARPSYNC.COLLECTIVE R15, `(.L_x_959) ;  /* 0x000000000f087348 */ /* 0x02dfea0003c00000 */
[----:B------:R-:W-:Y:S01]  /*3b770*/  NOP ;  /* 0x0000000000007918 */ /* 0x000fe20000000000 */
[----:B0-23-5:R-:W-:Y:S05]  /*3b780*/  ENDCOLLECTIVE ;  /* 0x000000000000791b */ /* 0x02dfea0003800000 */
.L_x_959:
[----:B------:R-:W-:Y:S05]  /*3b790*/  BSYNC B1 ;  /* 0x0000000000017941 */ /* 0x000fea0003800000 */
.L_x_958:
        /* <DEDUP_REMOVED lines=8> */
.L_x_960:
[----:B------:R-:W-:Y:S02]  /*3b820*/  IMAD.MOV.U32 R14, RZ, RZ, R20 ;  /* 0x000000ffff0e7224 */ /* 0x000fe400078e0014 */
[----:B------:R-:W-:-:S07]  /*3b830*/  IMAD.MOV.U32 R13, RZ, RZ, R7 ;  /* 0x000000ffff0d7224 */ /* 0x000fce00078e0007 */
[----:B------:R-:W-:Y:S05]  /*3b840*/  WARPSYNC.COLLECTIVE R15, `(.L_x_961) ;  /* 0x000000000f087348 */ /* 0x000fea0003c00000 */
[----:B------:R0:W1:Y:S02]  /*3b850*/  SHFL.DOWN P2, R7, R14, R5, R6 ;  /* 0x080000050e077389 */ /* 0x0000640000040006 */
[----:B01----:R-:W-:Y:S05]  /*3b860*/  ENDCOLLECTIVE ;  /* 0x000000000000791b */ /* 0x003fea0003800000 */
.L_x_961:
        /* <DEDUP_REMOVED lines=13> */
.L_x_962:
[----:B------:R-:W-:Y:S02]  /*3b940*/  IMAD.MOV.U32 R14, RZ, RZ, R26 ;  /* 0x000000ffff0e7224 */ /* 0x000fe400078e001a */
[----:B------:R-:W-:-:S07]  /*3b950*/  IMAD.MOV.U32 R12, RZ, RZ, R7 ;  /* 0x000000ffff0c7224 */ /* 0x000fce00078e0007 */
[----:B------:R-:W-:Y:S05]  /*3b960*/  WARPSYNC.COLLECTIVE R15, `(.L_x_963) ;  /* 0x000000000f087348 */ /* 0x000fea0003c00000 */
[----:B------:R0:W1:Y:S02]  /*3b970*/  SHFL.DOWN P2, R7, R14, R5, R6 ;  /* 0x080000050e077389 */ /* 0x0000640000040006 */
[----:B01----:R-:W-:Y:S05]  /*3b980*/  ENDCOLLECTIVE ;  /* 0x000000000000791b */ /* 0x003fea0003800000 */
.L_x_963:
        /* <DEDUP_REMOVED lines=12> */
.L_x_964:
[----:B------:R-:W-:Y:S02]  /*3ba50*/  IMAD.MOV.U32 R14, RZ, RZ, R28 ;  /* 0x000000ffff0e7224 */ /* 0x000fe400078e001c */
[----:B------:R-:W-:-:S07]  /*3ba60*/  IMAD.MOV.U32 R12, RZ, RZ, R7 ;  /* 0x000000ffff0c7224 */ /* 0x000fce00078e0007 */
[----:B------:R-:W-:Y:S05]  /*3ba70*/  WARPSYNC.COLLECTIVE R15, `(.L_x_965) ;  /* 0x000000000f087348 */ /* 0x000fea0003c00000 */
[----:B------:R0:W1:Y:S02]  /*3ba80*/  SHFL.DOWN P2, R7, R14, R5, R6 ;  /* 0x080000050e077389 */ /* 0x0000640000040006 */
[----:B01----:R-:W-:Y:S05]  /*3ba90*/  ENDCOLLECTIVE ;  /* 0x000000000000791b */ /* 0x003fea0003800000 */
.L_x_965:
        /* <DEDUP_REMOVED lines=12> */
.L_x_966:
[----:B------:R-:W-:Y:S02]  /*3bb60*/  IMAD.MOV.U32 R14, RZ, RZ, R26 ;  /* 0x000000ffff0e7224 */ /* 0x000fe400078e001a */
[----:B------:R-:W-:-:S07]  /*3bb70*/  IMAD.MOV.U32 R12, RZ, RZ, R7 ;  /* 0x000000ffff0c7224 */ /* 0x000fce00078e0007 */
[----:B------:R-:W-:Y:S05]  /*3bb80*/  WARPSYNC.COLLECTIVE R15, `(.L_x_967) ;  /* 0x000000000f087348 */ /* 0x000fea0003c00000 */
[----:B------:R0:W1:Y:S02]  /*3bb90*/  SHFL.DOWN P2, R7, R14, R5, R6 ;  /* 0x080000050e077389 */ /* 0x0000640000040006 */
[----:B01----:R-:W-:Y:S05]  /*3bba0*/  ENDCOLLECTIVE ;  /* 0x000000000000791b */ /* 0x003fea0003800000 */
.L_x_967:
        /* <DEDUP_REMOVED lines=12> */
.L_x_968:
[----:B------:R-:W-:Y:S02]  /*3bc70*/  IMAD.MOV.U32 R14, RZ, RZ, R28 ;  /* 0x000000ffff0e7224 */ /* 0x000fe400078e001c */
[----:B------:R-:W-:-:S07]  /*3bc80*/  IMAD.MOV.U32 R12, RZ, RZ, R7 ;  /* 0x000000ffff0c7224 */ /* 0x000fce00078e0007 */
[----:B------:R-:W-:Y:S05]  /*3bc90*/  WARPSYNC.COLLECTIVE R15, `(.L_x_969) ;  /* 0x000000000f087348 */ /* 0x000fea0003c00000 */
[----:B------:R0:W1:Y:S02]  /*3bca0*/  SHFL.DOWN P2, R7, R14, R5, R6 ;  /* 0x080000050e077389 */ /* 0x0000640000040006 */
[----:B01----:R-:W-:Y:S05]  /*3bcb0*/  ENDCOLLECTIVE ;  /* 0x000000000000791b */ /* 0x003fea0003800000 */
.L_x_969:
        /* <DEDUP_REMOVED lines=10> */
.L_x_970:
[----:B------:R-:W-:Y:S02]  /*3bd60*/  IMAD.MOV.U32 R12, RZ, RZ, R13 ;  /* 0x000000ffff0c7224 */ /* 0x000fe400078e000d */
[----:B------:R-:W-:-:S07]  /*3bd70*/  IMAD.MOV.U32 R5, RZ, RZ, R14 ;  /* 0x000000ffff057224 */ /* 0x000fce00078e000e */
[----:B------:R-:W-:Y:S05]  /*3bd80*/  WARPSYNC.COLLECTIVE R15, `(.L_x_971) ;  /* 0x000000000f087348 */ /* 0x000fea0003c00000 */
[----:B------:R0:W1:Y:S02]  /*3bd90*/  SHFL.IDX P0, R14, R12, R7, R6 ;  /* 0x000000070c0e7389 */ /* 0x0000640000000006 */
[----:B01----:R-:W-:Y:S05]  /*3bda0*/  ENDCOLLECTIVE ;  /* 0x000000000000791b */ /* 0x003fea0003800000 */
.L_x_971:
[----:B------:R-:W-:Y:S01]  /*3bdb0*/  IMAD.MOV.U32 R13, RZ, RZ, R14 ;  /* 0x000000ffff0d7224 */ /* 0x000fe200078e000e */
[----:B------:R-:W-:Y:S06]  /*3bdc0*/  BRA `(.L_x_972) ;  /* 0xfffffdd000b47947 */ /* 0x000fec000383ffff */
.L_x_221:
        /* <DEDUP_REMOVED lines=8> */
.L_x_974:
[----:B------:R-:W-:Y:S05]  /*3be50*/  BSYNC B1 ;  /* 0x0000000000017941 */ /* 0x000fea0003800000 */
.L_x_973:
[----:B------:R-:W-:Y:S05]  /*3be60*/  BRA `(.L_x_975) ;  /* 0xfffffdd000947947 */ /* 0x000fea000383ffff */
.L_x_222:
[----:B------:R-:W-:Y:S01]  /*3be70*/  BSSY B1, `(.L_x_976) ;  /* 0x0000005000017945 */ /* 0x000fe20003800000 */
[----:B------:R-:W-:-:S07]  /*3be80*/  IMAD.MOV.U32 R15, RZ, RZ, -0x1 ;  /* 0xffffffffff0f7424 */ /* 0x000fce00078e00ff */
[----:B01234-:R-:W-:Y:S05]  /*3be90*/  WARPSYNC.COLLECTIVE R15, `(.L_x_977) ;  /* 0x000000000f087348 */ /* 0x01ffea0003c00000 */
[----:B------:R-:W-:Y:S01]  /*3bea0*/  NOP ;  /* 0x0000000000007918 */ /* 0x000fe20000000000 */
[----:B01234-:R-:W-:Y:S05]  /*3beb0*/  ENDCOLLECTIVE ;  /* 0x000000000000791b */ /* 0x01ffea0003800000 */
.L_x_977:
[----:B------:R-:W-:Y:S05]  /*3bec0*/  BSYNC B1 ;  /* 0x0000000000017941 */ /* 0x000fea0003800000 */
.L_x_976:
[----:B------:R-:W-:Y:S05]  /*3bed0*/  BRA `(.L_x_217) ;  /* 0xfffffdd000847947 */ /* 0x000fea000383ffff */
.L_x_223:
        /* <DEDUP_REMOVED lines=8> */
.L_x_979:
[----:B------:R-:W-:Y:S05]  /*3bf60*/  BSYNC B0 ;  /* 0x0000000000007941 */ /* 0x000fea0003800000 */
.L_x_978:
        /* <DEDUP_REMOVED lines=8> */
.L_x_980:
[----:B------:R-:W-:Y:S05]  /*3bff0*/  BRA `(.L_x_981) ;  /* 0xfffffdd000507947 */ /* 0x000fea000383ffff */
.L_x_228:
[----:B------:R-:W-:Y:S01]  /*3c000*/  BSSY B1, `(.L_x_982) ;  /* 0x0000005000017945 */ /* 0x000fe20003800000 */
[----:B------:R-:W-:-:S07]  /*3c010*/  IMAD.MOV.U32 R15, RZ, RZ, -0x1 ;  /* 0xffffffffff0f7424 */ /* 0x000fce00078e00ff */
[----:B0-2345:R-:W-:Y:S05]  /*3c020*/  WARPSYNC.COLLECTIVE R15, `(.L_x_983) ;  /* 0x000000000f087348 */ /* 0x03dfea0003c00000 */
[----:B------:R-:W-:Y:S01]  /*3c030*/  NOP ;  /* 0x0000000000007918 */ /* 0x000fe20000000000 */
[----:B0-2345:R-:W-:Y:S05]  /*3c040*/  ENDCOLLECTIVE ;  /* 0x000000000000791b */ /* 0x03dfea0003800000 */
.L_x_983:
[----:B------:R-:W-:Y:S05]  /*3c050*/  BSYNC B1 ;  /* 0x0000000000017941 */ /* 0x000fea0003800000 */
.L_x_982:
        /* <DEDUP_REMOVED lines=8> */
.L_x_984:
[----:B------:R-:W-:Y:S02]  /*3c0e0*/  IMAD.MOV.U32 R14, RZ, RZ, R20 ;  /* 0x000000ffff0e7224 */ /* 0x000fe400078e0014 */
[----:B------:R-:W-:-:S07]  /*3c0f0*/  IMAD.MOV.U32 R13, RZ, RZ, R7 ;  /* 0x000000ffff0d7224 */ /* 0x000fce00078e0007 */
[----:B------:R-:W-:Y:S05]  /*3c100*/  WARPSYNC.COLLECTIVE R15, `(.L_x_985) ;  /* 0x000000000f087348 */ /* 0x000fea0003c00000 */
[----:B------:R0:W1:Y:S02]  /*3c110*/  SHFL.DOWN P2, R7, R14, R5, R6 ;  /* 0x080000050e077389 */ /* 0x0000640000040006 */
[----:B01----:R-:W-:Y:S05]  /*3c120*/  ENDCOLLECTIVE ;  /* 0x000000000000791b */ /* 0x003fea0003800000 */
.L_x_985:
        /* <DEDUP_REMOVED lines=13> */
.L_x_986:
[----:B------:R-:W-:Y:S02]  /*3c200*/  IMAD.MOV.U32 R14, RZ, RZ, R26 ;  /* 0x000000ffff0e7224 */ /* 0x000fe400078e001a */
[----:B------:R-:W-:-:S07]  /*3c210*/  IMAD.MOV.U32 R12, RZ, RZ, R7 ;  /* 0x000000ffff0c7224 */ /* 0x000fce00078e0007 */
[----:B------:R-:W-:Y:S05]  /*3c220*/  WARPSYNC.COLLECTIVE R15, `(.L_x_987) ;  /* 0x000000000f087348 */ /* 0x000fea0003c00000 */
[----:B------:R0:W1:Y:S02]  /*3c230*/  SHFL.DOWN P2, R7, R14, R5, R6 ;  /* 0x080000050e077389 */ /* 0x0000640000040006 */
[----:B01----:R-:W-:Y:S05]  /*3c240*/  ENDCOLLECTIVE ;  /* 0x000000000000791b */ /* 0x003fea0003800000 */
.L_x_987:
        /* <DEDUP_REMOVED lines=12> */
.L_x_988:
[----:B------:R-:W-:Y:S02]  /*3c310*/  IMAD.MOV.U32 R14, RZ, RZ, R28 ;  /* 0x000000ffff0e7224 */ /* 0x000fe400078e001c */
[----:B------:R-:W-:-:S07]  /*3c320*/  IMAD.MOV.U32 R12, RZ, RZ, R7 ;  /* 0x000000ffff0c7224 */ /* 0x000fce00078e0007 */
[----:B------:R-:W-:Y:S05]  /*3c330*/  WARPSYNC.COLLECTIVE R15, `(.L_x_989) ;  /* 0x000000000f087348 */ /* 0x000fea0003c00000 */
[----:B------:R0:W1:Y:S02]  /*3c340*/  SHFL.DOWN P2, R7, R14, R5, R6 ;  /* 0x080000050e077389 */ /* 0x0000640000040006 */
[----:B01----:R-:W-:Y:S05]  /*3c350*/  ENDCOLLECTIVE ;  /* 0x000000000000791b */ /* 0x003fea0003800000 */
.L_x_989:
        /* <DEDUP_REMOVED lines=12> */
.L_x_990:
[----:B------:R-:W-:Y:S02]  /*3c420*/  IMAD.MOV.U32 R14, RZ, RZ, R26 ;  /* 0x000000ffff0e7224 */ /* 0x000fe400078e001a */
[----:B------:R-:W-:-:S07]  /*3c430*/  IMAD.MOV.U32 R12, RZ, RZ, R7 ;  /* 0x000000ffff0c7224 */ /* 0x000fce00078e0007 */
[----:B------:R-:W-:Y:S05]  /*3c440*/  WARPSYNC.COLLECTIVE R15, `(.L_x_991) ;  /* 0x000000000f087348 */ /* 0x000fea0003c00000 */
[----:B------:R0:W1:Y:S02]  /*3c450*/  SHFL.DOWN P2, R7, R14, R5, R6 ;  /* 0x080000050e077389 */ /* 0x0000640000040006 */
[----:B01----:R-:W-:Y:S05]  /*3c460*/  ENDCOLLECTIVE ;  /* 0x000000000000791b */ /* 0x003fea0003800000 */
.L_x_991:
        /* <DEDUP_REMOVED lines=12> */
.L_x_992:
[----:B------:R-:W-:Y:S02]  /*3c530*/  IMAD.MOV.U32 R14, RZ, RZ, R28 ;  /* 0x000000ffff0e7224 */ /* 0x000fe400078e001c */
[----:B------:R-:W-:-:S07]  /*3c540*/  IMAD.MOV.U32 R12, RZ, RZ, R7 ;  /* 0x000000ffff0c7224 */ /* 0x000fce00078e0007 */
[----:B------:R-:W-:Y:S05]  /*3c550*/  WARPSYNC.COLLECTIVE R15, `(.L_x_993) ;  /* 0x000000000f087348 */ /* 0x000fea0003c00000 */
[----:B------:R0:W1:Y:S02]  /*3c560*/  SHFL.DOWN P2, R7, R14, R5, R6 ;  /* 0x080000050e077389 */ /* 0x0000640000040006 */
[----:B01----:R-:W-:Y:S05]  /*3c570*/  ENDCOLLECTIVE ;  /* 0x000000000000791b */ /* 0x003fea0003800000 */
.L_x_993:
        /* <DEDUP_REMOVED lines=10> */
.L_x_994:
[----:B------:R-:W-:Y:S02]  /*3c620*/  IMAD.MOV.U32 R12, RZ, RZ, R13 ;  /* 0x000000ffff0c7224 */ /* 0x000fe400078e000d */
[----:B------:R-:W-:-:S07]  /*3c630*/  IMAD.MOV.U32 R5, RZ, RZ, R14 ;  /* 0x000000ffff057224 */ /* 0x000fce00078e000e */
[----:B------:R-:W-:Y:S05]  /*3c640*/  WARPSYNC.COLLECTIVE R15, `(.L_x_995) ;  /* 0x000000000f087348 */ /* 0x000fea0003c00000 */
[----:B------:R0:W1:Y:S02]  /*3c650*/  SHFL.IDX P0, R14, R12, R7, R6 ;  /* 0x000000070c0e7389 */ /* 0x0000640000000006 */
[----:B01----:R-:W-:Y:S05]  /*3c660*/  ENDCOLLECTIVE ;  /* 0x000000000000791b */ /* 0x003fea0003800000 */
.L_x_995:
[----:B------:R-:W-:Y:S01]  /*3c670*/  IMAD.MOV.U32 R13, RZ, RZ, R14 ;  /* 0x000000ffff0d7224 */ /* 0x000fe200078e000e */
[----:B------:R-:W-:Y:S06]  /*3c680*/  BRA `(.L_x_996) ;  /* 0xfffffdd800287947 */ /* 0x000fec000383ffff */
.L_x_229:
        /* <DEDUP_REMOVED lines=8> */
.L_x_998:
[----:B------:R-:W-:Y:S05]  /*3c710*/  BSYNC B1 ;  /* 0x0000000000017941 */ /* 0x000fea0003800000 */
.L_x_997:
[----:B------:R-:W-:Y:S05]  /*3c720*/  BRA `(.L_x_999) ;  /* 0xfffffdd800087947 */ /* 0x000fea000383ffff */
.L_x_230:
[----:B------:R-:W-:Y:S01]  /*3c730*/  BSSY B1, `(.L_x_1000) ;  /* 0x0000005000017945 */ /* 0x000fe20003800000 */
[----:B------:R-:W-:-:S07]  /*3c740*/  IMAD.MOV.U32 R15, RZ, RZ, -0x1 ;  /* 0xffffffffff0f7424 */ /* 0x000fce00078e00ff */
[----:B01234-:R-:W-:Y:S05]  /*3c750*/  WARPSYNC.COLLECTIVE R15, `(.L_x_1001) ;  /* 0x000000000f087348 */ /* 0x01ffea0003c00000 */
[----:B------:R-:W-:Y:S01]  /*3c760*/  NOP ;  /* 0x0000000000007918 */ /* 0x000fe20000000000 */
[----:B01234-:R-:W-:Y:S05]  /*3c770*/  ENDCOLLECTIVE ;  /* 0x000000000000791b */ /* 0x01ffea0003800000 */
.L_x_1001:
[----:B------:R-:W-:Y:S05]  /*3c780*/  BSYNC B1 ;  /* 0x0000000000017941 */ /* 0x000fea0003800000 */
.L_x_1000:
[----:B------:R-:W-:Y:S05]  /*3c790*/  BRA `(.L_x_225) ;  /* 0xfffffdd400f87947 */ /* 0x000fea000383ffff */
.L_x_231:
        /* <DEDUP_REMOVED lines=8> */
.L_x_1003:
[----:B------:R-:W-:Y:S05]  /*3c820*/  BSYNC B0 ;  /* 0x0000000000007941 */ /* 0x000fea0003800000 */
.L_x_1002:
        /* <DEDUP_REMOVED lines=8> */
.L_x_1004:
[----:B------:R-:W-:Y:S05]  /*3c8b0*/  BRA `(.L_x_1005) ;  /* 0xfffffdd400c47947 */ /* 0x000fea000383ffff */
.L_x_236:
[----:B------:R-:W-:Y:S01]  /*3c8c0*/  BSSY B1, `(.L_x_1006) ;  /* 0x0000005000017945 */ /* 0x000fe20003800000 */
[----:B------:R-:W-:-:S07]  /*3c8d0*/  IMAD.MOV.U32 R15, RZ, RZ, -0x1 ;  /* 0xffffffffff0f7424 */ /* 0x000fce00078e00ff */
[----:B0-23-5:R-:W-:Y:S05]  /*3c8e0*/  WARPSYNC.COLLECTIVE R15, `(.L_x_1007) ;  /* 0x000000000f087348 */ /* 0x02dfea0003c00000 */
[----:B------:R-:W-:Y:S01]  /*3c8f0*/  NOP ;  /* 0x0000000000007918 */ /* 0x000fe20000000000 */
[----:B0-23-5:R-:W-:Y:S05]  /*3c900*/  ENDCOLLECTIVE ;  /* 0x000000000000791b */ /* 0x02dfea0003800000 */
.L_x_1007:
[----:B------:R-:W-:Y:S05]  /*3c910*/  BSYNC B1 ;  /* 0x0000000000017941 */ /* 0x000fea0003800000 */
.L_x_1006:
        /* <DEDUP_REMOVED lines=8> */
.L_x_1008:
[----:B------:R-:W-:Y:S02]  /*3c9a0*/  IMAD.MOV.U32 R14, RZ, RZ, R20 ;  /* 0x000000ffff0e7224 */ /* 0x000fe400078e0014 */
[----:B------:R-:W-:-:S07]  /*3c9b0*/  IMAD.MOV.U32 R13, RZ, RZ, R7 ;  /* 0x000000ffff0d7224 */ /* 0x000fce00078e0007 */
[----:B------:R-:W-:Y:S05]  /*3c9c0*/  WARPSYNC.COLLECTIVE R15, `(.L_x_1009) ;  /* 0x000000000f087348 */ /* 0x000fea0003c00000 */
[----:B------:R0:W1:Y:S02]  /*3c9d0*/  SHFL.DOWN P2, R7, R14, R5, R6 ;  /* 0x080000050e077389 */ /* 0x0000640000040006 */
[----:B01----:R-:W-:Y:S05]  /*3c9e0*/  ENDCOLLECTIVE ;  /* 0x000000000000791b */ /* 0x003fea0003800000 */
.L_x_1009:
        /* <DEDUP_REMOVED lines=13> */
.L_x_1010:
[----:B------:R-:W-:Y:S02]  /*3cac0*/  IMAD.MOV.U32 R14, RZ, RZ, R26 ;  /* 0x000000ffff0e7224 */ /* 0x000fe400078e001a */
[----:B------:R-:W-:-:S07]  /*3cad0*/  IMAD.MOV.U32 R12, RZ, RZ, R7 ;  /* 0x000000ffff0c7224 */ /* 0x000fce00078e0007 */
[----:B------:R-:W-:Y:S05]  /*3cae0*/  WARPSYNC.COLLECTIVE R15, `(.L_x_1011) ;  /* 0x000000000f087348 */ /* 0x000fea0003c00000 */
[----:B------:R0:W1:Y:S02]  /*3caf0*/  SHFL.DOWN P2, R7, R14, R5, R6 ;  /* 0x080000050e077389 */ /* 0x0000640000040006 */
[----:B01----:R-:W-:Y:S05]  /*3cb00*/  ENDCOLLECTIVE ;  /* 0x000000000000791b */ /* 0x003fea0003800000 */
.L_x_1011:
        /* <DEDUP_REMOVED lines=12> */
.L_x_1012:
[----:B------:R-:W-:Y:S02]  /*3cbd0*/  IMAD.MOV.U32 R14, RZ, RZ, R28 ;  /* 0x000000ffff0e7224 */ /* 0x000fe400078e001c */
[----:B------:R-:W-:-:S07]  /*3cbe0*/  IMAD.MOV.U32 R12, RZ, RZ, R7 ;  /* 0x000000ffff0c7224 */ /* 0x000fce00078e0007 */
[----:B------:R-:W-:Y:S05]  /*3cbf0*/  WARPSYNC.COLLECTIVE R15, `(.L_x_1013) ;  /* 0x000000000f087348 */ /* 0x000fea0003c00000 */
[----:B------:R0:W1:Y:S02]  /*3cc00*/  SHFL.DOWN P2, R7, R14, R5, R6 ;  /* 0x080000050e077389 */ /* 0x0000640000040006 */
[----:B01----:R-:W-:Y:S05]  /*3cc10*/  ENDCOLLECTIVE ;  /* 0x000000000000791b */ /* 0x003fea0003800000 */
.L_x_1013:
        /* <DEDUP_REMOVED lines=12> */
.L_x_1014:
[----:B------:R-:W-:Y:S02]  /*3cce0*/  IMAD.MOV.U32 R14, RZ, RZ, R26 ;  /* 0x000000ffff0e7224 */ /* 0x000fe400078e001a */
[----:B------:R-:W-:-:S07]  /*3ccf0*/  IMAD.MOV.U32 R12, RZ, RZ, R7 ;  /* 0x000000ffff0c7224 */ /* 0x000fce00078e0007 */
[----:B------:R-:W-:Y:S05]  /*3cd00*/  WARPSYNC.COLLECTIVE R15, `(.L_x_1015) ;  /* 0x000000000f087348 */ /* 0x000fea0003c00000 */
[----:B------:R0:W1:Y:S02]  /*3cd10*/  SHFL.DOWN P2, R7, R14, R5, R6 ;  /* 0x080000050e077389 */ /* 0x0000640000040006 */
[----:B01----:R-:W-:Y:S05]  /*3cd20*/  ENDCOLLECTIVE ;  /* 0x000000000000791b */ /* 0x003fea0003800000 */
.L_x_1015:
        /* <DEDUP_REMOVED lines=12> */
.L_x_1016:
[----:B------:R-:W-:Y:S02]  /*3cdf0*/  IMAD.MOV.U32 R14, RZ, RZ, R28 ;  /* 0x000000ffff0e7224 */ /* 0x000fe400078e001c */
[----:B------:R-:W-:-:S07]  /*3ce00*/  IMAD.MOV.U32 R12, RZ, RZ, R7 ;  /* 0x000000ffff0c7224 */ /* 0x000fce00078e0007 */
[----:B------:R-:W-:Y:S05]  /*3ce10*/  WARPSYNC.COLLECTIVE R15, `(.L_x_1017) ;  /* 0x000000000f087348 */ /* 0x000fea0003c00000 */
[----:B------:R0:W1:Y:S02]  /*3ce20*/  SHFL.DOWN P2, R7, R14, R5, R6 ;  /* 0x080000050e077389 */ /* 0x0000640000040006 */
[----:B01----:R-:W-:Y:S05]  /*3ce30*/  ENDCOLLECTIVE ;  /* 0x000000000000791b */ /* 0x003fea0003800000 */
.L_x_1017:
        /* <DEDUP_REMOVED lines=10> */
.L_x_1018:
[----:B------:R-:W-:Y:S02]  /*3cee0*/  IMAD.MOV.U32 R12, RZ, RZ, R13 ;  /* 0x000000ffff0c7224 */ /* 0x000fe400078e000d */
[----:B------:R-:W-:-:S07]  /*3cef0*/  IMAD.MOV.U32 R5, RZ, RZ, R14 ;  /* 0x000000ffff057224 */ /* 0x000fce00078e000e */
[----:B------:R-:W-:Y:S05]  /*3cf00*/  WARPSYNC.COLLECTIVE R15, `(.L_x_1019) ;  /* 0x000000000f087348 */ /* 0x000fea0003c00000 */
[----:B------:R0:W1:Y:S02]  /*3cf10*/  SHFL.IDX P0, R14, R12, R7, R6 ;  /* 0x000000070c0e7389 */ /* 0x0000640000000006 */
[----:B01----:R-:W-:Y:S05]  /*3cf20*/  ENDCOLLECTIVE ;  /* 0x000000000000791b */ /* 0x003fea0003800000 */
.L_x_1019:
[----:B------:R-:W-:Y:S01]  /*3cf30*/  IMAD.MOV.U32 R13, RZ, RZ, R14 ;  /* 0x000000ffff0d7224 */ /* 0x000fe200078e000e */
[----:B------:R-:W-:Y:S06]  /*3cf40*/  BRA `(.L_x_1020) ;  /* 0xfffffddc009c7947 */ /* 0x000fec000383ffff */
.L_x_237:
        /* <DEDUP_REMOVED lines=8> */
.L_x_1022:
[----:B------:R-:W-:Y:S05]  /*3cfd0*/  BSYNC B1 ;  /* 0x0000000000017941 */ /* 0x000fea0003800000 */
.L_x_1021:
[----:B------:R-:W-:Y:S05]  /*3cfe0*/  BRA `(.L_x_1023) ;  /* 0xfffffddc007c7947 */ /* 0x000fea000383ffff */
.L_x_238:
[----:B------:R-:W-:Y:S01]  /*3cff0*/  BSSY B1, `(.L_x_1024) ;  /* 0x0000005000017945 */ /* 0x000fe20003800000 */
[----:B------:R-:W-:-:S07]  /*3d000*/  IMAD.MOV.U32 R15, RZ, RZ, -0x1 ;  /* 0xffffffffff0f7424 */ /* 0x000fce00078e00ff */
[----:B01234-:R-:W-:Y:S05]  /*3d010*/  WARPSYNC.COLLECTIVE R15, `(.L_x_1025) ;  /* 0x000000000f087348 */ /* 0x01ffea0003c00000 */
[----:B------:R-:W-:Y:S01]  /*3d020*/  NOP ;  /* 0x0000000000007918 */ /* 0x000fe20000000000 */
[----:B01234-:R-:W-:Y:S05]  /*3d030*/  ENDCOLLECTIVE ;  /* 0x000000000000791b */ /* 0x01ffea0003800000 */
.L_x_1025:
[----:B------:R-:W-:Y:S05]  /*3d040*/  BSYNC B1 ;  /* 0x0000000000017941 */ /* 0x000fea0003800000 */
.L_x_1024:
[----:B------:R-:W-:Y:S05]  /*3d050*/  BRA `(.L_x_233) ;  /* 0xfffffddc006c7947 */ /* 0x000fea000383ffff */
.L_x_239:
        /* <DEDUP_REMOVED lines=8> */
.L_x_1027:
[----:B------:R-:W-:Y:S05]  /*3d0e0*/  BSYNC B0 ;  /* 0x0000000000007941 */ /* 0x000fea0003800000 */
.L_x_1026:
        /* <DEDUP_REMOVED lines=8> */
.L_x_1028:
[----:B------:R-:W-:Y:S05]  /*3d170*/  BRA `(.L_x_1029) ;  /* 0xfffffddc00387947 */ /* 0x000fea000383ffff */
.L_x_244:
[----:B------:R-:W-:Y:S01]  /*3d180*/  BSSY B1, `(.L_x_1030) ;  /* 0x0000005000017945 */ /* 0x000fe20003800000 */
[----:B------:R-:W-:-:S07]  /*3d190*/  IMAD.MOV.U32 R15, RZ, RZ, -0x1 ;  /* 0xffffffffff0f7424 */ /* 0x000fce00078e00ff */
[----:B0-2345:R-:W-:Y:S05]  /*3d1a0*/  WARPSYNC.COLLECTIVE R15, `(.L_x_1031) ;  /* 0x000000000f087348 */ /* 0x03dfea0003c00000 */
[----:B------:R-:W-:Y:S01]  /*3d1b0*/  NOP ;  /* 0x0000000000007918 */ /* 0x000fe20000000000 */
[----:B0-2345:R-:W-:Y:S05]  /*3d1c0*/  ENDCOLLECTIVE ;  /* 0x000000000000791b */ /* 0x03dfea0003800000 */
.L_x_1031:
[----:B------:R-:W-:Y:S05]  /*3d1d0*/  BSYNC B1 ;  /* 0x0000000000017941 */ /* 0x000fea0003800000 */
.L_x_1030:
        /* <DEDUP_REMOVED lines=8> */
.L_x_1032:
[----:B------:R-:W-:Y:S02]  /*3d260*/  IMAD.MOV.U32 R14, RZ, RZ, R20 ;  /* 0x000000ffff0e7224 */ /* 0x000fe400078e0014 */
[----:B------:R-:W-:-:S07]  /*3d270*/  IMAD.MOV.U32 R13, RZ, RZ, R7 ;  /* 0x000000ffff0d7224 */ /* 0x000fce00078e0007 */
[----:B------:R-:W-:Y:S05]  /*3d280*/  WARPSYNC.COLLECTIVE R15, `(.L_x_1033) ;  /* 0x000000000f087348 */ /* 0x000fea0003c00000 */
[----:B------:R0:W1:Y:S02]  /*3d290*/  SHFL.DOWN P2, R7, R14, R5, R6 ;  /* 0x080000050e077389 */ /* 0x0000640000040006 */
[----:B01----:R-:W-:Y:S05]  /*3d2a0*/  ENDCOLLECTIVE ;  /* 0x000000000000791b */ /* 0x003fea0003800000 */
.L_x_1033:
        /* <DEDUP_REMOVED lines=13> */
.L_x_1034:
[----:B------:R-:W-:Y:S02]  /*3d380*/  IMAD.MOV.U32 R14, RZ, RZ, R26 ;  /* 0x000000ffff0e7224 */ /* 0x000fe400078e001a */
[----:B------:R-:W-:-:S07]  /*3d390*/  IMAD.MOV.U32 R12, RZ, RZ, R7 ;  /* 0x000000ffff0c7224 */ /* 0x000fce00078e0007 */
[----:B------:R-:W-:Y:S05]  /*3d3a0*/  WARPSYNC.COLLECTIVE R15, `(.L_x_1035) ;  /* 0x000000000f087348 */ /* 0x000fea0003c00000 */
[----:B------:R0:W1:Y:S02]  /*3d3b0*/  SHFL.DOWN P2, R7, R14, R5, R6 ;  /* 0x080000050e077389 */ /* 0x0000640000040006 */
[----:B01----:R-:W-:Y:S05]  /*3d3c0*/  ENDCOLLECTIVE ;  /* 0x000000000000791b */ /* 0x003fea0003800000 */
.L_x_1035:
        /* <DEDUP_REMOVED lines=12> */
.L_x_1036:
[----:B------:R-:W-:Y:S02]  /*3d490*/  IMAD.MOV.U32 R14, RZ, RZ, R28 ;  /* 0x000000ffff0e7224 */ /* 0x000fe400078e001c */
[----:B------:R-:W-:-:S07]  /*3d4a0*/  IMAD.MOV.U32 R12, RZ, RZ, R7 ;  /* 0x000000ffff0c7224 */ /* 0x000fce00078e0007 */
[----:B------:R-:W-:Y:S05]  /*3d4b0*/  WARPSYNC.COLLECTIVE R15, `(.L_x_1037) ;  /* 0x000000000f087348 */ /* 0x000fea0003c00000 */
[----:B------:R0:W1:Y:S02]  /*3d4c0*/  SHFL.DOWN P2, R7, R14, R5, R6 ;  /* 0x080000050e077389 */ /* 0x0000640000040006 */
[----:B01----:R-:W-:Y:S05]  /*3d4d0*/  ENDCOLLECTIVE ;  /* 0x000000000000791b */ /* 0x003fea0003800000 */
.L_x_1037:
        /* <DEDUP_REMOVED lines=12> */
.L_x_1038:
[----:B------:R-:W-:Y:S02]  /*3d5a0*/  IMAD.MOV.U32 R14, RZ, RZ, R26 ;  /* 0x000000ffff0e7224 */ /* 0x000fe400078e001a */
[----:B------:R-:W-:-:S07]  /*3d5b0*/  IMAD.MOV.U32 R12, RZ, RZ, R7 ;  /* 0x000000ffff0c7224 */ /* 0x000fce00078e0007 */
[----:B------:R-:W-:Y:S05]  /*3d5c0*/  WARPSYNC.COLLECTIVE R15, `(.L_x_1039) ;  /* 0x000000000f087348 */ /* 0x000fea0003c00000 */
[----:B------:R0:W1:Y:S02]  /*3d5d0*/  SHFL.DOWN P2, R7, R14, R5, R6 ;  /* 0x080000050e077389 */ /* 0x0000640000040006 */
[----:B01----:R-:W-:Y:S05]  /*3d5e0*/  ENDCOLLECTIVE ;  /* 0x000000000000791b */ /* 0x003fea0003800000 */
.L_x_1039:
        /* <DEDUP_REMOVED lines=12> */
.L_x_1040:
[----:B------:R-:W-:Y:S02]  /*3d6b0*/  IMAD.MOV.U32 R14, RZ, RZ, R28 ;  /* 0x000000ffff0e7224 */ /* 0x000fe400078e001c */
[----:B------:R-:W-:-:S07]  /*3d6c0*/  IMAD.MOV.U32 R12, RZ, RZ, R7 ;  /* 0x000000ffff0c7224 */ /* 0x000fce00078e0007 */
[----:B------:R-:W-:Y:S05]  /*3d6d0*/  WARPSYNC.COLLECTIVE R15, `(.L_x_1041) ;  /* 0x000000000f087348 */ /* 0x000fea0003c00000 */
[----:B------:R0:W1:Y:S02]  /*3d6e0*/  SHFL.DOWN P2, R7, R14, R5, R6 ;  /* 0x080000050e077389 */ /* 0x0000640000040006 */
[----:B01----:R-:W-:Y:S05]  /*3d6f0*/  ENDCOLLECTIVE ;  /* 0x000000000000791b */ /* 0x003fea0003800000 */
.L_x_1041:
        /* <DEDUP_REMOVED lines=10> */
.L_x_1042:
[----:B------:R-:W-:Y:S02]  /*3d7a0*/  IMAD.MOV.U32 R12, RZ, RZ, R13 ;  /* 0x000000ffff0c7224 */ /* 0x000fe400078e000d */
[----:B------:R-:W-:-:S07]  /*3d7b0*/  IMAD.MOV.U32 R5, RZ, RZ, R14 ;  /* 0x000000ffff057224 */ /* 0x000fce00078e000e */
[----:B------:R-:W-:Y:S05]  /*3d7c0*/  WARPSYNC.COLLECTIVE R15, `(.L_x_1043) ;  /* 0x000000000f087348 */ /* 0x000fea0003c00000 */
[----:B------:R0:W1:Y:S02]  /*3d7d0*/  SHFL.IDX P0, R14, R12, R7, R6 ;  /* 0x000000070c0e7389 */ /* 0x0000640000000006 */
[----:B01----:R-:W-:Y:S05]  /*3d7e0*/  ENDCOLLECTIVE ;  /* 0x000000000000791b */ /* 0x003fea0003800000 */
.L_x_1043:
[----:B------:R-:W-:Y:S01]  /*3d7f0*/  IMAD.MOV.U32 R13, RZ, RZ, R14 ;  /* 0x000000ffff0d7224 */ /* 0x000fe200078e000e */
[----:B------:R-:W-:Y:S06]  /*3d800*/  BRA `(.L_x_1044) ;  /* 0xfffffde400107947 */ /* 0x000fec000383ffff */
.L_x_245:
        /* <DEDUP_REMOVED lines=8> */
.L_x_1046:
[----:B------:R-:W-:Y:S05]  /*3d890*/  BSYNC B1 ;  /* 0x0000000000017941 */ /* 0x000fea0003800000 */
.L_x_1045:
[----:B------:R-:W-:Y:S05]  /*3d8a0*/  BRA `(.L_x_1047) ;  /* 0xfffffde000f07947 */ /* 0x000fea000383ffff */
.L_x_246:
[----:B------:R-:W-:Y:S01]  /*3d8b0*/  BSSY B1, `(.L_x_1048) ;  /* 0x0000005000017945 */ /* 0x000fe20003800000 */
[----:B------:R-:W-:-:S07]  /*3d8c0*/  IMAD.MOV.U32 R15, RZ, RZ, -0x1 ;  /* 0xffffffffff0f7424 */ /* 0x000fce00078e00ff */
[----:B01234-:R-:W-:Y:S05]  /*3d8d0*/  WARPSYNC.COLLECTIVE R15, `(.L_x_1049) ;  /* 0x000000000f087348 */ /* 0x01ffea0003c00000 */
[----:B------:R-:W-:Y:S01]  /*3d8e0*/  NOP ;  /* 0x0000000000007918 */ /* 0x000fe20000000000 */
[----:B01234-:R-:W-:Y:S05]  /*3d8f0*/  ENDCOLLECTIVE ;  /* 0x000000000000791b */ /* 0x01ffea0003800000 */
.L_x_1049:
[----:B------:R-:W-:Y:S05]  /*3d900*/  BSYNC B1 ;  /* 0x0000000000017941 */ /* 0x000fea0003800000 */
.L_x_1048:
[----:B------:R-:W-:Y:S05]  /*3d910*/  BRA `(.L_x_241) ;  /* 0xfffffde000e07947 */ /* 0x000fea000383ffff */
.L_x_247:
        /* <DEDUP_REMOVED lines=8> */
.L_x_1051:
[----:B------:R-:W-:Y:S05]  /*3d9a0*/  BSYNC B0 ;  /* 0x0000000000007941 */ /* 0x000fea0003800000 */
.L_x_1050:
        /* <DEDUP_REMOVED lines=8> */
.L_x_1052:
[----:B------:R-:W-:Y:S05]  /*3da30*/  BRA `(.L_x_1053) ;  /* 0xfffffde000ac7947 */ /* 0x000fea000383ffff */
.L_x_252:
[----:B------:R-:W-:Y:S01]  /*3da40*/  BSSY B1, `(.L_x_1054) ;  /* 0x0000005000017945 */ /* 0x000fe20003800000 */
[----:B------:R-:W-:-:S07]  /*3da50*/  IMAD.MOV.U32 R15, RZ, RZ, -0x1 ;  /* 0xffffffffff0f7424 */ /* 0x000fce00078e00ff */
[----:B0-23-5:R-:W-:Y:S05]  /*3da60*/  WARPSYNC.COLLECTIVE R15, `(.L_x_1055) ;  /* 0x000000000f087348 */ /* 0x02dfea0003c00000 */
[----:B------:R-:W-:Y:S01]  /*3da70*/  NOP ;  /* 0x0000000000007918 */ /* 0x000fe20000000000 */
[----:B0-23-5:R-:W-:Y:S05]  /*3da80*/  ENDCOLLECTIVE ;  /* 0x000000000000791b */ /* 0x02dfea0003800000 */
.L_x_1055:
[----:B------:R-:W-:Y:S05]  /*3da90*/  BSYNC B1 ;  /* 0x0000000000017941 */ /* 0x000fea0003800000 */
.L_x_1054:
        /* <DEDUP_REMOVED lines=8> */
.L_x_1056:
[----:B------:R-:W-:Y:S02]  /*3db20*/  IMAD.MOV.U32 R14, RZ, RZ, R20 ;  /* 0x000000ffff0e7224 */ /* 0x000fe400078e0014 */
[----:B------:R-:W-:-:S07]  /*3db30*/  IMAD.MOV.U32 R13, RZ, RZ, R7 ;  /* 0x000000ffff0d7224 */ /* 0x000fce00078e0007 */
[----:B------:R-:W-:Y:S05]  /*3db40*/  WARPSYNC.COLLECTIVE R15, `(.L_x_1057) ;  /* 0x000000000f087348 */ /* 0x000fea0003c00000 */
[----:B------:R0:W1:Y:S02]  /*3db50*/  SHFL.DOWN P2, R7, R14, R5, R6 ;  /* 0x080000050e077389 */ /* 0x0000640000040006 */
[----:B01----:R-:W-:Y:S05]  /*3db60*/  ENDCOLLECTIVE ;  /* 0x000000000000791b */ /* 0x003fea0003800000 */
.L_x_1057:
        /* <DEDUP_REMOVED lines=13> */
.L_x_1058:
[----:B------:R-:W-:Y:S02]  /*3dc40*/  IMAD.MOV.U32 R14, RZ, RZ, R26 ;  /* 0x000000ffff0e7224 */ /* 0x000fe400078e001a */
[----:B------:R-:W-:-:S07]  /*3dc50*/  IMAD.MOV.U32 R12, RZ, RZ, R7 ;  /* 0x000000ffff0c7224 */ /* 0x000fce00078e0007 */
[----:B------:R-:W-:Y:S05]  /*3dc60*/  WARPSYNC.COLLECTIVE R15, `(.L_x_1059) ;  /* 0x000000000f087348 */ /* 0x000fea0003c00000 */
[----:B------:R0:W1:Y:S02]  /*3dc70*/  SHFL.DOWN P2, R7, R14, R5, R6 ;  /* 0x080000050e077389 */ /* 0x0000640000040006 */
[----:B01----:R-:W-:Y:S05]  /*3dc80*/  ENDCOLLECTIVE ;  /* 0x000000000000791b */ /* 0x003fea0003800000 */
.L_x_1059:
        /* <DEDUP_REMOVED lines=12> */
.L_x_1060:
[----:B------:R-:W-:Y:S02]  /*3dd50*/  IMAD.MOV.U32 R14, RZ, RZ, R28 ;  /* 0x000000ffff0e7224 */ /* 0x000fe400078e001c */
[----:B------:R-:W-:-:S07]  /*3dd60*/  IMAD.MOV.U32 R12, RZ, RZ, R7 ;  /* 0x000000ffff0c7224 */ /* 0x000fce00078e0007 */
[----:B------:R-:W-:Y:S05]  /*3dd70*/  WARPSYNC.COLLECTIVE R15, `(.L_x_1061) ;  /* 0x000000000f087348 */ /* 0x000fea0003c00000 */
[----:B------:R0:W1:Y:S02]  /*3dd80*/  SHFL.DOWN P2, R7, R14, R5, R6 ;  /* 0x080000050e077389 */ /* 0x0000640000040006 */
[----:B01----:R-:W-:Y:S05]  /*3dd90*/  ENDCOLLECTIVE ;  /* 0x000000000000791b */ /* 0x003fea0003800000 */
.L_x_1061:
        /* <DEDUP_REMOVED lines=12> */
.L_x_1062:
[----:B------:R-:W-:Y:S02]  /*3de60*/  IMAD.MOV.U32 R14, RZ, RZ, R26 ;  /* 0x000000ffff0e7224 */ /* 0x000fe400078e001a */
[----:B------:R-:W-:-:S07]  /*3de70*/  IMAD.MOV.U32 R12, RZ, RZ, R7 ;  /* 0x000000ffff0c7224 */ /* 0x000fce00078e0007 */
[----:B------:R-:W-:Y:S05]  /*3de80*/  WARPSYNC.COLLECTIVE R15, `(.L_x_1063) ;  /* 0x000000000f087348 */ /* 0x000fea0003c00000 */
[----:B------:R0:W1:Y:S02]  /*3de90*/  SHFL.DOWN P2, R7, R14, R5, R6 ;  /* 0x080000050e077389 */ /* 0x0000640000040006 */
[----:B01----:R-:W-:Y:S05]  /*3dea0*/  ENDCOLLECTIVE ;  /* 0x000000000000791b */ /* 0x003fea0003800000 */
.L_x_1063:
        /* <DEDUP_REMOVED lines=12> */
.L_x_1064:
[----:B------:R-:W-:Y:S02]  /*3df70*/  IMAD.MOV.U32 R14, RZ, RZ, R28 ;  /* 0x000000ffff0e7224 */ /* 0x000fe400078e001c */
[----:B------:R-:W-:-:S07]  /*3df80*/  IMAD.MOV.U32 R12, RZ, RZ, R7 ;  /* 0x000000ffff0c7224 */ /* 0x000fce00078e0007 */
[----:B------:R-:W-:Y:S05]  /*3df90*/  WARPSYNC.COLLECTIVE R15, `(.L_x_1065) ;  /* 0x000000000f087348 */ /* 0x000fea0003c00000 */
[----:B------:R0:W1:Y:S02]  /*3dfa0*/  SHFL.DOWN P2, R7, R14, R5, R6 ;  /* 0x080000050e077389 */ /* 0x0000640000040006 */
[----:B01----:R-:W-:Y:S05]  /*3dfb0*/  ENDCOLLECTIVE ;  /* 0x000000000000791b */ /* 0x003fea0003800000 */
.L_x_1065:
        /* <DEDUP_REMOVED lines=10> */
.L_x_1066:
[----:B------:R-:W-:Y:S02]  /*3e060*/  IMAD.MOV.U32 R12, RZ, RZ, R13 ;  /* 0x000000ffff0c7224 */ /* 0x000fe400078e000d */
[----:B------:R-:W-:-:S07]  /*3e070*/  IMAD.MOV.U32 R5, RZ, RZ, R14 ;  /* 0x000000ffff057224 */ /* 0x000fce00078e000e */
[----:B------:R-:W-:Y:S05]  /*3e080*/  WARPSYNC.COLLECTIVE R15, `(.L_x_1067) ;  /* 0x000000000f087348 */ /* 0x000fea0003c00000 */
[----:B------:R0:W1:Y:S02]  /*3e090*/  SHFL.IDX P0, R14, R12, R7, R6 ;  /* 0x000000070c0e7389 */ /* 0x0000640000000006 */
[----:B01----:R-:W-:Y:S05]  /*3e0a0*/  ENDCOLLECTIVE ;  /* 0x000000000000791b */ /* 0x003fea0003800000 */
.L_x_1067:
[----:B------:R-:W-:Y:S01]  /*3e0b0*/  IMAD.MOV.U32 R13, RZ, RZ, R14 ;  /* 0x000000ffff0d7224 */ /* 0x000fe200078e000e */
[----:B------:R-:W-:Y:S06]  /*3e0c0*/  BRA `(.L_x_1068) ;  /* 0xfffffde800847947 */ /* 0x000fec000383ffff */
.L_x_253:
        /* <DEDUP_REMOVED lines=8> */
.L_x_1070:
[----:B------:R-:W-:Y:S05]  /*3e150*/  BSYNC B1 ;  /* 0x0000000000017941 */ /* 0x000fea0003800000 */
.L_x_1069:
[----:B------:R-:W-:Y:S05]  /*3e160*/  BRA `(.L_x_1071) ;  /* 0xfffffde800647947 */ /* 0x000fea000383ffff */
.L_x_254:
[----:B------:R-:W-:Y:S01]  /*3e170*/  BSSY B1, `(.L_x_1072) ;  /* 0x0000005000017945 */ /* 0x000fe20003800000 */
[----:B------:R-:W-:-:S07]  /*3e180*/  IMAD.MOV.U32 R15, RZ, RZ, -0x1 ;  /* 0xffffffffff0f7424 */ /* 0x000fce00078e00ff */
[----:B01234-:R-:W-:Y:S05]  /*3e190*/  WARPSYNC.COLLECTIVE R15, `(.L_x_1073) ;  /* 0x000000000f087348 */ /* 0x01ffea0003c00000 */
[----:B------:R-:W-:Y:S01]  /*3e1a0*/  NOP ;  /* 0x0000000000007918 */ /* 0x000fe20000000000 */
[----:B01234-:R-:W-:Y:S05]  /*3e1b0*/  ENDCOLLECTIVE ;  /* 0x000000000000791b */ /* 0x01ffea0003800000 */
.L_x_1073:
[----:B------:R-:W-:Y:S05]  /*3e1c0*/  BSYNC B1 ;  /* 0x0000000000017941 */ /* 0x000fea0003800000 */
.L_x_1072:
[----:B------:R-:W-:Y:S05]  /*3e1d0*/  BRA `(.L_x_249) ;  /* 0xfffffde800547947 */ /* 0x000fea000383ffff */
.L_x_255:
        /* <DEDUP_REMOVED lines=8> */
.L_x_1075:
[----:B------:R-:W-:Y:S05]  /*3e260*/  BSYNC B0 ;  /* 0x0000000000007941 */ /* 0x000fea0003800000 */
.L_x_1074:
        /* <DEDUP_REMOVED lines=8> */
.L_x_1076:
[----:B------:R-:W-:Y:S05]  /*3e2f0*/  BRA `(.L_x_1077) ;  /* 0xfffffde800207947 */ /* 0x000fea000383ffff */
.L_x_260:
[----:B------:R-:W-:Y:S01]  /*3e300*/  BSSY B1, `(.L_x_1078) ;  /* 0x0000005000017945 */ /* 0x000fe20003800000 */
[----:B------:R-:W-:-:S07]  /*3e310*/  IMAD.MOV.U32 R15, RZ, RZ, -0x1 ;  /* 0xffffffffff0f7424 */ /* 0x000fce00078e00ff */
[----:B0-2345:R-:W-:Y:S05]  /*3e320*/  WARPSYNC.COLLECTIVE R15, `(.L_x_1079) ;  /* 0x000000000f087348 */ /* 0x03dfea0003c00000 */
[----:B------:R-:W-:Y:S01]  /*3e330*/  NOP ;  /* 0x0000000000007918 */ /* 0x000fe20000000000 */
[----:B0-2345:R-:W-:Y:S05]  /*3e340*/  ENDCOLLECTIVE ;  /* 0x000000000000791b */ /* 0x03dfea0003800000 */
.L_x_1079:
[----:B------:R-:W-:Y:S05]  /*3e350*/  BSYNC B1 ;  /* 0x0000000000017941 */ /* 0x000fea0003800000 */
.L_x_1078:
        /* <DEDUP_REMOVED lines=8> */
.L_x_1080:
[----:B------:R-:W-:Y:S02]  /*3e3e0*/  IMAD.MOV.U32 R14, RZ, RZ, R20 ;  /* 0x000000ffff0e7224 */ /* 0x000fe400078e0014 */
[----:B------:R-:W-:-:S07]  /*3e3f0*/  IMAD.MOV.U32 R13, RZ, RZ, R7 ;  /* 0x000000ffff0d7224 */ /* 0x000fce00078e0007 */
[----:B------:R-:W-:Y:S05]  /*3e400*/  WARPSYNC.COLLECTIVE R15, `(.L_x_1081) ;  /* 0x000000000f087348 */ /* 0x000fea0003c00000 */
[----:B------:R0:W1:Y:S02]  /*3e410*/  SHFL.DOWN P2, R7, R14, R5, R6 ;  /* 0x080000050e077389 */ /* 0x0000640000040006 */
[----:B01----:R-:W-:Y:S05]  /*3e420*/  ENDCOLLECTIVE ;  /* 0x000000000000791b */ /* 0x003fea0003800000 */
.L_x_1081:
        /* <DEDUP_REMOVED lines=13> */
.L_x_1082:
[----:B------:R-:W-:Y:S02]  /*3e500*/  IMAD.MOV.U32 R14, RZ, RZ, R22 ;  /* 0x000000ffff0e7224 */ /* 0x000fe400078e0016 */
[----:B------:R-:W-:-:S07]  /*3e510*/  IMAD.MOV.U32 R12, RZ, RZ, R7 ;  /* 0x000000ffff0c7224 */ /* 0x000fce00078e0007 */
[----:B------:R-:W-:Y:S05]  /*3e520*/  WARPSYNC.COLLECTIVE R15, `(.L_x_1083) ;  /* 0x000000000f087348 */ /* 0x000fea0003c00000 */
[----:B------:R0:W1:Y:S02]  /*3e530*/  SHFL.DOWN P2, R7, R14, R5, R6 ;  /* 0x080000050e077389 */ /* 0x0000640000040006 */
[----:B01----:R-:W-:Y:S05]  /*3e540*/  ENDCOLLECTIVE ;  /* 0x000000000000791b */ /* 0x003fea0003800000 */
.L_x_1083:
        /* <DEDUP_REMOVED lines=13> */
.L_x_1084:
[----:B------:R-:W-:Y:S02]  /*3e620*/  IMAD.MOV.U32 R14, RZ, RZ, R26 ;  /* 0x000000ffff0e7224 */ /* 0x000fe400078e001a */
[----:B------:R-:W-:-:S07]  /*3e630*/  IMAD.MOV.U32 R12, RZ, RZ, R7 ;  /* 0x000000ffff0c7224 */ /* 0x000fce00078e0007 */
[----:B------:R-:W-:Y:S05]  /*3e640*/  WARPSYNC.COLLECTIVE R15, `(.L_x_1085) ;  /* 0x000000000f087348 */ /* 0x000fea0003c00000 */
[----:B------:R0:W1:Y:S02]  /*3e650*/  SHFL.DOWN P2, R7, R14, R5, R6 ;  /* 0x080000050e077389 */ /* 0x0000640000040006 */
[----:B01----:R-:W-:Y:S05]  /*3e660*/  ENDCOLLECTIVE ;  /* 0x000000000000791b */ /* 0x003fea0003800000 */
.L_x_1085:
        /* <DEDUP_REMOVED lines=13> */
.L_x_1086:
[----:B------:R-:W-:Y:S02]  /*3e740*/  IMAD.MOV.U32 R14, RZ, RZ, R22 ;  /* 0x000000ffff0e7224 */ /* 0x000fe400078e0016 */
[----:B------:R-:W-:-:S07]  /*3e750*/  IMAD.MOV.U32 R12, RZ, RZ, R7 ;  /* 0x000000ffff0c7224 */ /* 0x000fce00078e0007 */
[----:B------:R-:W-:Y:S05]  /*3e760*/  WARPSYNC.COLLECTIVE R15, `(.L_x_1087) ;  /* 0x000000000f087348 */ /* 0x000fea0003c00000 */
[----:B------:R0:W1:Y:S02]  /*3e770*/  SHFL.DOWN P2, R7, R14, R5, R6 ;  /* 0x080000050e077389 */ /* 0x0000640000040006 */
[----:B01----:R-:W-:Y:S05]  /*3e780*/  ENDCOLLECTIVE ;  /* 0x000000000000791b */ /* 0x003fea0003800000 */
.L_x_1087:
        /* <DEDUP_REMOVED lines=13> */
.L_x_1088:
[----:B------:R-:W-:Y:S02]  /*3e860*/  IMAD.MOV.U32 R14, RZ, RZ, R26 ;  /* 0x000000ffff0e7224 */ /* 0x000fe400078e001a */
[----:B------:R-:W-:-:S07]  /*3e870*/  IMAD.MOV.U32 R12, RZ, RZ, R7 ;  /* 0x000000ffff0c7224 */ /* 0x000fce00078e0007 */
[----:B------:R-:W-:Y:S05]  /*3e880*/  WARPSYNC.COLLECTIVE R15, `(.L_x_1089) ;  /* 0x000000000f087348 */ /* 0x000fea0003c00000 */
[----:B------:R0:W1:Y:S02]  /*3e890*/  SHFL.DOWN P2, R7, R14, R5, R6 ;  /* 0x080000050e077389 */ /* 0x0000640000040006 */
[----:B01----:R-:W-:Y:S05]  /*3e8a0*/  ENDCOLLECTIVE ;  /* 0x000000000000791b */ /* 0x003fea0003800000 */
.L_x_1089:
        /* <DEDUP_REMOVED lines=10> */
.L_x_1090:
[----:B------:R-:W-:Y:S02]  /*3e950*/  IMAD.MOV.U32 R12, RZ, RZ, R13 ;  /* 0x000000ffff0c7224 */ /* 0x000fe400078e000d */
[----:B------:R-:W-:-:S07]  /*3e960*/  IMAD.MOV.U32 R5, RZ, RZ, R14 ;  /* 0x000000ffff057224 */ /* 0x000fce00078e000e */
[----:B------:R-:W-:Y:S05]  /*3e970*/  WARPSYNC.COLLECTIVE R15, `(.L_x_1091) ;  /* 0x000000000f087348 */ /* 0x000fea0003c00000 */
[----:B------:R0:W1:Y:S02]  /*3e980*/  SHFL.IDX P0, R14, R12, R7, R6 ;  /* 0x000000070c0e7389 */ /* 0x0000640000000006 */
[----:B01----:R-:W-:Y:S05]  /*3e990*/  ENDCOLLECTIVE ;  /* 0x000000000000791b */ /* 0x003fea0003800000 */
.L_x_1091:
[----:B------:R-:W-:Y:S01]  /*3e9a0*/  IMAD.MOV.U32 R13, RZ, RZ, R14 ;  /* 0x000000ffff0d7224 */ /* 0x000fe200078e000e */
[----:B------:R-:W-:Y:S06]  /*3e9b0*/  BRA `(.L_x_1092) ;  /* 0xfffffdec00ec7947 */ /* 0x000fec000383ffff */
.L_x_261:
        /* <DEDUP_REMOVED lines=8> */
.L_x_1094:
[----:B------:R-:W-:Y:S05]  /*3ea40*/  BSYNC B1 ;  /* 0x0000000000017941 */ /* 0x000fea0003800000 */
.L_x_1093:
[----:B------:R-:W-:Y:S05]  /*3ea50*/  BRA `(.L_x_1095) ;  /* 0xfffffdec00cc7947 */ /* 0x000fea000383ffff */
.L_x_262:
[----:B------:R-:W-:Y:S01]  /*3ea60*/  BSSY B1, `(.L_x_1096) ;  /* 0x0000005000017945 */ /* 0x000fe20003800000 */
[----:B------:R-:W-:-:S07]  /*3ea70*/  IMAD.MOV.U32 R15, RZ, RZ, -0x1 ;  /* 0xffffffffff0f7424 */ /* 0x000fce00078e00ff */
[----:B01234-:R-:W-:Y:S05]  /*3ea80*/  WARPSYNC.COLLECTIVE R15, `(.L_x_1097) ;  /* 0x000000000f087348 */ /* 0x01ffea0003c00000 */
[----:B------:R-:W-:Y:S01]  /*3ea90*/  NOP ;  /* 0x0000000000007918 */ /* 0x000fe20000000000 */
[----:B01234-:R-:W-:Y:S05]  /*3eaa0*/  ENDCOLLECTIVE ;  /* 0x000000000000791b */ /* 0x01ffea0003800000 */
.L_x_1097:
[----:B------:R-:W-:Y:S05]  /*3eab0*/  BSYNC B1 ;  /* 0x0000000000017941 */ /* 0x000fea0003800000 */
.L_x_1096:
[----:B------:R-:W-:Y:S05]  /*3eac0*/  BRA `(.L_x_257) ;  /* 0xfffffdec00bc7947 */ /* 0x000fea000383ffff */
.L_x_1098:
[----:B------:R-:W-:-:S00]  /*3ead0*/  BRA `(.L_x_1098) ;  /* 0xfffffffc00fc7947 */ /* 0x000fc0000383ffff */
[----:B------:R-:W-:-:S00]  /*3eae0*/  NOP ;  /* 0x0000000000007918 */ /* 0x000fc00000000000 */
        /* <DEDUP_REMOVED lines=9> */
.L_x_1099:


//--------------------- .nv.shared._Z12knn2d_kernelPK6float2iS1_iPSt4pairIifEi --------------------------
	.section	.nv.shared._Z12knn2d_kernelPK6float2iS1_iPSt4pairIifEi,"aw",@nobits
	.sectionflags	@""
	.align	16
	.zero		1024


//--------------------- .nv.shared.reserved.0     --------------------------
	.section	.nv.shared.reserved.0,"aw",@nobits
	.weak		__nv_reservedSMEM_offset_0_alias
	.size		__nv_reservedSMEM_offset_0_alias, 0, 64
	.other		__nv_reservedSMEM_offset_0_alias,@"STO_CUDA_RESERVED_SHARED STV_DEFAULT"
__nv_reservedSMEM_offset_0_alias:
	.zero		0
	.zero		64


//--------------------- .nv.constant0._Z12knn2d_kernelPK6float2iS1_iPSt4pairIifEi --------------------------
	.section	.nv.constant0._Z12knn2d_kernelPK6float2iS1_iPSt4pairIifEi,"a",@progbits
	.sectionflags	@""
	.align	4
.nv.constant0._Z12knn2d_kernelPK6float2iS1_iPSt4pairIifEi:
	.zero		940


//--------------------- SYMBOLS --------------------------

	.type		.nv.reservedSmem.offset0,@object
	.size		.nv.reservedSmem.offset0,0x4
	.type		.nv.reservedSmem.cap,@object
	.size		.nv.reservedSmem.cap,0x4
